	.target	sm_90a

	.elftype	@"ET_EXEC"


//--------------------- .note.nv.tkinfo           --------------------------
	.section	.note.nv.tkinfo,"",@"SHT_NOTE"
	.sectionflags	@"SHF_NOTE_NV_TKINFO"
	.tkinfo
        /*0018*/ 	.word	0x00000002
        /*0030*/ 	.string	""
        /*0030*/ 	.string	"ptxas"
        /*0030*/ 	.string	"Cuda compilation tools, release 13.0, V13.0.88"
        /*0030*/ 	.string	"Build cuda_13.0.r13.0/compiler.36424714_0"
        /*0030*/ 	.string	"-arch sm_90a -m 64 "



//--------------------- .note.nv.cuinfo           --------------------------
	.section	.note.nv.cuinfo,"",@"SHT_NOTE"
	.sectionflags	@"SHF_NOTE_NV_CUINFO"
        /*0018*/ 	.short	0x0002
        /*001a*/ 	.short	0x005a
        /*001c*/ 	.short	0x0082
	.zero		2


//--------------------- .nv.info                  --------------------------
	.section	.nv.info,"",@"SHT_CUDA_INFO"
	.align	4


	//----- nvinfo : EIATTR_REGCOUNT
	.align		4
        /*0000*/ 	.byte	0x04, 0x2f
        /*0002*/ 	.short	(.L_12 - .L_11)
	.align		4
.L_11:
        /*0004*/ 	.word	index@(_ZN7cutlass13device_kernelINS_4conv6kernel13ConvUniversalINS1_16ConvProblemShapeILNS1_8OperatorE0ELi3EEENS1_10collective14CollectiveConvINS1_46MainloopSm90TmaGmmaWarpSpecializedImplicitGemmILS5_0ELi9ELi3EN4cute5tupleIJNSA_1CILi1EEESD_SD_EEENS1_36KernelImplicitTmaWarpSpecializedSm90ELi1EEENSB_IJNSC_ILi256EEENSC_ILi128EEENSB_IJNSC_ILi64EEEEEEEEENS_12float_e4m3_tESM_NSA_8TiledMMAINSA_8MMA_AtomIJNSA_4SM904GMMA31MMA_64x128x32_F32E4M3E4M3_SS_TNILNSQ_7ScaleInE1ELSS_1EEEEEENSA_6LayoutISE_NSB_IJNSC_ILi0EEESW_SW_EEEEENSB_IJNSA_10UnderscoreESZ_SZ_EEEEENS7_6detail26Sm90ImplicitGemmTileTraitsINSA_20SM90_TMA_LOAD_IM2COLENSA_14ComposedLayoutINSA_7SwizzleILi2ELi4ELi3EEENSA_18smem_ptr_flag_bitsILi8EEENSV_INSB_IJNSB_IJNSC_ILi8EEENSC_ILi32EEEEEENSB_IJSJ_SD_EEENSB_IJSD_NSC_ILi9EEEEEEEEENSB_IJNSB_IJSJ_NSC_ILi512EEEEEENSB_IJSD_SW_EEENSB_IJSW_NSC_ILi16384EEEEEEEEEEEEEvEENS13_INSA_13SM90_TMA_LOADENS15_IS17_S19_NSV_INSB_IJNSB_IJS1A_NSC_ILi16EEEEEES1D_S1F_EEENSB_IJS1I_S1J_NSB_IJSW_NSC_ILi8192EEEEEEEEEEEEEvEEEENS_8epilogue10collective6detail29Sm90TmaWarpSpecializedAdapterINS22_15DefaultEpilogueISM_NSB_IJNSB_IJllllEEESD_SW_EEES27_NS21_6thread17LinearCombinationISM_Li1EffLNS28_9ScaleType4KindE0ELNS_15FloatRoundStyleE2ESM_EENS_4gemm15EpilogueDefaultEEEEEvvEEEEvNT_6ParamsE)
        /*0008*/ 	.word	0x000000ff


	//----- nvinfo : EIATTR_FRAME_SIZE
	.align		4
.L_12:
        /*000c*/ 	.byte	0x04, 0x11
        /*000e*/ 	.short	(.L_14 - .L_13)
	.align		4
.L_13:
        /*0010*/ 	.word	index@(_ZN7cutlass13device_kernelINS_4conv6kernel13ConvUniversalINS1_16ConvProblemShapeILNS1_8OperatorE0ELi3EEENS1_10collective14CollectiveConvINS1_46MainloopSm90TmaGmmaWarpSpecializedImplicitGemmILS5_0ELi9ELi3EN4cute5tupleIJNSA_1CILi1EEESD_SD_EEENS1_36KernelImplicitTmaWarpSpecializedSm90ELi1EEENSB_IJNSC_ILi256EEENSC_ILi128EEENSB_IJNSC_ILi64EEEEEEEEENS_12float_e4m3_tESM_NSA_8TiledMMAINSA_8MMA_AtomIJNSA_4SM904GMMA31MMA_64x128x32_F32E4M3E4M3_SS_TNILNSQ_7ScaleInE1ELSS_1EEEEEENSA_6LayoutISE_NSB_IJNSC_ILi0EEESW_SW_EEEEENSB_IJNSA_10UnderscoreESZ_SZ_EEEEENS7_6detail26Sm90ImplicitGemmTileTraitsINSA_20SM90_TMA_LOAD_IM2COLENSA_14ComposedLayoutINSA_7SwizzleILi2ELi4ELi3EEENSA_18smem_ptr_flag_bitsILi8EEENSV_INSB_IJNSB_IJNSC_ILi8EEENSC_ILi32EEEEEENSB_IJSJ_SD_EEENSB_IJSD_NSC_ILi9EEEEEEEEENSB_IJNSB_IJSJ_NSC_ILi512EEEEEENSB_IJSD_SW_EEENSB_IJSW_NSC_ILi16384EEEEEEEEEEEEEvEENS13_INSA_13SM90_TMA_LOADENS15_IS17_S19_NSV_INSB_IJNSB_IJS1A_NSC_ILi16EEEEEES1D_S1F_EEENSB_IJS1I_S1J_NSB_IJSW_NSC_ILi8192EEEEEEEEEEEEEvEEEENS_8epilogue10collective6detail29Sm90TmaWarpSpecializedAdapterINS22_15DefaultEpilogueISM_NSB_IJNSB_IJllllEEESD_SW_EEES27_NS21_6thread17LinearCombinationISM_Li1EffLNS28_9ScaleType4KindE0ELNS_15FloatRoundStyleE2ESM_EENS_4gemm15EpilogueDefaultEEEEEvvEEEEvNT_6ParamsE)
        /*0014*/ 	.word	0x00000270


	//----- nvinfo : EIATTR_MIN_STACK_SIZE
	.align		4
.L_14:
        /*0018*/ 	.byte	0x04, 0x12
        /*001a*/ 	.short	(.L_16 - .L_15)
	.align		4
.L_15:
        /*001c*/ 	.word	index@(_ZN7cutlass13device_kernelINS_4conv6kernel13ConvUniversalINS1_16ConvProblemShapeILNS1_8OperatorE0ELi3EEENS1_10collective14CollectiveConvINS1_46MainloopSm90TmaGmmaWarpSpecializedImplicitGemmILS5_0ELi9ELi3EN4cute5tupleIJNSA_1CILi1EEESD_SD_EEENS1_36KernelImplicitTmaWarpSpecializedSm90ELi1EEENSB_IJNSC_ILi256EEENSC_ILi128EEENSB_IJNSC_ILi64EEEEEEEEENS_12float_e4m3_tESM_NSA_8TiledMMAINSA_8MMA_AtomIJNSA_4SM904GMMA31MMA_64x128x32_F32E4M3E4M3_SS_TNILNSQ_7ScaleInE1ELSS_1EEEEEENSA_6LayoutISE_NSB_IJNSC_ILi0EEESW_SW_EEEEENSB_IJNSA_10UnderscoreESZ_SZ_EEEEENS7_6detail26Sm90ImplicitGemmTileTraitsINSA_20SM90_TMA_LOAD_IM2COLENSA_14ComposedLayoutINSA_7SwizzleILi2ELi4ELi3EEENSA_18smem_ptr_flag_bitsILi8EEENSV_INSB_IJNSB_IJNSC_ILi8EEENSC_ILi32EEEEEENSB_IJSJ_SD_EEENSB_IJSD_NSC_ILi9EEEEEEEEENSB_IJNSB_IJSJ_NSC_ILi512EEEEEENSB_IJSD_SW_EEENSB_IJSW_NSC_ILi16384EEEEEEEEEEEEEvEENS13_INSA_13SM90_TMA_LOADENS15_IS17_S19_NSV_INSB_IJNSB_IJS1A_NSC_ILi16EEEEEES1D_S1F_EEENSB_IJS1I_S1J_NSB_IJSW_NSC_ILi8192EEEEEEEEEEEEEvEEEENS_8epilogue10collective6detail29Sm90TmaWarpSpecializedAdapterINS22_15DefaultEpilogueISM_NSB_IJNSB_IJllllEEESD_SW_EEES27_NS21_6thread17LinearCombinationISM_Li1EffLNS28_9ScaleType4KindE0ELNS_15FloatRoundStyleE2ESM_EENS_4gemm15EpilogueDefaultEEEEEvvEEEEvNT_6ParamsE)
        /*0020*/ 	.word	0x00000270
.L_16:


//--------------------- .nv.compat                --------------------------
	.section	.nv.compat,"",@"SHT_CUDA_COMPAT_INFO"
	.align	4
        /*0000*/ 	.byte	0x02, 0x09, 0x01, 0x00, 0x02, 0x02, 0x04, 0x00, 0x02, 0x05, 0x05, 0x00, 0x03, 0x07, 0x01, 0x01
        /*0010*/ 	.byte	0x02, 0x03, 0x01, 0x00, 0x02, 0x06, 0x01, 0x00, 0x04, 0x0b, 0x08, 0x00, 0x00, 0x00, 0x00, 0x00
        /*0020*/ 	.byte	0x00, 0x00, 0x00, 0x00


//--------------------- .nv.info._ZN7cutlass13device_kernelINS_4conv6kernel13ConvUniversalINS1_16ConvProblemShapeILNS1_8OperatorE0ELi3EEENS1_10collective14CollectiveConvINS1_46MainloopSm90TmaGmmaWarpSpecializedImplicitGemmILS5_0ELi9ELi3EN4cute5tupleIJNSA_1CILi1EEESD_SD_EEENS1_36KernelImplicitTmaWarpSpecializedSm90ELi1EEENSB_IJNSC_ILi256EEENSC_ILi128EEENSB_IJNSC_ILi64EEEEEEEEENS_12float_e4m3_tESM_NSA_8TiledMMAINSA_8MMA_AtomIJNSA_4SM904GMMA31MMA_64x128x32_F32E4M3E4M3_SS_TNILNSQ_7ScaleInE1ELSS_1EEEEEENSA_6LayoutISE_NSB_IJNSC_ILi0EEESW_SW_EEEEENSB_IJNSA_10UnderscoreESZ_SZ_EEEEENS7_6detail26Sm90ImplicitGemmTileTraitsINSA_20SM90_TMA_LOAD_IM2COLENSA_14ComposedLayoutINSA_7SwizzleILi2ELi4ELi3EEENSA_18smem_ptr_flag_bitsILi8EEENSV_INSB_IJNSB_IJNSC_ILi8EEENSC_ILi32EEEEEENSB_IJSJ_SD_EEENSB_IJSD_NSC_ILi9EEEEEEEEENSB_IJNSB_IJSJ_NSC_ILi512EEEEEENSB_IJSD_SW_EEENSB_IJSW_NSC_ILi16384EEEEEEEEEEEEEvEENS13_INSA_13SM90_TMA_LOADENS15_IS17_S19_NSV_INSB_IJNSB_IJS1A_NSC_ILi16EEEEEES1D_S1F_EEENSB_IJS1I_S1J_NSB_IJSW_NSC_ILi8192EEEEEEEEEEEEEvEEEENS_8epilogue10collective6detail29Sm90TmaWarpSpecializedAdapterINS22_15DefaultEpilogueISM_NSB_IJNSB_IJllllEEESD_SW_EEES27_NS21_6thread17LinearCombinationISM_Li1EffLNS28_9ScaleType4KindE0ELNS_15FloatRoundStyleE2ESM_EENS_4gemm15EpilogueDefaultEEEEEvvEEEEvNT_6ParamsE --------------------------
	.section	.nv.info._ZN7cutlass13device_kernelINS_4conv6kernel13ConvUniversalINS1_16ConvProblemShapeILNS1_8OperatorE0ELi3EEENS1_10collective14CollectiveConvINS1_46MainloopSm90TmaGmmaWarpSpecializedImplicitGemmILS5_0ELi9ELi3EN4cute5tupleIJNSA_1CILi1EEESD_SD_EEENS1_36KernelImplicitTmaWarpSpecializedSm90ELi1EEENSB_IJNSC_ILi256EEENSC_ILi128EEENSB_IJNSC_ILi64EEEEEEEEENS_12float_e4m3_tESM_NSA_8TiledMMAINSA_8MMA_AtomIJNSA_4SM904GMMA31MMA_64x128x32_F32E4M3E4M3_SS_TNILNSQ_7ScaleInE1ELSS_1EEEEEENSA_6LayoutISE_NSB_IJNSC_ILi0EEESW_SW_EEEEENSB_IJNSA_10UnderscoreESZ_SZ_EEEEENS7_6detail26Sm90ImplicitGemmTileTraitsINSA_20SM90_TMA_LOAD_IM2COLENSA_14ComposedLayoutINSA_7SwizzleILi2ELi4ELi3EEENSA_18smem_ptr_flag_bitsILi8EEENSV_INSB_IJNSB_IJNSC_ILi8EEENSC_ILi32EEEEEENSB_IJSJ_SD_EEENSB_IJSD_NSC_ILi9EEEEEEEEENSB_IJNSB_IJSJ_NSC_ILi512EEEEEENSB_IJSD_SW_EEENSB_IJSW_NSC_ILi16384EEEEEEEEEEEEEvEENS13_INSA_13SM90_TMA_LOADENS15_IS17_S19_NSV_INSB_IJNSB_IJS1A_NSC_ILi16EEEEEES1D_S1F_EEENSB_IJS1I_S1J_NSB_IJSW_NSC_ILi8192EEEEEEEEEEEEEvEEEENS_8epilogue10collective6detail29Sm90TmaWarpSpecializedAdapterINS22_15DefaultEpilogueISM_NSB_IJNSB_IJllllEEESD_SW_EEES27_NS21_6thread17LinearCombinationISM_Li1EffLNS28_9ScaleType4KindE0ELNS_15FloatRoundStyleE2ESM_EENS_4gemm15EpilogueDefaultEEEEEvvEEEEvNT_6ParamsE,"",@"SHT_CUDA_INFO"
	.sectionflags	@""
	.align	4


	//----- nvinfo : EIATTR_CUDA_API_VERSION
	.align		4
        /*0000*/ 	.byte	0x04, 0x37
        /*0002*/ 	.short	(.L_18 - .L_17)
.L_17:
        /*0004*/ 	.word	0x00000082


	//----- nvinfo : EIATTR_KPARAM_INFO
	.align		4
.L_18:
        /*0008*/ 	.byte	0x04, 0x17
        /*000a*/ 	.short	(.L_20 - .L_19)
.L_19:
        /*000c*/ 	.word	0x00000000
        /*0010*/ 	.short	0x0000
        /*0012*/ 	.short	0x0070
        /*0014*/ 	.byte	0x00, 0xf0, 0x01, 0x10


	//----- nvinfo : EIATTR_SPARSE_MMA_MASK
	.align		4
.L_20:
        /*0018*/ 	.byte	0x03, 0x50
        /*001a*/ 	.short	0x0000


	//----- nvinfo : EIATTR_MAXREG_COUNT
	.align		4
        /*001c*/ 	.byte	0x03, 0x1b
        /*001e*/ 	.short	0x00ff


	//----- nvinfo : EIATTR_NUM_BARRIERS
	.align		4
        /*0020*/ 	.byte	0x02, 0x4c
        /*0022*/ 	.byte	0x01
	.zero		1


	//----- nvinfo : EIATTR_ANNOTATIONS
	.align		4
        /*0024*/ 	.byte	0x04, 0x55
        /*0026*/ 	.short	(.L_22 - .L_21)


	//   ....[0]....
.L_21:
        /*0028*/ 	.word	0x00000001
        /*002c*/ 	.byte	0x10, 0x08, 0x00, 0x00, 0x01, 0x00, 0x00, 0x00, 0x50, 0x08, 0x00, 0x00, 0x01, 0x00, 0x00, 0x00
        /* <DEDUP_REMOVED lines=235> */
        /*0eec*/ 	.byte	0xf0, 0xb7, 0x01, 0x00


	//----- nvinfo : EIATTR_MERCURY_ISA_VERSION
	.align		4
.L_22:
        /*0ef0*/ 	.byte	0x03, 0x5f
        /*0ef2*/ 	.short	0x0101


	//----- nvinfo : EIATTR_INT_WARP_WIDE_INSTR_OFFSETS
	.align		4
        /*0ef4*/ 	.byte	0x04, 0x31
        /*0ef6*/ 	.short	(.L_24 - .L_23)


	//   ....[0]....
.L_23:
        /*0ef8*/ 	.word	0x0000fb00


	//   ....[1]....
        /*0efc*/ 	.word	0x0000fc20


	//   ....[2]....
        /*0f00*/ 	.word	0x0000fdb0


	//   ....[3]....
        /*0f04*/ 	.word	0x0000fef0


	//   ....[4]....
        /*0f08*/ 	.word	0x00010050


	//   ....[5]....
        /*0f0c*/ 	.word	0x00010170


	//   ....[6]....
        /*0f10*/ 	.word	0x00010290


	//   ....[7]....
        /*0f14*/ 	.word	0x000103d0


	//   ....[8]....
        /*0f18*/ 	.word	0x00010520


	//   ....[9]....
        /*0f1c*/ 	.word	0x00010650


	//   ....[10]....
        /*0f20*/ 	.word	0x00010770


	//   ....[11]....
        /*0f24*/ 	.word	0x000108b0


	//   ....[12]....
        /*0f28*/ 	.word	0x00010a00


	//   ....[13]....
        /*0f2c*/ 	.word	0x00010b30


	//   ....[14]....
        /*0f30*/ 	.word	0x00010c50


	//   ....[15]....
        /*0f34*/ 	.word	0x00010d90


	//   ....[16]....
        /*0f38*/ 	.word	0x00010ee0


	//   ....[17]....
        /*0f3c*/ 	.word	0x00011010


	//   ....[18]....
        /*0f40*/ 	.word	0x00011130


	//   ....[19]....
        /*0f44*/ 	.word	0x00011270


	//   ....[20]....
        /*0f48*/ 	.word	0x000113c0


	//   ....[21]....
        /*0f4c*/ 	.word	0x000114f0


	//   ....[22]....
        /*0f50*/ 	.word	0x00011610


	//   ....[23]....
        /*0f54*/ 	.word	0x00011750


	//   ....[24]....
        /*0f58*/ 	.word	0x000118a0


	//   ....[25]....
        /*0f5c*/ 	.word	0x000119d0


	//   ....[26]....
        /*0f60*/ 	.word	0x00011af0


	//   ....[27]....
        /*0f64*/ 	.word	0x00011c30


	//   ....[28]....
        /*0f68*/ 	.word	0x00011d80


	//   ....[29]....
        /*0f6c*/ 	.word	0x00011eb0


	//   ....[30]....
        /*0f70*/ 	.word	0x00011fd0


	//   ....[31]....
        /*0f74*/ 	.word	0x00012110


	//   ....[32]....
        /*0f78*/ 	.word	0x00012260


	//   ....[33]....
        /*0f7c*/ 	.word	0x00012390


	//   ....[34]....
        /*0f80*/ 	.word	0x000124b0


	//   ....[35]....
        /*0f84*/ 	.word	0x000125f0


	//   ....[36]....
        /*0f88*/ 	.word	0x00012740


	//   ....[37]....
        /*0f8c*/ 	.word	0x00012870


	//   ....[38]....
        /*0f90*/ 	.word	0x00012990


	//   ....[39]....
        /*0f94*/ 	.word	0x00012ad0


	//   ....[40]....
        /*0f98*/ 	.word	0x00012c20


	//   ....[41]....
        /*0f9c*/ 	.word	0x00012d50


	//   ....[42]....
        /*0fa0*/ 	.word	0x00012e70


	//   ....[43]....
        /*0fa4*/ 	.word	0x00012fb0


	//   ....[44]....
        /*0fa8*/ 	.word	0x00013100


	//   ....[45]....
        /*0fac*/ 	.word	0x00013230


	//   ....[46]....
        /*0fb0*/ 	.word	0x00013350


	//   ....[47]....
        /*0fb4*/ 	.word	0x00013490


	//   ....[48]....
        /*0fb8*/ 	.word	0x000135e0


	//   ....[49]....
        /*0fbc*/ 	.word	0x00013710


	//   ....[50]....
        /*0fc0*/ 	.word	0x00013830


	//   ....[51]....
        /*0fc4*/ 	.word	0x00013970


	//   ....[52]....
        /*0fc8*/ 	.word	0x00013ac0


	//   ....[53]....
        /*0fcc*/ 	.word	0x00013bf0


	//   ....[54]....
        /*0fd0*/ 	.word	0x00013d10


	//   ....[55]....
        /*0fd4*/ 	.word	0x00013e50


	//   ....[56]....
        /*0fd8*/ 	.word	0x00013fa0


	//   ....[57]....
        /*0fdc*/ 	.word	0x000140c0


	//   ....[58]....
        /*0fe0*/ 	.word	0x000141d0


	//   ....[59]....
        /*0fe4*/ 	.word	0x00014300


	//   ....[60]....
        /*0fe8*/ 	.word	0x00014440


	//   ....[61]....
        /*0fec*/ 	.word	0x00014560


	//   ....[62]....
        /*0ff0*/ 	.word	0x00014670


	//   ....[63]....
        /*0ff4*/ 	.word	0x0001ca80


	//   ....[64]....
        /*0ff8*/ 	.word	0x0001cb50


	//   ....[65]....
        /*0ffc*/ 	.word	0x0001cef0


	//   ....[66]....
        /*1000*/ 	.word	0x0001cf70


	//   ....[67]....
        /*1004*/ 	.word	0x0001d2d0


	//   ....[68]....
        /*1008*/ 	.word	0x0001d350


	//   ....[69]....
        /*100c*/ 	.word	0x0001d6b0


	//   ....[70]....
        /*1010*/ 	.word	0x0001d730


	//   ....[71]....
        /*1014*/ 	.word	0x0001da90


	//   ....[72]....
        /*1018*/ 	.word	0x0001db10


	//   ....[73]....
        /*101c*/ 	.word	0x0001de70


	//   ....[74]....
        /*1020*/ 	.word	0x0001def0


	//   ....[75]....
        /*1024*/ 	.word	0x0001e250


	//   ....[76]....
        /*1028*/ 	.word	0x0001e2d0


	//   ....[77]....
        /*102c*/ 	.word	0x0001e630


	//   ....[78]....
        /*1030*/ 	.word	0x0001e6b0


	//   ....[79]....
        /*1034*/ 	.word	0x0001ea10


	//   ....[80]....
        /*1038*/ 	.word	0x0001ea90


	//   ....[81]....
        /*103c*/ 	.word	0x0001edf0


	//   ....[82]....
        /*1040*/ 	.word	0x0001ee70


	//   ....[83]....
        /*1044*/ 	.word	0x0001f1d0


	//   ....[84]....
        /*1048*/ 	.word	0x0001f250


	//   ....[85]....
        /*104c*/ 	.word	0x0001f5b0


	//   ....[86]....
        /*1050*/ 	.word	0x0001f630


	//   ....[87]....
        /*1054*/ 	.word	0x0001f990


	//   ....[88]....
        /*1058*/ 	.word	0x0001fa10


	//   ....[89]....
        /*105c*/ 	.word	0x0001fd70


	//   ....[90]....
        /*1060*/ 	.word	0x0001fdf0


	//   ....[91]....
        /*1064*/ 	.word	0x00020150


	//   ....[92]....
        /*1068*/ 	.word	0x000201d0


	//   ....[93]....
        /*106c*/ 	.word	0x00020560


	//   ....[94]....
        /*1070*/ 	.word	0x00020580


	//----- nvinfo : EIATTR_COOP_GROUP_MASK_REGIDS
	.align		4
.L_24:
        /*1074*/ 	.byte	0x04, 0x29
        /*1076*/ 	.short	(.L_26 - .L_25)


	//   ....[0]....
.L_25:
        /*1078*/ 	.word	0xffffffff


	//   ....[1]....
        /*107c*/ 	.word	0xffffffff


	//   ....[2]....
        /*1080*/ 	.word	0xffffffff


	//----- nvinfo : EIATTR_COOP_GROUP_INSTR_OFFSETS
	.align		4
.L_26:
        /*1084*/ 	.byte	0x04, 0x28
        /*1086*/ 	.short	(.L_28 - .L_27)


	//   ....[0]....
.L_27:
        /*1088*/ 	.word	0x00000060


	//   ....[1]....
        /*108c*/ 	.word	0x00000090


	//   ....[2]....
        /*1090*/ 	.word	0x00000190


	//----- nvinfo : EIATTR_MBARRIER_INSTR_OFFSETS
	.align		4
.L_28:
        /*1094*/ 	.byte	0x04, 0x39
        /*1096*/ 	.short	(.L_30 - .L_29)


	//   ....[0]....
.L_29:
        /*1098*/ 	.word	0x00000300
        /*109c*/ 	.word	0x000000ff
        /*10a0*/ 	.word	0x00036000
        /*10a4*/ 	.short	0x0100
        /*10a6*/ 	.byte	0x0a
	.zero		1


	//   ....[1]....
        /*10a8*/ 	.word	0x00000310
        /*10ac*/ 	.word	0x000000ff
        /*10b0*/ 	.word	0x00036048
        /*10b4*/ 	.short	0x0100
        /*10b6*/ 	.byte	0x0a
	.zero		1


	//   ....[2]....
        /*10b8*/ 	.word	0x00000320
        /*10bc*/ 	.word	0x000000ff
        /*10c0*/ 	.word	0x00036008
        /*10c4*/ 	.short	0x0100
        /*10c6*/ 	.byte	0x0a
	.zero		1


	//   ....[3]....
        /*10c8*/ 	.word	0x00000330
        /*10cc*/ 	.word	0x000000ff
        /*10d0*/ 	.word	0x00036050
        /*10d4*/ 	.short	0x0100
        /*10d6*/ 	.byte	0x0a
	.zero		1


	//   ....[4]....
        /*10d8*/ 	.word	0x00000340
        /*10dc*/ 	.word	0x000000ff
        /*10e0*/ 	.word	0x00036010
        /*10e4*/ 	.short	0x0100
        /*10e6*/ 	.byte	0x0a
	.zero		1


	//   ....[5]....
        /*10e8*/ 	.word	0x00000350
        /*10ec*/ 	.word	0x000000ff
        /*10f0*/ 	.word	0x00036058
        /*10f4*/ 	.short	0x0100
        /*10f6*/ 	.byte	0x0a
	.zero		1


	//   ....[6]....
        /*10f8*/ 	.word	0x00000360
        /*10fc*/ 	.word	0x000000ff
        /*1100*/ 	.word	0x00036018
        /*1104*/ 	.short	0x0100
        /*1106*/ 	.byte	0x0a
	.zero		1


	//   ....[7]....
        /*1108*/ 	.word	0x00000370
        /*110c*/ 	.word	0x000000ff
        /*1110*/ 	.word	0x00036060
        /*1114*/ 	.short	0x0100
        /*1116*/ 	.byte	0x0a
	.zero		1


	//   ....[8]....
        /*1118*/ 	.word	0x00000380
        /*111c*/ 	.word	0x000000ff
        /*1120*/ 	.word	0x00036020
        /*1124*/ 	.short	0x0100
        /*1126*/ 	.byte	0x0a
	.zero		1


	//   ....[9]....
        /*1128*/ 	.word	0x00000390
        /*112c*/ 	.word	0x000000ff
        /*1130*/ 	.word	0x00036068
        /*1134*/ 	.short	0x0100
        /*1136*/ 	.byte	0x0a
	.zero		1


	//   ....[10]....
        /*1138*/ 	.word	0x000003a0
        /*113c*/ 	.word	0x000000ff
        /*1140*/ 	.word	0x00036028
        /*1144*/ 	.short	0x0100
        /*1146*/ 	.byte	0x0a
	.zero		1


	//   ....[11]....
        /*1148*/ 	.word	0x000003b0
        /*114c*/ 	.word	0x000000ff
        /*1150*/ 	.word	0x00036070
        /*1154*/ 	.short	0x0100
        /*1156*/ 	.byte	0x0a
	.zero		1


	//   ....[12]....
        /*1158*/ 	.word	0x000003c0
        /*115c*/ 	.word	0x000000ff
        /*1160*/ 	.word	0x00036030
        /*1164*/ 	.short	0x0100
        /*1166*/ 	.byte	0x0a
	.zero		1


	//   ....[13]....
        /*1168*/ 	.word	0x000003d0
        /*116c*/ 	.word	0x000000ff
        /*1170*/ 	.word	0x00036078
        /*1174*/ 	.short	0x0100
        /*1176*/ 	.byte	0x0a
	.zero		1


	//   ....[14]....
        /*1178*/ 	.word	0x000003e0
        /*117c*/ 	.word	0x000000ff
        /*1180*/ 	.word	0x00036038
        /*1184*/ 	.short	0x0100
        /*1186*/ 	.byte	0x0a
	.zero		1


	//   ....[15]....
        /*1188*/ 	.word	0x000003f0
        /*118c*/ 	.word	0x000000ff
        /*1190*/ 	.word	0x00036080
        /*1194*/ 	.short	0x0100
        /*1196*/ 	.byte	0x0a
	.zero		1


	//   ....[16]....
        /*1198*/ 	.word	0x00000400
        /*119c*/ 	.word	0x000000ff
        /*11a0*/ 	.word	0x00036040
        /*11a4*/ 	.short	0x0100
        /*11a6*/ 	.byte	0x0a
	.zero		1


	//   ....[17]....
        /*11a8*/ 	.word	0x00000410
        /*11ac*/ 	.word	0x000000ff
        /*11b0*/ 	.word	0x00036088
        /*11b4*/ 	.short	0x0100
        /*11b6*/ 	.byte	0x0a
	.zero		1


	//   ....[18]....
        /*11b8*/ 	.word	0x000012f0
        /*11bc*/ 	.word	0x00000003
        /*11c0*/ 	.word	0x00036000
        /*11c4*/ 	.short	0x010a
        /*11c6*/ 	.byte	0x3f
	.zero		1


	//   ....[19]....
        /*11c8*/ 	.word	0x00002380
        /*11cc*/ 	.word	0x00000000
        /*11d0*/ 	.word	0x00036000
        /*11d4*/ 	.short	0x010a
        /*11d6*/ 	.byte	0x3f
	.zero		1


	//   ....[20]....
        /*11d8*/ 	.word	0x00003820
        /*11dc*/ 	.word	0x000000ff
        /*11e0*/ 	.word	0x00000000
        /*11e4*/ 	.short	0x0101
        /*11e6*/ 	.byte	0x0c
	.zero		1


	//   ....[21]....
        /*11e8*/ 	.word	0x00003a20
        /*11ec*/ 	.word	0x000000ff
        /*11f0*/ 	.word	0x00000000
        /*11f4*/ 	.short	0x0101
        /*11f6*/ 	.byte	0x04
	.zero		1


	//   ....[22]....
        /*11f8*/ 	.word	0x00020ad0
        /*11fc*/ 	.word	0x00000010
        /*1200*/ 	.word	0x00036048
        /*1204*/ 	.short	0x010a
        /*1206*/ 	.byte	0x3f
	.zero		1


	//   ....[23]....
        /*1208*/ 	.word	0x00021300
        /*120c*/ 	.word	0x00000003
        /*1210*/ 	.word	0x00000000
        /*1214*/ 	.short	0x010a
        /*1216*/ 	.byte	0x3f
	.zero		1


	//   ....[24]....
        /*1218*/ 	.word	0x000213c0
        /*121c*/ 	.word	0x00000003
        /*1220*/ 	.word	0x00000000
        /*1224*/ 	.short	0x010a
        /*1226*/ 	.byte	0x3f
	.zero		1


	//   ....[25]....
        /*1228*/ 	.word	0x00021480
        /*122c*/ 	.word	0x00000003
        /*1230*/ 	.word	0x00000000
        /*1234*/ 	.short	0x010a
        /*1236*/ 	.byte	0x3f
	.zero		1


	//   ....[26]....
        /*1238*/ 	.word	0x00021540
        /*123c*/ 	.word	0x00000003
        /*1240*/ 	.word	0x00000000
        /*1244*/ 	.short	0x010a
        /*1246*/ 	.byte	0x3f
	.zero		1


	//   ....[27]....
        /*1248*/ 	.word	0x00021600
        /*124c*/ 	.word	0x00000003
        /*1250*/ 	.word	0x00000000
        /*1254*/ 	.short	0x010a
        /*1256*/ 	.byte	0x3f
	.zero		1


	//   ....[28]....
        /*1258*/ 	.word	0x000216c0
        /*125c*/ 	.word	0x00000003
        /*1260*/ 	.word	0x00000000
        /*1264*/ 	.short	0x010a
        /*1266*/ 	.byte	0x3f
	.zero		1


	//   ....[29]....
        /*1268*/ 	.word	0x00021780
        /*126c*/ 	.word	0x00000003
        /*1270*/ 	.word	0x00000000
        /*1274*/ 	.short	0x010a
        /*1276*/ 	.byte	0x3f
	.zero		1


	//   ....[30]....
        /*1278*/ 	.word	0x00021840
        /*127c*/ 	.word	0x00000003
        /*1280*/ 	.word	0x00000000
        /*1284*/ 	.short	0x010a
        /*1286*/ 	.byte	0x3f
	.zero		1


	//   ....[31]....
        /*1288*/ 	.word	0x00021900
        /*128c*/ 	.word	0x00000003
        /*1290*/ 	.word	0x00000000
        /*1294*/ 	.short	0x010a
        /*1296*/ 	.byte	0x3f
	.zero		1


	//----- nvinfo : EIATTR_NUM_MBARRIERS
	.align		4
.L_30:
        /*1298*/ 	.byte	0x03, 0x38
        /*129a*/ 	.short	0x0012


	//----- nvinfo : EIATTR_EXIT_INSTR_OFFSETS
	.align		4
        /*129c*/ 	.byte	0x04, 0x1c
        /*129e*/ 	.short	(.L_32 - .L_31)


	//   ....[0]....
.L_31:
        /*12a0*/ 	.word	0x00000800


	//   ....[1]....
        /*12a4*/ 	.word	0x00003c60


	//   ....[2]....
        /*12a8*/ 	.word	0x00014800


	//   ....[3]....
        /*12ac*/ 	.word	0x000148d0


	//   ....[4]....
        /*12b0*/ 	.word	0x000207b0


	//   ....[5]....
        /*12b4*/ 	.word	0x00020880


	//   ....[6]....
        /*12b8*/ 	.word	0x000208a0


	//   ....[7]....
        /*12bc*/ 	.word	0x00021200


	//   ....[8]....
        /*12c0*/ 	.word	0x00021930


	//----- nvinfo : EIATTR_MAX_THREADS
	.align		4
.L_32:
        /*12c4*/ 	.byte	0x04, 0x05
        /*12c6*/ 	.short	(.L_34 - .L_33)
.L_33:
        /*12c8*/ 	.word	0x00000100
        /*12cc*/ 	.word	0x00000001
        /*12d0*/ 	.word	0x00000001


	//----- nvinfo : EIATTR_CRS_STACK_SIZE
	.align		4
.L_34:
        /*12d4*/ 	.byte	0x04, 0x1e
        /*12d6*/ 	.short	(.L_36 - .L_35)
.L_35:
        /*12d8*/ 	.word	0x00000000


	//----- nvinfo : EIATTR_CBANK_PARAM_SIZE
	.align		4
.L_36:
        /*12dc*/ 	.byte	0x03, 0x19
        /*12de*/ 	.short	0x0470


	//----- nvinfo : EIATTR_PARAM_CBANK
	.align		4
        /*12e0*/ 	.byte	0x04, 0x0a
        /*12e2*/ 	.short	(.L_38 - .L_37)
	.align		4
.L_37:
        /*12e4*/ 	.word	index@(.nv.constant0._ZN7cutlass13device_kernelINS_4conv6kernel13ConvUniversalINS1_16ConvProblemShapeILNS1_8OperatorE0ELi3EEENS1_10collective14CollectiveConvINS1_46MainloopSm90TmaGmmaWarpSpecializedImplicitGemmILS5_0ELi9ELi3EN4cute5tupleIJNSA_1CILi1EEESD_SD_EEENS1_36KernelImplicitTmaWarpSpecializedSm90ELi1EEENSB_IJNSC_ILi256EEENSC_ILi128EEENSB_IJNSC_ILi64EEEEEEEEENS_12float_e4m3_tESM_NSA_8TiledMMAINSA_8MMA_AtomIJNSA_4SM904GMMA31MMA_64x128x32_F32E4M3E4M3_SS_TNILNSQ_7ScaleInE1ELSS_1EEEEEENSA_6LayoutISE_NSB_IJNSC_ILi0EEESW_SW_EEEEENSB_IJNSA_10UnderscoreESZ_SZ_EEEEENS7_6detail26Sm90ImplicitGemmTileTraitsINSA_20SM90_TMA_LOAD_IM2COLENSA_14ComposedLayoutINSA_7SwizzleILi2ELi4ELi3EEENSA_18smem_ptr_flag_bitsILi8EEENSV_INSB_IJNSB_IJNSC_ILi8EEENSC_ILi32EEEEEENSB_IJSJ_SD_EEENSB_IJSD_NSC_ILi9EEEEEEEEENSB_IJNSB_IJSJ_NSC_ILi512EEEEEENSB_IJSD_SW_EEENSB_IJSW_NSC_ILi16384EEEEEEEEEEEEEvEENS13_INSA_13SM90_TMA_LOADENS15_IS17_S19_NSV_INSB_IJNSB_IJS1A_NSC_ILi16EEEEEES1D_S1F_EEENSB_IJS1I_S1J_NSB_IJSW_NSC_ILi8192EEEEEEEEEEEEEvEEEENS_8epilogue10collective6detail29Sm90TmaWarpSpecializedAdapterINS22_15DefaultEpilogueISM_NSB_IJNSB_IJllllEEESD_SW_EEES27_NS21_6thread17LinearCombinationISM_Li1EffLNS28_9ScaleType4KindE0ELNS_15FloatRoundStyleE2ESM_EENS_4gemm15EpilogueDefaultEEEEEvvEEEEvNT_6ParamsE)
        /*12e8*/ 	.short	0x0210
        /*12ea*/ 	.short	0x0470


	//----- nvinfo : EIATTR_SW_WAR
	.align		4
.L_38:
        /*12ec*/ 	.byte	0x04, 0x36
        /*12ee*/ 	.short	(.L_40 - .L_39)
.L_39:
        /*12f0*/ 	.word	0x00000008
.L_40:


//--------------------- .nv.callgraph             --------------------------
	.section	.nv.callgraph,"",@"SHT_CUDA_CALLGRAPH"
	.align	4
	.sectionentsize	8
	.align		4
        /*0000*/ 	.word	0x00000000
	.align		4
        /*0004*/ 	.word	0xffffffff
	.align		4
        /*0008*/ 	.word	0x00000000
	.align		4
        /*000c*/ 	.word	0xfffffffe
	.align		4
        /*0010*/ 	.word	0x00000000
	.align		4
        /*0014*/ 	.word	0xfffffffd
	.align		4
        /*0018*/ 	.word	0x00000000
	.align		4
        /*001c*/ 	.word	0xfffffffc


//--------------------- .nv.constant4             --------------------------
	.section	.nv.constant4,"a",@progbits
	.align	8
	.align		8
.nv.constant4:
        /*0000*/ 	.dword	_ZN39_INTERNAL_ea7ee432_4_k_cu_c44868e9_27934cuda3std3__45__cpo5beginE
	.align		8
        /*0008*/ 	.dword	_ZN39_INTERNAL_ea7ee432_4_k_cu_c44868e9_27934cuda3std3__45__cpo3endE
	.align		8
        /*0010*/ 	.dword	_ZN39_INTERNAL_ea7ee432_4_k_cu_c44868e9_27934cuda3std3__45__cpo6cbeginE
	.align		8
        /*0018*/ 	.dword	_ZN39_INTERNAL_ea7ee432_4_k_cu_c44868e9_27934cuda3std3__45__cpo4cendE
	.align		8
        /*0020*/ 	.dword	_ZN39_INTERNAL_ea7ee432_4_k_cu_c44868e9_27934cuda3std3__441_GLOBAL__N__ea7ee432_4_k_cu_c44868e9_27936ignoreE
	.align		8
        /*0028*/ 	.dword	_ZN39_INTERNAL_ea7ee432_4_k_cu_c44868e9_27934cuda3std3__419piecewise_constructE
	.align		8
        /*0030*/ 	.dword	_ZN39_INTERNAL_ea7ee432_4_k_cu_c44868e9_27934cuda3std3__48in_placeE
	.align		8
        /*0038*/ 	.dword	_ZN39_INTERNAL_ea7ee432_4_k_cu_c44868e9_27934cuda3std6ranges3__45__cpo4swapE
	.align		8
        /*0040*/ 	.dword	_ZN39_INTERNAL_ea7ee432_4_k_cu_c44868e9_27934cuda3std6ranges3__45__cpo9iter_moveE
	.align		8
        /*0048*/ 	.dword	_ZN39_INTERNAL_ea7ee432_4_k_cu_c44868e9_27934cute7productE
	.align		8
        /*0050*/ 	.dword	_ZN39_INTERNAL_ea7ee432_4_k_cu_c44868e9_27934cute1_E


//--------------------- .text._ZN7cutlass13device_kernelINS_4conv6kernel13ConvUniversalINS1_16ConvProblemShapeILNS1_8OperatorE0ELi3EEENS1_10collective14CollectiveConvINS1_46MainloopSm90TmaGmmaWarpSpecializedImplicitGemmILS5_0ELi9ELi3EN4cute5tupleIJNSA_1CILi1EEESD_SD_EEENS1_36KernelImplicitTmaWarpSpecializedSm90ELi1EEENSB_IJNSC_ILi256EEENSC_ILi128EEENSB_IJNSC_ILi64EEEEEEEEENS_12float_e4m3_tESM_NSA_8TiledMMAINSA_8MMA_AtomIJNSA_4SM904GMMA31MMA_64x128x32_F32E4M3E4M3_SS_TNILNSQ_7ScaleInE1ELSS_1EEEEEENSA_6LayoutISE_NSB_IJNSC_ILi0EEESW_SW_EEEEENSB_IJNSA_10UnderscoreESZ_SZ_EEEEENS7_6detail26Sm90ImplicitGemmTileTraitsINSA_20SM90_TMA_LOAD_IM2COLENSA_14ComposedLayoutINSA_7SwizzleILi2ELi4ELi3EEENSA_18smem_ptr_flag_bitsILi8EEENSV_INSB_IJNSB_IJNSC_ILi8EEENSC_ILi32EEEEEENSB_IJSJ_SD_EEENSB_IJSD_NSC_ILi9EEEEEEEEENSB_IJNSB_IJSJ_NSC_ILi512EEEEEENSB_IJSD_SW_EEENSB_IJSW_NSC_ILi16384EEEEEEEEEEEEEvEENS13_INSA_13SM90_TMA_LOADENS15_IS17_S19_NSV_INSB_IJNSB_IJS1A_NSC_ILi16EEEEEES1D_S1F_EEENSB_IJS1I_S1J_NSB_IJSW_NSC_ILi8192EEEEEEEEEEEEEvEEEENS_8epilogue10collective6detail29Sm90TmaWarpSpecializedAdapterINS22_15DefaultEpilogueISM_NSB_IJNSB_IJllllEEESD_SW_EEES27_NS21_6thread17LinearCombinationISM_Li1EffLNS28_9ScaleType4KindE0ELNS_15FloatRoundStyleE2ESM_EENS_4gemm15EpilogueDefaultEEEEEvvEEEEvNT_6ParamsE --------------------------
	.section	.text._ZN7cutlass13device_kernelINS_4conv6kernel13ConvUniversalINS1_16ConvProblemShapeILNS1_8OperatorE0ELi3EEENS1_10collective14CollectiveConvINS1_46MainloopSm90TmaGmmaWarpSpecializedImplicitGemmILS5_0ELi9ELi3EN4cute5tupleIJNSA_1CILi1EEESD_SD_EEENS1_36KernelImplicitTmaWarpSpecializedSm90ELi1EEENSB_IJNSC_ILi256EEENSC_ILi128EEENSB_IJNSC_ILi64EEEEEEEEENS_12float_e4m3_tESM_NSA_8TiledMMAINSA_8MMA_AtomIJNSA_4SM904GMMA31MMA_64x128x32_F32E4M3E4M3_SS_TNILNSQ_7ScaleInE1ELSS_1EEEEEENSA_6LayoutISE_NSB_IJNSC_ILi0EEESW_SW_EEEEENSB_IJNSA_10UnderscoreESZ_SZ_EEEEENS7_6detail26Sm90ImplicitGemmTileTraitsINSA_20SM90_TMA_LOAD_IM2COLENSA_14ComposedLayoutINSA_7SwizzleILi2ELi4ELi3EEENSA_18smem_ptr_flag_bitsILi8EEENSV_INSB_IJNSB_IJNSC_ILi8EEENSC_ILi32EEEEEENSB_IJSJ_SD_EEENSB_IJSD_NSC_ILi9EEEEEEEEENSB_IJNSB_IJSJ_NSC_ILi512EEEEEENSB_IJSD_SW_EEENSB_IJSW_NSC_ILi16384EEEEEEEEEEEEEvEENS13_INSA_13SM90_TMA_LOADENS15_IS17_S19_NSV_INSB_IJNSB_IJS1A_NSC_ILi16EEEEEES1D_S1F_EEENSB_IJS1I_S1J_NSB_IJSW_NSC_ILi8192EEEEEEEEEEEEEvEEEENS_8epilogue10collective6detail29Sm90TmaWarpSpecializedAdapterINS22_15DefaultEpilogueISM_NSB_IJNSB_IJllllEEESD_SW_EEES27_NS21_6thread17LinearCombinationISM_Li1EffLNS28_9ScaleType4KindE0ELNS_15FloatRoundStyleE2ESM_EENS_4gemm15EpilogueDefaultEEEEEvvEEEEvNT_6ParamsE,"ax",@progbits
	.align	128
.text._ZN7cutlass13device_kernelINS_4conv6kernel13ConvUniversalINS1_16ConvProblemShapeILNS1_8OperatorE0ELi3EEENS1_10collective14CollectiveConvINS1_46MainloopSm90TmaGmmaWarpSpecializedImplicitGemmILS5_0ELi9ELi3EN4cute5tupleIJNSA_1CILi1EEESD_SD_EEENS1_36KernelImplicitTmaWarpSpecializedSm90ELi1EEENSB_IJNSC_ILi256EEENSC_ILi128EEENSB_IJNSC_ILi64EEEEEEEEENS_12float_e4m3_tESM_NSA_8TiledMMAINSA_8MMA_AtomIJNSA_4SM904GMMA31MMA_64x128x32_F32E4M3E4M3_SS_TNILNSQ_7ScaleInE1ELSS_1EEEEEENSA_6LayoutISE_NSB_IJNSC_ILi0EEESW_SW_EEEEENSB_IJNSA_10UnderscoreESZ_SZ_EEEEENS7_6detail26Sm90ImplicitGemmTileTraitsINSA_20SM90_TMA_LOAD_IM2COLENSA_14ComposedLayoutINSA_7SwizzleILi2ELi4ELi3EEENSA_18smem_ptr_flag_bitsILi8EEENSV_INSB_IJNSB_IJNSC_ILi8EEENSC_ILi32EEEEEENSB_IJSJ_SD_EEENSB_IJSD_NSC_ILi9EEEEEEEEENSB_IJNSB_IJSJ_NSC_ILi512EEEEEENSB_IJSD_SW_EEENSB_IJSW_NSC_ILi16384EEEEEEEEEEEEEvEENS13_INSA_13SM90_TMA_LOADENS15_IS17_S19_NSV_INSB_IJNSB_IJS1A_NSC_ILi16EEEEEES1D_S1F_EEENSB_IJS1I_S1J_NSB_IJSW_NSC_ILi8192EEEEEEEEEEEEEvEEEENS_8epilogue10collective6detail29Sm90TmaWarpSpecializedAdapterINS22_15DefaultEpilogueISM_NSB_IJNSB_IJllllEEESD_SW_EEES27_NS21_6thread17LinearCombinationISM_Li1EffLNS28_9ScaleType4KindE0ELNS_15FloatRoundStyleE2ESM_EENS_4gemm15EpilogueDefaultEEEEEvvEEEEvNT_6ParamsE:
        .type           _ZN7cutlass13device_kernelINS_4conv6kernel13ConvUniversalINS1_16ConvProblemShapeILNS1_8OperatorE0ELi3EEENS1_10collective14CollectiveConvINS1_46MainloopSm90TmaGmmaWarpSpecializedImplicitGemmILS5_0ELi9ELi3EN4cute5tupleIJNSA_1CILi1EEESD_SD_EEENS1_36KernelImplicitTmaWarpSpecializedSm90ELi1EEENSB_IJNSC_ILi256EEENSC_ILi128EEENSB_IJNSC_ILi64EEEEEEEEENS_12float_e4m3_tESM_NSA_8TiledMMAINSA_8MMA_AtomIJNSA_4SM904GMMA31MMA_64x128x32_F32E4M3E4M3_SS_TNILNSQ_7ScaleInE1ELSS_1EEEEEENSA_6LayoutISE_NSB_IJNSC_ILi0EEESW_SW_EEEEENSB_IJNSA_10UnderscoreESZ_SZ_EEEEENS7_6detail26Sm90ImplicitGemmTileTraitsINSA_20SM90_TMA_LOAD_IM2COLENSA_14ComposedLayoutINSA_7SwizzleILi2ELi4ELi3EEENSA_18smem_ptr_flag_bitsILi8EEENSV_INSB_IJNSB_IJNSC_ILi8EEENSC_ILi32EEEEEENSB_IJSJ_SD_EEENSB_IJSD_NSC_ILi9EEEEEEEEENSB_IJNSB_IJSJ_NSC_ILi512EEEEEENSB_IJSD_SW_EEENSB_IJSW_NSC_ILi16384EEEEEEEEEEEEEvEENS13_INSA_13SM90_TMA_LOADENS15_IS17_S19_NSV_INSB_IJNSB_IJS1A_NSC_ILi16EEEEEES1D_S1F_EEENSB_IJS1I_S1J_NSB_IJSW_NSC_ILi8192EEEEEEEEEEEEEvEEEENS_8epilogue10collective6detail29Sm90TmaWarpSpecializedAdapterINS22_15DefaultEpilogueISM_NSB_IJNSB_IJllllEEESD_SW_EEES27_NS21_6thread17LinearCombinationISM_Li1EffLNS28_9ScaleType4KindE0ELNS_15FloatRoundStyleE2ESM_EENS_4gemm15EpilogueDefaultEEEEEvvEEEEvNT_6ParamsE,@function
        .size           _ZN7cutlass13device_kernelINS_4conv6kernel13ConvUniversalINS1_16ConvProblemShapeILNS1_8OperatorE0ELi3EEENS1_10collective14CollectiveConvINS1_46MainloopSm90TmaGmmaWarpSpecializedImplicitGemmILS5_0ELi9ELi3EN4cute5tupleIJNSA_1CILi1EEESD_SD_EEENS1_36KernelImplicitTmaWarpSpecializedSm90ELi1EEENSB_IJNSC_ILi256EEENSC_ILi128EEENSB_IJNSC_ILi64EEEEEEEEENS_12float_e4m3_tESM_NSA_8TiledMMAINSA_8MMA_AtomIJNSA_4SM904GMMA31MMA_64x128x32_F32E4M3E4M3_SS_TNILNSQ_7ScaleInE1ELSS_1EEEEEENSA_6LayoutISE_NSB_IJNSC_ILi0EEESW_SW_EEEEENSB_IJNSA_10UnderscoreESZ_SZ_EEEEENS7_6detail26Sm90ImplicitGemmTileTraitsINSA_20SM90_TMA_LOAD_IM2COLENSA_14ComposedLayoutINSA_7SwizzleILi2ELi4ELi3EEENSA_18smem_ptr_flag_bitsILi8EEENSV_INSB_IJNSB_IJNSC_ILi8EEENSC_ILi32EEEEEENSB_IJSJ_SD_EEENSB_IJSD_NSC_ILi9EEEEEEEEENSB_IJNSB_IJSJ_NSC_ILi512EEEEEENSB_IJSD_SW_EEENSB_IJSW_NSC_ILi16384EEEEEEEEEEEEEvEENS13_INSA_13SM90_TMA_LOADENS15_IS17_S19_NSV_INSB_IJNSB_IJS1A_NSC_ILi16EEEEEES1D_S1F_EEENSB_IJS1I_S1J_NSB_IJSW_NSC_ILi8192EEEEEEEEEEEEEvEEEENS_8epilogue10collective6detail29Sm90TmaWarpSpecializedAdapterINS22_15DefaultEpilogueISM_NSB_IJNSB_IJllllEEESD_SW_EEES27_NS21_6thread17LinearCombinationISM_Li1EffLNS28_9ScaleType4KindE0ELNS_15FloatRoundStyleE2ESM_EENS_4gemm15EpilogueDefaultEEEEEvvEEEEvNT_6ParamsE,(.L_x_103 - _ZN7cutlass13device_kernelINS_4conv6kernel13ConvUniversalINS1_16ConvProblemShapeILNS1_8OperatorE0ELi3EEENS1_10collective14CollectiveConvINS1_46MainloopSm90TmaGmmaWarpSpecializedImplicitGemmILS5_0ELi9ELi3EN4cute5tupleIJNSA_1CILi1EEESD_SD_EEENS1_36KernelImplicitTmaWarpSpecializedSm90ELi1EEENSB_IJNSC_ILi256EEENSC_ILi128EEENSB_IJNSC_ILi64EEEEEEEEENS_12float_e4m3_tESM_NSA_8TiledMMAINSA_8MMA_AtomIJNSA_4SM904GMMA31MMA_64x128x32_F32E4M3E4M3_SS_TNILNSQ_7ScaleInE1ELSS_1EEEEEENSA_6LayoutISE_NSB_IJNSC_ILi0EEESW_SW_EEEEENSB_IJNSA_10UnderscoreESZ_SZ_EEEEENS7_6detail26Sm90ImplicitGemmTileTraitsINSA_20SM90_TMA_LOAD_IM2COLENSA_14ComposedLayoutINSA_7SwizzleILi2ELi4ELi3EEENSA_18smem_ptr_flag_bitsILi8EEENSV_INSB_IJNSB_IJNSC_ILi8EEENSC_ILi32EEEEEENSB_IJSJ_SD_EEENSB_IJSD_NSC_ILi9EEEEEEEEENSB_IJNSB_IJSJ_NSC_ILi512EEEEEENSB_IJSD_SW_EEENSB_IJSW_NSC_ILi16384EEEEEEEEEEEEEvEENS13_INSA_13SM90_TMA_LOADENS15_IS17_S19_NSV_INSB_IJNSB_IJS1A_NSC_ILi16EEEEEES1D_S1F_EEENSB_IJS1I_S1J_NSB_IJSW_NSC_ILi8192EEEEEEEEEEEEEvEEEENS_8epilogue10collective6detail29Sm90TmaWarpSpecializedAdapterINS22_15DefaultEpilogueISM_NSB_IJNSB_IJllllEEESD_SW_EEES27_NS21_6thread17LinearCombinationISM_Li1EffLNS28_9ScaleType4KindE0ELNS_15FloatRoundStyleE2ESM_EENS_4gemm15EpilogueDefaultEEEEEvvEEEEvNT_6ParamsE)
        .other          _ZN7cutlass13device_kernelINS_4conv6kernel13ConvUniversalINS1_16ConvProblemShapeILNS1_8OperatorE0ELi3EEENS1_10collective14CollectiveConvINS1_46MainloopSm90TmaGmmaWarpSpecializedImplicitGemmILS5_0ELi9ELi3EN4cute5tupleIJNSA_1CILi1EEESD_SD_EEENS1_36KernelImplicitTmaWarpSpecializedSm90ELi1EEENSB_IJNSC_ILi256EEENSC_ILi128EEENSB_IJNSC_ILi64EEEEEEEEENS_12float_e4m3_tESM_NSA_8TiledMMAINSA_8MMA_AtomIJNSA_4SM904GMMA31MMA_64x128x32_F32E4M3E4M3_SS_TNILNSQ_7ScaleInE1ELSS_1EEEEEENSA_6LayoutISE_NSB_IJNSC_ILi0EEESW_SW_EEEEENSB_IJNSA_10UnderscoreESZ_SZ_EEEEENS7_6detail26Sm90ImplicitGemmTileTraitsINSA_20SM90_TMA_LOAD_IM2COLENSA_14ComposedLayoutINSA_7SwizzleILi2ELi4ELi3EEENSA_18smem_ptr_flag_bitsILi8EEENSV_INSB_IJNSB_IJNSC_ILi8EEENSC_ILi32EEEEEENSB_IJSJ_SD_EEENSB_IJSD_NSC_ILi9EEEEEEEEENSB_IJNSB_IJSJ_NSC_ILi512EEEEEENSB_IJSD_SW_EEENSB_IJSW_NSC_ILi16384EEEEEEEEEEEEEvEENS13_INSA_13SM90_TMA_LOADENS15_IS17_S19_NSV_INSB_IJNSB_IJS1A_NSC_ILi16EEEEEES1D_S1F_EEENSB_IJS1I_S1J_NSB_IJSW_NSC_ILi8192EEEEEEEEEEEEEvEEEENS_8epilogue10collective6detail29Sm90TmaWarpSpecializedAdapterINS22_15DefaultEpilogueISM_NSB_IJNSB_IJllllEEESD_SW_EEES27_NS21_6thread17LinearCombinationISM_Li1EffLNS28_9ScaleType4KindE0ELNS_15FloatRoundStyleE2ESM_EENS_4gemm15EpilogueDefaultEEEEEvvEEEEvNT_6ParamsE,@"STO_CUDA_ENTRY STV_DEFAULT"
_ZN7cutlass13device_kernelINS_4conv6kernel13ConvUniversalINS1_16ConvProblemShapeILNS1_8OperatorE0ELi3EEENS1_10collective14CollectiveConvINS1_46MainloopSm90TmaGmmaWarpSpecializedImplicitGemmILS5_0ELi9ELi3EN4cute5tupleIJNSA_1CILi1EEESD_SD_EEENS1_36KernelImplicitTmaWarpSpecializedSm90ELi1EEENSB_IJNSC_ILi256EEENSC_ILi128EEENSB_IJNSC_ILi64EEEEEEEEENS_12float_e4m3_tESM_NSA_8TiledMMAINSA_8MMA_AtomIJNSA_4SM904GMMA31MMA_64x128x32_F32E4M3E4M3_SS_TNILNSQ_7ScaleInE1ELSS_1EEEEEENSA_6LayoutISE_NSB_IJNSC_ILi0EEESW_SW_EEEEENSB_IJNSA_10UnderscoreESZ_SZ_EEEEENS7_6detail26Sm90ImplicitGemmTileTraitsINSA_20SM90_TMA_LOAD_IM2COLENSA_14ComposedLayoutINSA_7SwizzleILi2ELi4ELi3EEENSA_18smem_ptr_flag_bitsILi8EEENSV_INSB_IJNSB_IJNSC_ILi8EEENSC_ILi32EEEEEENSB_IJSJ_SD_EEENSB_IJSD_NSC_ILi9EEEEEEEEENSB_IJNSB_IJSJ_NSC_ILi512EEEEEENSB_IJSD_SW_EEENSB_IJSW_NSC_ILi16384EEEEEEEEEEEEEvEENS13_INSA_13SM90_TMA_LOADENS15_IS17_S19_NSV_INSB_IJNSB_IJS1A_NSC_ILi16EEEEEES1D_S1F_EEENSB_IJS1I_S1J_NSB_IJSW_NSC_ILi8192EEEEEEEEEEEEEvEEEENS_8epilogue10collective6detail29Sm90TmaWarpSpecializedAdapterINS22_15DefaultEpilogueISM_NSB_IJNSB_IJllllEEESD_SW_EEES27_NS21_6thread17LinearCombinationISM_Li1EffLNS28_9ScaleType4KindE0ELNS_15FloatRoundStyleE2ESM_EENS_4gemm15EpilogueDefaultEEEEEvvEEEEvNT_6ParamsE:
[----:B------:R-:W0:Y:S01]  /*0000*/  LDC R1, c[0x0][0x28] ;  /* 0x00000a00ff017b82 */ /* 0x000e220000000800 */
[----:B------:R-:W1:Y:S01]  /*0010*/  S2R R4, SR_TID.X ;  /* 0x0000000000047919 */ /* 0x000e620000002100 */
[----:B------:R-:W-:Y:S01]  /*0020*/  ELECT P0, URZ, PT ;  /* 0x00000000003f782f */ /* 0x000fe20003800000 */
[----:B------:R-:W-:Y:S01]  /*0030*/  BSSY B0, `(.L_x_0) ;  /* 0x0000015000007945 */ /* 0x000fe20003800000 */
[----:B0-----:R-:W-:Y:S01]  /*0040*/  VIADD R1, R1, 0xfffffd90 ;  /* 0xfffffd9001017836 */ /* 0x001fe20000000000 */
[----:B-1----:R-:W-:-:S05]  /*0050*/  SHF.R.U32.HI R0, RZ, 0x5, R4 ;  /* 0x00000005ff007819 */ /* 0x002fca0000011604 */
[----:B------:R-:W0:Y:S02]  /*0060*/  SHFL.IDX PT, R2, R0, RZ, 0x1f ;  /* 0x00001fff00027589 */ /* 0x000e2400000e0000 */
[----:B0-----:R-:W-:Y:S02]  /*0070*/  R2UR UR4, R2 ;  /* 0x00000000020472ca */ /* 0x001fe400000e0000 */
[----:B------:R-:W-:-:S06]  /*0080*/  SHF.R.U32.HI R2, RZ, 0x7, R4 ;  /* 0x00000007ff027819 */ /* 0x000fcc0000011604 */
[----:B------:R-:W0:Y:S05]  /*0090*/  SHFL.IDX PT, R2, R2, RZ, 0x1f ;  /* 0x00001fff02027589 */ /* 0x000e2a00000e0000 */
[----:B------:R-:W-:Y:S02]  /*00a0*/  USHF.R.S32.HI UR5, URZ, 0x1f, UR4 ;  /* 0x0000001f3f057899 */ /* 0x000fe40008011404 */
[----:B------:R-:W-:Y:S02]  /*00b0*/  ISETP.NE.OR P0, PT, RZ, UR4, !P0 ;  /* 0x00000004ff007c0c */ /* 0x000fe4000c705670 */
[----:B------:R-:W-:-:S04]  /*00c0*/  ULEA.HI UR5, UR5, UR4, URZ, 0x2 ;  /* 0x0000000405057291 */ /* 0x000fc8000f8f103f */
[----:B------:R-:W-:-:S04]  /*00d0*/  ULOP3.LUT UR5, UR5, 0xfffffffc, URZ, 0xc0, !UPT ;  /* 0xfffffffc05057892 */ /* 0x000fc8000f8ec03f */
[----:B------:R-:W-:-:S03]  /*00e0*/  UIADD3 UR7, UR4, -UR5, URZ ;  /* 0x8000000504077290 */ /* 0x000fc6000fffe03f */
[----:B------:R-:W-:Y:S09]  /*00f0*/  @P0 BRA `(.L_x_1) ;  /* 0x0000000000200947 */ /* 0x000ff20003800000 */
[----:B------:R-:W-:Y:S02]  /*0100*/  ULDC.64 UR4, c[0x0][0x198] ;  /* 0x0000660000047ab9 */ /* 0x000fe40000000a00 */
[----:B------:R-:W-:Y:S02]  /*0110*/  UIADD3 UR8, UP0, UR4, 0xf0, URZ ;  /* 0x000000f004087890 */ /* 0x000fe4000ff1e03f */
[----:B------:R-:W-:Y:S02]  /*0120*/  UIADD3 UR4, UP1, UR4, 0x270, URZ ;  /* 0x0000027004047890 */ /* 0x000fe4000ff3e03f */
[----:B------:R-:W-:Y:S02]  /*0130*/  UIADD3.X UR9, URZ, UR5, URZ, UP0, !UPT ;  /* 0x000000053f097290 */ /* 0x000fe400087fe43f */
[----:B------:R-:W-:-:S07]  /*0140*/  UIADD3.X UR5, URZ, UR5, URZ, UP1, !UPT ;  /* 0x000000053f057290 */ /* 0x000fce0008ffe43f */
[----:B------:R1:W-:Y:S02]  /*0150*/  UTMACCTL.PF [UR8] ;  /* 0x00000000080079b9 */ /* 0x0003e40008040000 */
[----:B------:R1:W-:Y:S02]  /*0160*/  UTMACCTL.PF [UR4] ;  /* 0x00000000040079b9 */ /* 0x0003e40008040000 */
[----:B-1----:R-:W-:Y:S01]  /*0170*/  NOP ;  /* 0x0000000000007918 */ /* 0x002fe20000000000 */
.L_x_1:
[----:B------:R-:W-:Y:S05]  /*0180*/  BSYNC B0 ;  /* 0x0000000000007941 */ /* 0x000fea0003800000 */
.L_x_0:
[----:B------:R-:W1:Y:S01]  /*0190*/  SHFL.IDX PT, R0, R0, RZ, 0x1f ;  /* 0x00001fff00007589 */ /* 0x000e6200000e0000 */
[----:B0-----:R-:W-:-:S13]  /*01a0*/  R2UR UR11, R2 ;  /* 0x00000000020b72ca */ /* 0x001fda00000e0000 */
[----:B------:R-:W-:Y:S02]  /*01b0*/  ULOP3.LUT UP0, URZ, UR11, UR7, URZ, 0xfc, !UPT ;  /* 0x000000070b3f7292 */ /* 0x000fe4000f80fc3f */
[----:B------:R-:W-:Y:S02]  /*01c0*/  UISETP.NE.AND UP1, UPT, UR11, 0x1, UPT ;  /* 0x000000010b00788c */ /* 0x000fe4000bf25270 */
[----:B------:R-:W-:-:S04]  /*01d0*/  USEL UR6, URZ, 0x1, UP0 ;  /* 0x000000013f067887 */ /* 0x000fc80008000000 */
[----:B------:R-:W-:Y:S01]  /*01e0*/  USEL UR6, UR6, 0x2, UP1 ;  /* 0x0000000206067887 */ /* 0x000fe20008800000 */
[----:B-1----:R-:W-:-:S13]  /*01f0*/  ISETP.NE.AND P0, PT, R0, RZ, PT ;  /* 0x000000ff0000720c */ /* 0x002fda0003f05270 */
[----:B------:R-:W-:Y:S05]  /*0200*/  @P0 BRA `(.L_x_2) ;  /* 0x00000000008c0947 */ /* 0x000fea0003800000 */
[----:B------:R-:W-:Y:S01]  /*0210*/  ELECT P0, URZ, PT ;  /* 0x00000000003f782f */ /* 0x000fe20003800000 */
[----:B------:R-:W-:-:S12]  /*0220*/  BSSY B0, `(.L_x_2) ;  /* 0x0000021000007945 */ /* 0x000fd80003800000 */
[----:B------:R-:W-:Y:S05]  /*0230*/  @!P0 BRA `(.L_x_3) ;  /* 0x00000000007c8947 */ /* 0x000fea0003800000 */
[----:B------:R-:W0:Y:S01]  /*0240*/  S2UR UR10, SR_CgaCtaId ;  /* 0x00000000000a79c3 */ /* 0x000e220000008800 */
[----:B------:R-:W-:Y:S01]  /*0250*/  UMOV UR4, 0x400 ;  /* 0x0000040000047882 */ /* 0x000fe20000000000 */
[----:B------:R-:W-:Y:S01]  /*0260*/  UMOV UR5, 0x1 ;  /* 0x0000000100057882 */ /* 0x000fe20000000000 */
[----:B------:R-:W-:Y:S02]  /*0270*/  UMOV UR8, 0x80 ;  /* 0x0000008000087882 */ /* 0x000fe40000000000 */
[----:B------:R-:W-:-:S04]  /*0280*/  UIADD3 UR8, -UR8, 0x100000, URZ ;  /* 0x0010000008087890 */ /* 0x000fc8000fffe13f */
[----:B------:R-:W-:Y:S02]  /*0290*/  USHF.L.U32 UR9, UR8, 0xb, URZ ;  /* 0x0000000b08097899 */ /* 0x000fe4000800063f */
[----:B------:R-:W-:Y:S02]  /*02a0*/  USHF.L.U32 UR8, UR8, 0x1, URZ ;  /* 0x0000000108087899 */ /* 0x000fe4000800063f */
[----:B0-----:R-:W-:Y:S02]  /*02b0*/  ULEA UR10, UR10, UR4, 0x18 ;  /* 0x000000040a0a7291 */ /* 0x001fe4000f8ec03f */
[----:B------:R-:W-:-:S04]  /*02c0*/  UIADD3 UR4, -UR5, 0x100000, URZ ;  /* 0x0010000005047890 */ /* 0x000fc8000fffe13f */
[----:B------:R-:W-:Y:S02]  /*02d0*/  USHF.L.U32 UR5, UR4, 0xb, URZ ;  /* 0x0000000b04057899 */ /* 0x000fe4000800063f */
[----:B------:R-:W-:Y:S01]  /*02e0*/  USHF.L.U32 UR4, UR4, 0x1, URZ ;  /* 0x0000000104047899 */ /* 0x000fe2000800063f */
[----:B------:R-:W0:Y:S11]  /*02f0*/  FENCE.VIEW.ASYNC.S ;  /* 0x00000000000073c6 */ /* 0x000e360000000000 */
[----:B0-----:R0:W1:Y:S01]  /*0300*/  SYNCS.EXCH.64 URZ, [UR10+0x36000], UR4 ;  /* 0x036000040a3f75b2 */ /* 0x0010620008000100 */
[----:B------:R0:W2:Y:S01]  /*0310*/  SYNCS.EXCH.64 URZ, [UR10+0x36048], UR8 ;  /* 0x036048080a3f75b2 */ /* 0x0000a20008000100 */
[----:B------:R0:W3:Y:S01]  /*0320*/  SYNCS.EXCH.64 URZ, [UR10+0x36008], UR4 ;  /* 0x036008040a3f75b2 */ /* 0x0000e20008000100 */
[----:B------:R0:W4:Y:S01]  /*0330*/  SYNCS.EXCH.64 URZ, [UR10+0x36050], UR8 ;  /* 0x036050080a3f75b2 */ /* 0x0001220008000100 */
[----:B------:R0:W0:Y:S01]  /*0340*/  SYNCS.EXCH.64 URZ, [UR10+0x36010], UR4 ;  /* 0x036010040a3f75b2 */ /* 0x0000220008000100 */
        /* <DEDUP_REMOVED lines=13> */
[----:B------:R-:W-:Y:S01]  /*0420*/  NOP ;  /* 0x0000000000007918 */ /* 0x000fe20000000000 */
.L_x_3:
[----:B0-----:R-:W-:Y:S05]  /*0430*/  BSYNC B0 ;  /* 0x0000000000007941 */ /* 0x001fea0003800000 */
.L_x_2:
[----:B------:R-:W-:Y:S01]  /*0440*/  ULDC.64 UR4, c[0x0][0x618] ;  /* 0x0001860000047ab9 */ /* 0x000fe20000000a00 */
[----:B------:R-:W-:Y:S01]  /*0450*/  NOP ;  /* 0x0000000000007918 */ /* 0x000fe20000000000 */
[----:B------:R-:W-:Y:S01]  /*0460*/  ISETP.NE.U32.AND P0, PT, RZ, UR4, PT ;  /* 0x00000004ff007c0c */ /* 0x000fe2000bf05070 */
[----:B------:R-:W-:Y:S01]  /*0470*/  NOP ;  /* 0x0000000000007918 */ /* 0x000fe20000000000 */
[----:B------:R-:W-:Y:S01]  /*0480*/  ULDC.64 UR14, c[0x0][0x208] ;  /* 0x00008200000e7ab9 */ /* 0x000fe20000000a00 */
[----:B-1234-:R-:W-:Y:S01]  /*0490*/  BAR.SYNC.DEFER_BLOCKING 0x0 ;  /* 0x0000000000007b1d */ /* 0x01efe20000010000 */
[----:B------:R-:W-:-:S13]  /*04a0*/  ISETP.NE.AND.EX P0, PT, RZ, UR5, PT, P0 ;  /* 0x00000005ff007c0c */ /* 0x000fda000bf05300 */
[----:B------:R-:W-:Y:S05]  /*04b0*/  @!P0 BRA `(.L_x_4) ;  /* 0x0000000000208947 */ /* 0x000fea0003800000 */
[----:B------:R-:W0:Y:S02]  /*04c0*/  LDC.64 R2, c[0x0][0x618] ;  /* 0x00018600ff027b82 */ /* 0x000e240000000a00 */
[----:B0-----:R-:W2:Y:S02]  /*04d0*/  LDG.E.64 R2, desc[UR14][R2.64] ;  /* 0x0000000e02027981 */ /* 0x001ea4000c1e1b00 */
[----:B--2---:R-:W-:-:S04]  /*04e0*/  ISETP.NE.U32.AND P0, PT, R2, RZ, PT ;  /* 0x000000ff0200720c */ /* 0x004fc80003f05070 */
[----:B------:R-:W-:-:S13]  /*04f0*/  ISETP.NE.AND.EX P0, PT, R3, RZ, PT, P0 ;  /* 0x000000ff0300720c */ /* 0x000fda0003f05300 */
[----:B------:R-:W-:Y:S05]  /*0500*/  @!P0 BRA `(.L_x_4) ;  /* 0x00000000000c8947 */ /* 0x000fea0003800000 */
[----:B------:R-:W2:Y:S02]  /*0510*/  LD.E R2, desc[UR14][R2.64] ;  /* 0x0000000e02027980 */ /* 0x000ea4000c101900 */
[----:B--2---:R-:W-:Y:S01]  /*0520*/  R2UR UR13, R2 ;  /* 0x00000000020d72ca */ /* 0x004fe200000e0000 */
[----:B------:R-:W-:-:S14]  /*0530*/  BRA `(.L_x_5) ;  /* 0x0000000000247947 */ /* 0x000fdc0003800000 */
.L_x_4:
[----:B------:R-:W-:Y:S02]  /*0540*/  ULDC.64 UR4, c[0x0][0x608] ;  /* 0x0001820000047ab9 */ /* 0x000fe40000000a00 */
[----:B------:R-:W-:-:S04]  /*0550*/  ISETP.NE.U32.AND P0, PT, RZ, UR4, PT ;  /* 0x00000004ff007c0c */ /* 0x000fc8000bf05070 */
[----:B------:R-:W-:-:S13]  /*0560*/  ISETP.NE.AND.EX P0, PT, RZ, UR5, PT, P0 ;  /* 0x00000005ff007c0c */ /* 0x000fda000bf05300 */
[----:B------:R-:W-:Y:S05]  /*0570*/  @!P0 BRA `(.L_x_6) ;  /* 0x0000000000108947 */ /* 0x000fea0003800000 */
[----:B------:R-:W0:Y:S02]  /*0580*/  LDC.64 R2, c[0x0][0x608] ;  /* 0x00018200ff027b82 */ /* 0x000e240000000a00 */
[----:B0-----:R-:W2:Y:S02]  /*0590*/  LDG.E R2, desc[UR14][R2.64] ;  /* 0x0000000e02027981 */ /* 0x001ea4000c1e1900 */
[----:B--2---:R-:W-:Y:S01]  /*05a0*/  R2UR UR13, R2 ;  /* 0x00000000020d72ca */ /* 0x004fe200000e0000 */
[----:B------:R-:W-:-:S14]  /*05b0*/  BRA `(.L_x_5) ;  /* 0x0000000000047947 */ /* 0x000fdc0003800000 */
.L_x_6:
[----:B------:R-:W-:-:S05]  /*05c0*/  ULDC UR13, c[0x0][0x600] ;  /* 0x00018000000d7ab9 */ /* 0x000fca0000000800 */
.L_x_5:
[----:B------:R-:W-:Y:S02]  /*05d0*/  ULDC.64 UR4, c[0x0][0x620] ;  /* 0x0001880000047ab9 */ /* 0x000fe40000000a00 */
[----:B------:R-:W-:-:S04]  /*05e0*/  ISETP.NE.U32.AND P0, PT, RZ, UR4, PT ;  /* 0x00000004ff007c0c */ /* 0x000fc8000bf05070 */
        /* <DEDUP_REMOVED lines=10> */
.L_x_7:
        /* <DEDUP_REMOVED lines=8> */
.L_x_9:
[----:B------:R-:W-:-:S05]  /*0710*/  ULDC UR16, c[0x0][0x604] ;  /* 0x0001810000107ab9 */ /* 0x000fca0000000800 */
.L_x_8:
[----:B------:R-:W-:Y:S01]  /*0720*/  ULDC UR4, c[0x0][0x3dc] ;  /* 0x0000f70000047ab9 */ /* 0x000fe20000000800 */
[----:B------:R-:W-:Y:S01]  /*0730*/  ISETP.NE.AND P0, PT, RZ, UR11, PT ;  /* 0x0000000bff007c0c */ /* 0x000fe2000bf05270 */
[----:B------:R-:W-:Y:S01]  /*0740*/  UIADD3 UR4, UR4, 0x3f, URZ ;  /* 0x0000003f04047890 */ /* 0x000fe2000fffe03f */
[----:B------:R-:W-:-:S03]  /*0750*/  ULDC.64 UR8, c[0x0][0x3e0] ;  /* 0x0000f80000087ab9 */ /* 0x000fc60000000a00 */
[----:B------:R-:W-:Y:S02]  /*0760*/  USHF.R.S32.HI UR5, URZ, 0x1f, UR4 ;  /* 0x0000001f3f057899 */ /* 0x000fe40008011404 */
[----:B------:R-:W-:Y:S02]  /*0770*/  UIMAD UR8, UR9, UR8, URZ ;  /* 0x00000008090872a4 */ /* 0x000fe4000f8e023f */
[----:B------:R-:W-:-:S03]  /*0780*/  ULEA.HI UR4, UR5, UR4, URZ, 0x6 ;  /* 0x0000000405047291 */ /* 0x000fc6000f8f303f */
[----:B------:R-:W-:Y:S01]  /*0790*/  ULDC UR5, c[0x0][0x3e8] ;  /* 0x0000fa0000057ab9 */ /* 0x000fe20000000800 */
[----:B------:R-:W-:Y:S02]  /*07a0*/  USHF.R.S32.HI UR4, URZ, 0x6, UR4 ;  /* 0x000000063f047899 */ /* 0x000fe40008011404 */
[----:B------:R-:W-:-:S04]  /*07b0*/  UIMAD UR5, UR8, UR5, URZ ;  /* 0x00000005080572a4 */ /* 0x000fc8000f8e023f */
[----:B------:R-:W-:Y:S01]  /*07c0*/  UIMAD UR5, UR4, UR5, URZ ;  /* 0x00000005040572a4 */ /* 0x000fe2000f8e023f */
[----:B------:R-:W-:Y:S11]  /*07d0*/  @!P0 BRA `(.L_x_10) ;  /* 0x00000200002c8947 */ /* 0x000ff60003800000 */
[----:B------:R-:W-:-:S06]  /*07e0*/  UISETP.NE.AND UP0, UPT, UR11, 0x1, UPT ;  /* 0x000000010b00788c */ /* 0x000fcc000bf05270 */
[----:B------:R-:W-:-:S13]  /*07f0*/  PLOP3.LUT P0, PT, PT, PT, UP0, 0x80, 0x0 ;  /* 0x000000000000781c */ /* 0x000fda0003f0f008 */
[----:B------:R-:W-:Y:S05]  /*0800*/  @P0 EXIT ;  /* 0x000000000000094d */ /* 0x000fea0003800000 */
[----:B------:R0:W-:Y:S01]  /*0810*/  STL [R1], RZ ;  /* 0x000000ff01007387 */ /* 0x0001e20000100800 */
[----:B------:R-:W-:Y:S01]  /*0820*/  UISETP.GE.AND UP0, UPT, UR5, 0x1, UPT ;  /* 0x000000010500788c */ /* 0x000fe2000bf06270 */
[----:B------:R-:W-:Y:S01]  /*0830*/  CS2R R86, SRZ ;  /* 0x0000000000567805 */ /* 0x000fe2000001ff00 */
[----:B------:R-:W-:Y:S01]  /*0840*/  UMOV UR4, URZ ;  /* 0x0000003f00047c82 */ /* 0x000fe20008000000 */
[----:B------:R0:W-:Y:S01]  /*0850*/  STL [R1+0x4], RZ ;  /* 0x000004ff01007387 */ /* 0x0001e20000100800 */
[----:B------:R-:W-:Y:S02]  /*0860*/  CS2R R152, SRZ ;  /* 0x0000000000987805 */ /* 0x000fe4000001ff00 */
[----:B------:R-:W-:Y:S02]  /*0870*/  CS2R R154, SRZ ;  /* 0x00000000009a7805 */ /* 0x000fe4000001ff00 */
[----:B------:R-:W-:Y:S01]  /*0880*/  PLOP3.LUT P0, PT, PT, PT, UP0, 0x80, 0x0 ;  /* 0x000000000000781c */ /* 0x000fe20003f0f008 */
[----:B------:R0:W-:Y:S01]  /*0890*/  STL [R1+0x8], RZ ;  /* 0x000008ff01007387 */ /* 0x0001e20000100800 */
[----:B------:R-:W-:-:S02]  /*08a0*/  CS2R R156, SRZ ;  /* 0x00000000009c7805 */ /* 0x000fc4000001ff00 */
[----:B------:R-:W-:Y:S02]  /*08b0*/  CS2R R158, SRZ ;  /* 0x00000000009e7805 */ /* 0x000fe4000001ff00 */
[----:B------:R-:W-:Y:S01]  /*08c0*/  CS2R R160, SRZ ;  /* 0x0000000000a07805 */ /* 0x000fe2000001ff00 */
[----:B------:R0:W-:Y:S01]  /*08d0*/  STL [R1+0xc], RZ ;  /* 0x00000cff01007387 */ /* 0x0001e20000100800 */
[----:B------:R-:W-:Y:S02]  /*08e0*/  CS2R R162, SRZ ;  /* 0x0000000000a27805 */ /* 0x000fe4000001ff00 */
[----:B------:R-:W-:Y:S02]  /*08f0*/  CS2R R164, SRZ ;  /* 0x0000000000a47805 */ /* 0x000fe4000001ff00 */
[----:B------:R-:W-:Y:S01]  /*0900*/  CS2R R166, SRZ ;  /* 0x0000000000a67805 */ /* 0x000fe2000001ff00 */
        /* <DEDUP_REMOVED lines=116> */
[----:B------:R0:W-:Y:S04]  /*1050*/  STL [R1+0x84], RZ ;  /* 0x000084ff01007387 */ /* 0x0001e80000100800 */
        /* <DEDUP_REMOVED lines=29> */
[----:B------:R0:W-:Y:S01]  /*1230*/  STL [R1+0xfc], RZ ;  /* 0x0000fcff01007387 */ /* 0x0001e20000100800 */
[----:B------:R-:W-:Y:S05]  /*1240*/  @!P0 BRA `(.L_x_11) ;  /* 0x0000000c00f88947 */ /* 0x000fea0003800000 */
[----:B------:R-:W-:-:S04]  /*1250*/  ULOP3.LUT UR4, UR6, 0x1, URZ, 0xfc, !UPT ;  /* 0x0000000106047892 */ /* 0x000fc8000f8efc3f */
[----:B------:R-:W-:-:S06]  /*1260*/  UISETP.NE.AND UP0, UPT, UR4, 0x3, UPT ;  /* 0x000000030400788c */ /* 0x000fcc000bf05270 */
[----:B------:R-:W-:-:S13]  /*1270*/  PLOP3.LUT P1, PT, PT, PT, UP0, 0x80, 0x0 ;  /* 0x000000000000781c */ /* 0x000fda0003f2f008 */
[----:B------:R-:W-:Y:S05]  /*1280*/  @!P1 BRA `(.L_x_12) ;  /* 0x0000000000049947 */ /* 0x000fea0003800000 */
[----:B------:R-:W-:Y:S01]  /*1290*/  BPT.TRAP 0x1 ;  /* 0x000000040000795c */ /* 0x000fe20000300000 */
.L_x_12:
[----:B------:R-:W1:Y:S01]  /*12a0*/  S2UR UR7, SR_CgaCtaId ;  /* 0x00000000000779c3 */ /* 0x000e620000008800 */
[----:B------:R-:W-:Y:S01]  /*12b0*/  SHF.L.U32 R0, RZ, 0x1f, RZ ;  /* 0x0000001fff007819 */ /* 0x000fe200000006ff */
[----:B------:R-:W-:Y:S02]  /*12c0*/  UMOV UR4, 0x400 ;  /* 0x0000040000047882 */ /* 0x000fe40000000000 */
[----:B-1----:R-:W-:-:S12]  /*12d0*/  ULEA UR4, UR7, UR4, 0x18 ;  /* 0x0000000407047291 */ /* 0x002fd8000f8ec03f */
.L_x_13:
[----:B-1----:R-:W-:-:S04]  /*12e0*/  IMAD.U32 R3, RZ, RZ, UR4 ;  /* 0x00000004ff037e24 */ /* 0x002fc8000f8e00ff */
[----:B------:R1:W2:Y:S03]  /*12f0*/  SYNCS.PHASECHK.TRANS64.TRYWAIT P1, [R3+URZ+0x36000], R0 ;  /* 0x03600000030075a7 */ /* 0x0002a6000802017f */
[----:B--2---:R-:W-:Y:S05]  /*1300*/  @!P1 NANOSLEEP.SYNCS 0x989680 ;  /* 0x009896800000995d */ /* 0x004fea0003900000 */
[----:B------:R-:W2:Y:S02]  /*1310*/  @!P1 SYNCS.PHASECHK.TRANS64 P1, [R3+URZ+0x36000], R0 ;  /* 0x03600000030095a7 */ /* 0x000ea4000802007f */
[----:B--2---:R-:W-:Y:S05]  /*1320*/  @!P1 BRA `(.L_x_13) ;  /* 0xfffffffc00ec9947 */ /* 0x004fea000383ffff */
[----:B------:R-:W-:Y:S01]  /*1330*/  UIADD3 UR7, UR4, 0x24000, URZ ;  /* 0x0002400004077890 */ /* 0x000fe2000fffe03f */
[----:B------:R-:W-:Y:S01]  /*1340*/  WARPGROUP.ARRIVE ;  /* 0x00000000000079c5 */ /* 0x000fe20000000000 */
[----:B------:R-:W-:Y:S02]  /*1350*/  USHF.R.U32.HI UR4, URZ, 0x4, UR4 ;  /* 0x000000043f047899 */ /* 0x000fe40008011604 */
[----:B------:R-:W-:Y:S02]  /*1360*/  USHF.R.U32.HI UR7, URZ, 0x4, UR7 ;  /* 0x000000043f077899 */ /* 0x000fe40008011607 */
[----:B------:R-:W-:Y:S02]  /*1370*/  ULOP3.LUT UR4, UR4, 0x3fff, URZ, 0xc0, !UPT ;  /* 0x00003fff04047892 */ /* 0x000fe4000f8ec03f */
[----:B------:R-:W-:Y:S02]  /*1380*/  ULOP3.LUT UR7, UR7, 0x3fff, URZ, 0xc0, !UPT ;  /* 0x00003fff07077892 */ /* 0x000fe4000f8ec03f */
[----:B------:R-:W-:-:S02]  /*1390*/  ULOP3.LUT UR4, UR4, 0x10000, URZ, 0xfc, !UPT ;  /* 0x0001000004047892 */ /* 0x000fc4000f8efc3f */
[----:B------:R-:W-:Y:S01]  /*13a0*/  ULOP3.LUT UR7, UR7, 0x10000, URZ, 0xfc, !UPT ;  /* 0x0001000007077892 */ /* 0x000fe2000f8efc3f */
[----:B------:R-:W-:Y:S01]  /*13b0*/  UMOV UR9, 0x80000020 ;  /* 0x8000002000097882 */ /* 0x000fe20000000000 */
[----:B------:R-:W-:-:S03]  /*13c0*/  UMOV UR11, 0x80000020 ;  /* 0x80000020000b7882 */ /* 0x000fc60000000000 */
[----:B------:R-:W-:Y:S02]  /*13d0*/  UMOV UR8, UR4 ;  /* 0x0000000400087c82 */ /* 0x000fe40008000000 */
[----:B------:R-:W-:Y:S02]  /*13e0*/  UMOV UR10, UR7 ;  /* 0x00000007000a7c82 */ /* 0x000fe40008000000 */
[----:B------:R-:W-:Y:S01]  /*13f0*/  QGMMA.64x128x32.F32.E4M3.E4M3 R68, gdesc[UR8], RZ, !UPT, gsb0 ;  /* 0x01e00000084479f3 */ /* 0x000fe2000c0008ff */
[----:B------:R-:W-:Y:S01]  /*1400*/  UIADD3 UR8, UR4, 0x100, URZ ;  /* 0x0000010004087890 */ /* 0x000fe2000fffe03f */
[----:B------:R-:W-:Y:S01]  /*1410*/  UMOV UR9, 0x80000020 ;  /* 0x8000002000097882 */ /* 0x000fe20000000000 */
[----:B------:R-:W-:Y:S02]  /*1420*/  WARPGROUP.DEPBAR.LE gsb0, 0x0 ;  /* 0x00008000000079c5 */ /* 0x000fe40000010000 */
[----:B------:R-:W-:Y:S01]  /*1430*/  WARPGROUP.ARRIVE ;  /* 0x00000000000079c5 */ /* 0x000fe20000000000 */
[----:B------:R-:W-:-:S02]  /*1440*/  IMAD.MOV.U32 R44, RZ, RZ, R88 ;  /* 0x000000ffff2c7224 */ /* 0x000fc400078e0058 */
[----:B------:R-:W-:Y:S02]  /*1450*/  IMAD.MOV.U32 R43, RZ, RZ, R89 ;  /* 0x000000ffff2b7224 */ /* 0x000fe400078e0059 */
[----:B------:R-:W-:Y:S02]  /*1460*/  IMAD.MOV.U32 R42, RZ, RZ, R90 ;  /* 0x000000ffff2a7224 */ /* 0x000fe400078e005a */
[----:B------:R-:W-:Y:S01]  /*1470*/  QGMMA.64x128x32.F32.E4M3.E4M3 R152, gdesc[UR8], RZ, !UPT, gsb0 ;  /* 0x01e00000089879f3 */ /* 0x000fe2000c0008ff */
[----:B------:R-:W-:Y:S01]  /*1480*/  UIADD3 UR8, UR4, 0x200, URZ ;  /* 0x0000020004087890 */ /* 0x000fe2000fffe03f */
[----:B------:R-:W-:Y:S01]  /*1490*/  IMAD.MOV.U32 R41, RZ, RZ, R91 ;  /* 0x000000ffff297224 */ /* 0x000fe200078e005b */
[----:B------:R-:W-:Y:S01]  /*14a0*/  UMOV UR9, 0x80000020 ;  /* 0x8000002000097882 */ /* 0x000fe20000000000 */
[----:B------:R-:W-:Y:S02]  /*14b0*/  IMAD.MOV.U32 R40, RZ, RZ, R92 ;  /* 0x000000ffff287224 */ /* 0x000fe400078e005c */
[----:B------:R-:W-:-:S02]  /*14c0*/  IMAD.MOV.U32 R39, RZ, RZ, R93 ;  /* 0x000000ffff277224 */ /* 0x000fc400078e005d */
[----:B------:R-:W-:Y:S02]  /*14d0*/  IMAD.MOV.U32 R38, RZ, RZ, R94 ;  /* 0x000000ffff267224 */ /* 0x000fe400078e005e */
[----:B------:R-:W-:Y:S02]  /*14e0*/  IMAD.MOV.U32 R37, RZ, RZ, R95 ;  /* 0x000000ffff257224 */ /* 0x000fe400078e005f */
[----:B------:R-:W-:Y:S02]  /*14f0*/  IMAD.MOV.U32 R36, RZ, RZ, R96 ;  /* 0x000000ffff247224 */ /* 0x000fe400078e0060 */
[----:B------:R-:W-:Y:S02]  /*1500*/  IMAD.MOV.U32 R35, RZ, RZ, R97 ;  /* 0x000000ffff237224 */ /* 0x000fe400078e0061 */
        /* <DEDUP_REMOVED lines=31> */
[----:B-1----:R-:W-:-:S02]  /*1700*/  IMAD.MOV.U32 R3, RZ, RZ, R129 ;  /* 0x000000ffff037224 */ /* 0x002fc400078e0081 */
        /* <DEDUP_REMOVED lines=26> */
[----:B------:R-:W-:Y:S01]  /*18b0*/  IMAD.MOV.U32 R220, RZ, RZ, R32 ;  /* 0x000000ffffdc7224 */ /* 0x000fe200078e0020 */
[----:B------:R-:W-:Y:S02]  /*18c0*/  WARPGROUP.DEPBAR.LE gsb0, 0x0 ;  /* 0x00008000000079c5 */ /* 0x000fe40000010000 */
[----:B------:R-:W-:Y:S01]  /*18d0*/  WARPGROUP.ARRIVE ;  /* 0x00000000000079c5 */ /* 0x000fe20000000000 */
[----:B------:R1:W-:Y:S01]  /*18e0*/  STL.64 [R1+0x168], R214 ;  /* 0x000168d601007387 */ /* 0x0003e20000100a00 */
[----:B------:R-:W-:Y:S02]  /*18f0*/  IMAD.MOV.U32 R221, RZ, RZ, R31 ;  /* 0x000000ffffdd7224 */ /* 0x000fe400078e001f */
[----:B------:R-:W-:Y:S01]  /*1900*/  IMAD.MOV.U32 R222, RZ, RZ, R30 ;  /* 0x000000ffffde7224 */ /* 0x000fe200078e001e */
[----:B------:R2:W-:Y:S01]  /*1910*/  STL.64 [R1+0x160], R212 ;  /* 0x000160d401007387 */ /* 0x0005e20000100a00 */
[----:B------:R-:W-:Y:S01]  /*1920*/  QGMMA.64x128x32.F32.E4M3.E4M3 R88, gdesc[UR8], RZ, !UPT, gsb0 ;  /* 0x01e00000085879f3 */ /* 0x000fe2000c0008ff */
[----:B------:R-:W-:Y:S01]  /*1930*/  UIADD3 UR8, UR4, 0x300, URZ ;  /* 0x0000030004087890 */ /* 0x000fe2000fffe03f */
[----:B------:R-:W-:Y:S01]  /*1940*/  IMAD.MOV.U32 R223, RZ, RZ, R29 ;  /* 0x000000ffffdf7224 */ /* 0x000fe200078e001d */
[----:B------:R3:W-:Y:S01]  /*1950*/  STL.64 [R1+0x158], R210 ;  /* 0x000158d201007387 */ /* 0x0007e20000100a00 */
[----:B------:R-:W-:Y:S01]  /*1960*/  IMAD.MOV.U32 R224, RZ, RZ, R28 ;  /* 0x000000ffffe07224 */ /* 0x000fe200078e001c */
[----:B------:R-:W-:Y:S01]  /*1970*/  UMOV UR9, 0x80000020 ;  /* 0x8000002000097882 */ /* 0x000fe20000000000 */
[----:B------:R-:W-:Y:S01]  /*1980*/  IMAD.MOV.U32 R225, RZ, RZ, R27 ;  /* 0x000000ffffe17224 */ /* 0x000fe200078e001b */
[----:B------:R4:W-:Y:S01]  /*1990*/  STL.64 [R1+0x150], R208 ;  /* 0x000150d001007387 */ /* 0x0009e20000100a00 */
[----:B-1----:R-:W-:-:S02]  /*19a0*/  IMAD.MOV.U32 R214, RZ, RZ, R38 ;  /* 0x000000ffffd67224 */ /* 0x002fc400078e0026 */
[----:B------:R-:W-:Y:S01]  /*19b0*/  IMAD.MOV.U32 R215, RZ, RZ, R37 ;  /* 0x000000ffffd77224 */ /* 0x000fe200078e0025 */
[----:B------:R1:W-:Y:S01]  /*19c0*/  STL.64 [R1+0x148], R206 ;  /* 0x000148ce01007387 */ /* 0x0003e20000100a00 */
[----:B--2---:R-:W-:Y:S02]  /*19d0*/  IMAD.MOV.U32 R212, RZ, RZ, R40 ;  /* 0x000000ffffd47224 */ /* 0x004fe400078e0028 */
[----:B------:R-:W-:Y:S01]  /*19e0*/  IMAD.MOV.U32 R213, RZ, RZ, R39 ;  /* 0x000000ffffd57224 */ /* 0x000fe200078e0027 */
[----:B------:R2:W-:Y:S01]  /*19f0*/  STL.64 [R1+0x140], R204 ;  /* 0x000140cc01007387 */ /* 0x0005e20000100a00 */
[----:B---3--:R-:W-:Y:S02]  /*1a00*/  IMAD.MOV.U32 R210, RZ, RZ, R42 ;  /* 0x000000ffffd27224 */ /* 0x008fe400078e002a */
[----:B------:R-:W-:Y:S01]  /*1a10*/  IMAD.MOV.U32 R211, RZ, RZ, R41 ;  /* 0x000000ffffd37224 */ /* 0x000fe200078e0029 */
[----:B------:R3:W-:Y:S01]  /*1a20*/  STL.64 [R1+0x138], R202 ;  /* 0x000138ca01007387 */ /* 0x0007e20000100a00 */
[----:B----4-:R-:W-:-:S02]  /*1a30*/  IMAD.MOV.U32 R208, RZ, RZ, R44 ;  /* 0x000000ffffd07224 */ /* 0x010fc400078e002c */
[----:B------:R-:W-:Y:S01]  /*1a40*/  IMAD.MOV.U32 R209, RZ, RZ, R43 ;  /* 0x000000ffffd17224 */ /* 0x000fe200078e002b */
[----:B------:R4:W-:Y:S01]  /*1a50*/  STL.64 [R1+0x130], R200 ;  /* 0x000130c801007387 */ /* 0x0009e20000100a00 */
[----:B-1----:R-:W-:Y:S02]  /*1a60*/  IMAD.MOV.U32 R206, RZ, RZ, R46 ;  /* 0x000000ffffce7224 */ /* 0x002fe400078e002e */
[----:B------:R-:W-:Y:S01]  /*1a70*/  IMAD.MOV.U32 R207, RZ, RZ, R45 ;  /* 0x000000ffffcf7224 */ /* 0x000fe200078e002d */
[----:B------:R1:W-:Y:S01]  /*1a80*/  STL.64 [R1+0x128], R198 ;  /* 0x000128c601007387 */ /* 0x0003e20000100a00 */
[----:B--2---:R-:W-:Y:S02]  /*1a90*/  IMAD.MOV.U32 R204, RZ, RZ, R48 ;  /* 0x000000ffffcc7224 */ /* 0x004fe400078e0030 */
[----:B------:R-:W-:Y:S01]  /*1aa0*/  IMAD.MOV.U32 R205, RZ, RZ, R47 ;  /* 0x000000ffffcd7224 */ /* 0x000fe200078e002f */
[----:B------:R2:W-:Y:S01]  /*1ab0*/  STL.64 [R1+0x120], R196 ;  /* 0x000120c401007387 */ /* 0x0005e20000100a00 */
[----:B---3--:R-:W-:-:S02]  /*1ac0*/  IMAD.MOV.U32 R202, RZ, RZ, R50 ;  /* 0x000000ffffca7224 */ /* 0x008fc400078e0032 */
[----:B------:R-:W-:Y:S01]  /*1ad0*/  IMAD.MOV.U32 R203, RZ, RZ, R49 ;  /* 0x000000ffffcb7224 */ /* 0x000fe200078e0031 */
[----:B------:R3:W-:Y:S01]  /*1ae0*/  STL.64 [R1+0x118], R194 ;  /* 0x000118c201007387 */ /* 0x0007e20000100a00 */
[----:B----4-:R-:W-:Y:S02]  /*1af0*/  IMAD.MOV.U32 R200, RZ, RZ, R52 ;  /* 0x000000ffffc87224 */ /* 0x010fe400078e0034 */
[----:B------:R-:W-:Y:S01]  /*1b00*/  IMAD.MOV.U32 R201, RZ, RZ, R51 ;  /* 0x000000ffffc97224 */ /* 0x000fe200078e0033 */
[----:B------:R4:W-:Y:S01]  /*1b10*/  STL.64 [R1+0x110], R192 ;  /* 0x000110c001007387 */ /* 0x0009e20000100a00 */
[----:B-1----:R-:W-:Y:S02]  /*1b20*/  IMAD.MOV.U32 R198, RZ, RZ, R54 ;  /* 0x000000ffffc67224 */ /* 0x002fe400078e0036 */
[----:B------:R-:W-:Y:S01]  /*1b30*/  IMAD.MOV.U32 R199, RZ, RZ, R53 ;  /* 0x000000ffffc77224 */ /* 0x000fe200078e0035 */
[----:B------:R1:W-:Y:S01]  /*1b40*/  STL.64 [R1+0x108], R190 ;  /* 0x000108be01007387 */ /* 0x0003e20000100a00 */
[----:B--2---:R-:W-:-:S02]  /*1b50*/  IMAD.MOV.U32 R196, RZ, RZ, R56 ;  /* 0x000000ffffc47224 */ /* 0x004fc400078e0038 */
[----:B------:R-:W-:Y:S01]  /*1b60*/  IMAD.MOV.U32 R197, RZ, RZ, R55 ;  /* 0x000000ffffc57224 */ /* 0x000fe200078e0037 */
[----:B------:R2:W-:Y:S01]  /*1b70*/  STL.64 [R1+0x100], R188 ;  /* 0x000100bc01007387 */ /* 0x0005e20000100a00 */
[----:B---3--:R-:W-:Y:S02]  /*1b80*/  IMAD.MOV.U32 R194, RZ, RZ, R58 ;  /* 0x000000ffffc27224 */ /* 0x008fe400078e003a */
[----:B------:R-:W-:Y:S02]  /*1b90*/  IMAD.MOV.U32 R195, RZ, RZ, R57 ;  /* 0x000000ffffc37224 */ /* 0x000fe400078e0039 */
[----:B----4-:R-:W-:Y:S02]  /*1ba0*/  IMAD.MOV.U32 R192, RZ, RZ, R60 ;  /* 0x000000ffffc07224 */ /* 0x010fe400078e003c */
[----:B------:R-:W-:Y:S02]  /*1bb0*/  IMAD.MOV.U32 R193, RZ, RZ, R59 ;  /* 0x000000ffffc17224 */ /* 0x000fe400078e003b */
[----:B-1----:R-:W-:-:S02]  /*1bc0*/  IMAD.MOV.U32 R190, RZ, RZ, R62 ;  /* 0x000000ffffbe7224 */ /* 0x002fc400078e003e */
[----:B------:R-:W-:Y:S02]  /*1bd0*/  IMAD.MOV.U32 R191, RZ, RZ, R61 ;  /* 0x000000ffffbf7224 */ /* 0x000fe400078e003d */
[----:B--2---:R-:W-:Y:S02]  /*1be0*/  IMAD.MOV.U32 R188, RZ, RZ, R64 ;  /* 0x000000ffffbc7224 */ /* 0x004fe400078e0040 */
        /* <DEDUP_REMOVED lines=26> */
[----:B------:R-:W-:Y:S01]  /*1d90*/  IMAD.MOV.U32 R251, RZ, RZ, R0 ;  /* 0x000000fffffb7224 */ /* 0x000fe200078e0000 */
[----:B------:R-:W-:Y:S02]  /*1da0*/  WARPGROUP.DEPBAR.LE gsb0, 0x0 ;  /* 0x00008000000079c5 */ /* 0x000fe40000010000 */
[----:B------:R-:W-:-:S06]  /*1db0*/  WARPGROUP.ARRIVE ;  /* 0x00000000000079c5 */ /* 0x000fcc0000000000 */
[----:B------:R-:W-:Y:S01]  /*1dc0*/  QGMMA.64x128x32.F32.E4M3.E4M3 R24, gdesc[UR8], RZ, !UPT, gsb0 ;  /* 0x01e00000081879f3 */ /* 0x000fe2000c0008ff */
[----:B------:R-:W-:Y:S02]  /*1dd0*/  UIADD3 UR8, UR4, 0x2, URZ ;  /* 0x0000000204087890 */ /* 0x000fe4000fffe03f */
[----:B------:R-:W-:Y:S01]  /*1de0*/  UIADD3 UR10, UR7, 0x2, URZ ;  /* 0x00000002070a7890 */ /* 0x000fe2000fffe03f */
[----:B------:R-:W-:Y:S01]  /*1df0*/  UMOV UR9, 0x80000020 ;  /* 0x8000002000097882 */ /* 0x000fe20000000000 */
[----:B------:R-:W-:Y:S01]  /*1e00*/  UMOV UR11, 0x80000020 ;  /* 0x80000020000b7882 */ /* 0x000fe20000000000 */
[----:B------:R-:W-:Y:S02]  /*1e10*/  WARPGROUP.DEPBAR.LE gsb0, 0x0 ;  /* 0x00008000000079c5 */ /* 0x000fe40000010000 */
[----:B------:R-:W-:-:S06]  /*1e20*/  WARPGROUP.ARRIVE ;  /* 0x00000000000079c5 */ /* 0x000fcc0000000000 */
[----:B------:R-:W-:Y:S03]  /*1e30*/  QGMMA.64x128x32.F32.E4M3.E4M3 R188, gdesc[UR8], R188, gsb0 ;  /* 0x01e0000008bc79f3 */ /* 0x000fe600080008bc */
[----:B------:R-:W-:Y:S02]  /*1e40*/  WARPGROUP.DEPBAR.LE gsb0, 0x0 ;  /* 0x00008000000079c5 */ /* 0x000fe40000010000 */
[----:B------:R-:W-:Y:S04]  /*1e50*/  STL.64 [R1], R188 ;  /* 0x000000bc01007387 */ /* 0x000fe80000100a00 */
[----:B------:R-:W-:Y:S04]  /*1e60*/  STL.64 [R1+0x8], R190 ;  /* 0x000008be01007387 */ /* 0x000fe80000100a00 */
        /* <DEDUP_REMOVED lines=11> */
[----:B------:R1:W-:Y:S04]  /*1f20*/  STL.64 [R1+0x68], R214 ;  /* 0x000068d601007387 */ /* 0x0003e80000100a00 */
        /* <DEDUP_REMOVED lines=18> */
[----:B-1----:R-:W3:Y:S04]  /*2050*/  LDL.LU.64 R214, [R1+0x168] ;  /* 0x0001680001d67983 */ /* 0x002ee80000300a00 */
[----:B------:R-:W3:Y:S04]  /*2060*/  LDL.LU.64 R212, [R1+0x160] ;  /* 0x0001600001d47983 */ /* 0x000ee80000300a00 */
        /* <DEDUP_REMOVED lines=11> */
[----:B------:R-:W3:Y:S01]  /*2120*/  LDL.LU.64 R188, [R1+0x100] ;  /* 0x0001000001bc7983 */ /* 0x000ee20000300a00 */
[----:B------:R-:W-:Y:S01]  /*2130*/  UIADD3 UR8, UR4, 0x102, URZ ;  /* 0x0000010204087890 */ /* 0x000fe2000fffe03f */
[----:B------:R-:W-:Y:S01]  /*2140*/  UMOV UR9, 0x80000020 ;  /* 0x8000002000097882 */ /* 0x000fe20000000000 */
[----:B---3--:R-:W-:-:S07]  /*2150*/  WARPGROUP.ARRIVE ;  /* 0x00000000000079c5 */ /* 0x008fce0000000000 */
[----:B------:R-:W-:Y:S01]  /*2160*/  QGMMA.64x128x32.F32.E4M3.E4M3 R152, gdesc[UR8], R152, gsb0 ;  /* 0x01e00000089879f3 */ /* 0x000fe20008000898 */
[----:B------:R-:W-:Y:S01]  /*2170*/  UIADD3 UR8, UR4, 0x202, URZ ;  /* 0x0000020204087890 */ /* 0x000fe2000fffe03f */
[----:B------:R-:W-:Y:S01]  /*2180*/  UMOV UR9, 0x80000020 ;  /* 0x8000002000097882 */ /* 0x000fe20000000000 */
[----:B------:R-:W-:Y:S02]  /*2190*/  WARPGROUP.DEPBAR.LE gsb0, 0x0 ;  /* 0x00008000000079c5 */ /* 0x000fe40000010000 */
[----:B------:R-:W-:-:S07]  /*21a0*/  WARPGROUP.ARRIVE ;  /* 0x00000000000079c5 */ /* 0x000fce0000000000 */
[----:B------:R-:W-:Y:S01]  /*21b0*/  QGMMA.64x128x32.F32.E4M3.E4M3 R88, gdesc[UR8], R88, gsb0 ;  /* 0x01e00000085879f3 */ /* 0x000fe20008000858 */
[----:B------:R-:W-:Y:S01]  /*21c0*/  UIADD3 UR8, UR4, 0x302, URZ ;  /* 0x0000030204087890 */ /* 0x000fe2000fffe03f */
[----:B------:R-:W-:Y:S02]  /*21d0*/  UMOV UR9, 0x80000020 ;  /* 0x8000002000097882 */ /* 0x000fe40000000000 */
[----:B------:R-:W-:Y:S01]  /*21e0*/  UMOV UR4, 0x1 ;  /* 0x0000000100047882 */ /* 0x000fe20000000000 */
[----:B------:R-:W-:Y:S02]  /*21f0*/  WARPGROUP.DEPBAR.LE gsb0, 0x0 ;  /* 0x00008000000079c5 */ /* 0x000fe40000010000 */
[----:B------:R-:W-:-:S06]  /*2200*/  WARPGROUP.ARRIVE ;  /* 0x00000000000079c5 */ /* 0x000fcc0000000000 */
[----:B--2---:R-:W-:Y:S03]  /*2210*/  QGMMA.64x128x32.F32.E4M3.E4M3 R24, gdesc[UR8], R24, gsb0 ;  /* 0x01e00000081879f3 */ /* 0x004fe60008000818 */
[----:B------:R-:W-:Y:S02]  /*2220*/  WARPGROUP.DEPBAR.LE gsb0, 0x0 ;  /* 0x00008000000079c5 */ /* 0x000fe40000010000 */
.L_x_11:
[----:B------:R-:W-:-:S04]  /*2230*/  UISETP.LT.AND UP0, UPT, UR5, 0x1, UPT ;  /* 0x000000010500788c */ /* 0x000fc8000bf01270 */
[----:B------:R-:W-:-:S04]  /*2240*/  USEL UR7, UR5, 0x1, UP0 ;  /* 0x0000000105077887 */ /* 0x000fc80008000000 */
[----:B------:R-:W-:-:S04]  /*2250*/  UIADD3 UR7, UR5, -UR7, URZ ;  /* 0x8000000705077290 */ /* 0x000fc8000fffe03f */
[----:B------:R-:W-:-:S06]  /*2260*/  UISETP.GE.AND UP0, UPT, UR7, 0x1, UPT ;  /* 0x000000010700788c */ /* 0x000fcc000bf06270 */
[----:B------:R-:W-:-:S13]  /*2270*/  PLOP3.LUT P1, PT, PT, PT, UP0, 0x80, 0x0 ;  /* 0x000000000000781c */ /* 0x000fda0003f2f008 */
[----:B------:R-:W-:Y:S05]  /*2280*/  @!P1 BRA `(.L_x_14) ;  /* 0x0000001400a09947 */ /* 0x000fea0003800000 */
[----:B------:R-:W-:Y:S01]  /*2290*/  IMAD.MOV.U32 R4, RZ, RZ, RZ ;  /* 0x000000ffff047224 */ /* 0x000fe200078e00ff */
[----:B------:R-:W-:Y:S01]  /*22a0*/  ULOP3.LUT UR19, UR6, 0x1, URZ, 0xfc, !UPT ;  /* 0x0000000106137892 */ /* 0x000fe2000f8efc3f */
[----:B------:R-:W-:Y:S01]  /*22b0*/  IMAD.U32 R3, RZ, RZ, UR7 ;  /* 0x00000007ff037e24 */ /* 0x000fe2000f8e00ff */
[----:B------:R-:W-:Y:S01]  /*22c0*/  UISETP.NE.U32.AND UP0, UPT, UR4, URZ, UPT ;  /* 0x0000003f0400728c */ /* 0x000fe2000bf05070 */
[----:B------:R-:W-:-:S10]  /*22d0*/  UMOV UR5, URZ ;  /* 0x0000003f00057c82 */ /* 0x000fd40008000000 */
.L_x_19:
[----:B------:R-:W-:-:S06]  /*22e0*/  UISETP.NE.AND UP1, UPT, UR19, 0x3, UPT ;  /* 0x000000031300788c */ /* 0x000fcc000bf25270 */
[----:B------:R-:W-:-:S13]  /*22f0*/  PLOP3.LUT P2, PT, PT, PT, UP1, 0x80, 0x0 ;  /* 0x000000000000781c */ /* 0x000fda0003f4f018 */
[----:B------:R-:W-:Y:S05]  /*2300*/  @!P2 BRA `(.L_x_15) ;  /* 0x000000000004a947 */ /* 0x000fea0003800000 */
[----:B------:R-:W-:Y:S01]  /*2310*/  BPT.TRAP 0x1 ;  /* 0x000000040000795c */ /* 0x000fe20000300000 */
.L_x_15:
[----:B------:R-:W1:Y:S01]  /*2320*/  S2UR UR8, SR_CgaCtaId ;  /* 0x00000000000879c3 */ /* 0x000e620000008800 */
[----:B------:R-:W-:Y:S01]  /*2330*/  UMOV UR12, 0x400 ;  /* 0x00000400000c7882 */ /* 0x000fe20000000000 */
[----:B------:R-:W-:Y:S01]  /*2340*/  SHF.L.U32 R2, R4, 0x1f, RZ ;  /* 0x0000001f04027819 */ /* 0x000fe200000006ff */
[----:B-1----:R-:W-:-:S04]  /*2350*/  ULEA UR12, UR8, UR12, 0x18 ;  /* 0x0000000c080c7291 */ /* 0x002fc8000f8ec03f */
[----:B------:R-:W-:-:S12]  /*2360*/  ULEA UR8, UR4, UR12, 0x3 ;  /* 0x0000000c04087291 */ /* 0x000fd8000f8e183f */
.L_x_16:
[----:B-1----:R-:W-:-:S04]  /*2370*/  IMAD.U32 R0, RZ, RZ, UR8 ;  /* 0x00000008ff007e24 */ /* 0x002fc8000f8e00ff */
[----:B------:R1:W2:Y:S03]  /*2380*/  SYNCS.PHASECHK.TRANS64.TRYWAIT P1, [R0+URZ+0x36000], R2 ;  /* 0x03600002000075a7 */ /* 0x0002a6000802017f */
[----:B--2---:R-:W-:Y:S05]  /*2390*/  @!P1 NANOSLEEP.SYNCS 0x989680 ;  /* 0x009896800000995d */ /* 0x004fea0003900000 */
[----:B------:R-:W2:Y:S02]  /*23a0*/  @!P1 SYNCS.PHASECHK.TRANS64 P1, [R0+URZ+0x36000], R2 ;  /* 0x03600002000095a7 */ /* 0x000ea4000802007f */
[----:B--2---:R-:W-:Y:S05]  /*23b0*/  @!P1 BRA `(.L_x_16) ;  /* 0xfffffffc00ec9947 */ /* 0x004fea000383ffff */
        /* <DEDUP_REMOVED lines=32> */
[----:B--2---:R-:W2:Y:S04]  /*25c0*/  LDL.LU.64 R24, [R1] ;  /* 0x0000000001187983 */ /* 0x004ea80000300a00 */
[----:B------:R-:W2:Y:S04]  /*25d0*/  LDL.LU.64 R26, [R1+0x8] ;  /* 0x00000800011a7983 */ /* 0x000ea80000300a00 */
        /* <DEDUP_REMOVED lines=29> */
[----:B------:R-:W2:Y:S01]  /*27b0*/  LDL.LU.64 R86, [R1+0xf8] ;  /* 0x0000f80001567983 */ /* 0x000ea20000300a00 */
[----:B------:R-:W-:-:S02]  /*27c0*/  UIADD3 UR9, UR12, 0x24000, URZ ;  /* 0x000240000c097890 */ /* 0x000fc4000fffe03f */
[----:B------:R-:W-:Y:S02]  /*27d0*/  USHF.R.U32.HI UR8, URZ, 0x4, UR12 ;  /* 0x000000043f087899 */ /* 0x000fe4000801160c */
[----:B------:R-:W-:Y:S02]  /*27e0*/  USHF.R.U32.HI UR9, URZ, 0x4, UR9 ;  /* 0x000000043f097899 */ /* 0x000fe40008011609 */
[----:B------:R-:W-:Y:S02]  /*27f0*/  ULOP3.LUT UR8, UR8, 0x3fff, URZ, 0xc0, !UPT ;  /* 0x00003fff08087892 */ /* 0x000fe4000f8ec03f */
[----:B------:R-:W-:Y:S02]  /*2800*/  ULOP3.LUT UR9, UR9, 0x3fff, URZ, 0xc0, !UPT ;  /* 0x00003fff09097892 */ /* 0x000fe4000f8ec03f */
[----:B------:R-:W-:Y:S02]  /*2810*/  ULOP3.LUT UR8, UR8, 0x10000, URZ, 0xfc, !UPT ;  /* 0x0001000008087892 */ /* 0x000fe4000f8efc3f */
[----:B------:R-:W-:-:S02]  /*2820*/  ULOP3.LUT UR9, UR9, 0x10000, URZ, 0xfc, !UPT ;  /* 0x0001000009097892 */ /* 0x000fc4000f8efc3f */
[----:B------:R-:W-:Y:S02]  /*2830*/  ULEA UR17, UR4, UR8, 0xa ;  /* 0x0000000804117291 */ /* 0x000fe4000f8e503f */
[----:B------:R-:W-:Y:S01]  /*2840*/  ULEA UR18, UR4, UR9, 0x9 ;  /* 0x0000000904127291 */ /* 0x000fe2000f8e483f */
[----:B------:R-:W-:Y:S02]  /*2850*/  UMOV UR11, 0x80000020 ;  /* 0x80000020000b7882 */ /* 0x000fe40000000000 */
[----:B------:R-:W-:Y:S02]  /*2860*/  UMOV UR9, 0x80000020 ;  /* 0x8000002000097882 */ /* 0x000fe40000000000 */
[----:B------:R-:W-:Y:S02]  /*2870*/  UMOV UR8, UR17 ;  /* 0x0000001100087c82 */ /* 0x000fe40008000000 */
[----:B------:R-:W-:Y:S01]  /*2880*/  UMOV UR10, UR18 ;  /* 0x00000012000a7c82 */ /* 0x000fe20008000000 */
[----:B--2---:R-:W-:-:S06]  /*2890*/  WARPGROUP.ARRIVE ;  /* 0x00000000000079c5 */ /* 0x004fcc0000000000 */
[----:B------:R-:W-:Y:S01]  /*28a0*/  QGMMA.64x128x32.F32.E4M3.E4M3 R24, gdesc[UR8], R24, UP0, gsb0 ;  /* 0x01e00000081879f3 */ /* 0x000fe2000b800818 */
[----:B------:R-:W-:Y:S01]  /*28b0*/  UIADD3 UR8, UR17, 0x100, URZ ;  /* 0x0000010011087890 */ /* 0x000fe2000fffe03f */
[----:B------:R-:W-:Y:S01]  /*28c0*/  UMOV UR9, 0x80000020 ;  /* 0x8000002000097882 */ /* 0x000fe20000000000 */
[----:B------:R-:W-:Y:S02]  /*28d0*/  WARPGROUP.DEPBAR.LE gsb0, 0x0 ;  /* 0x00008000000079c5 */ /* 0x000fe40000010000 */
[----:B------:R-:W-:Y:S01]  /*28e0*/  STL.64 [R1], R24 ;  /* 0x0000001801007387 */ /* 0x000fe20000100a00 */
[----:B-1----:R-:W-:Y:S02]  /*28f0*/  IMAD.MOV.U32 R2, RZ, RZ, R86 ;  /* 0x000000ffff027224 */ /* 0x002fe400078e0056 */
[----:B------:R-:W-:Y:S01]  /*2900*/  IMAD.MOV.U32 R0, RZ, RZ, R87 ;  /* 0x000000ffff007224 */ /* 0x000fe200078e0057 */
[----:B------:R-:W-:Y:S01]  /*2910*/  STL.64 [R1+0x8], R26 ;  /* 0x0000081a01007387 */ /* 0x000fe20000100a00 */
[----:B------:R-:W-:-:S02]  /*2920*/  IMAD.MOV.U32 R6, RZ, RZ, R84 ;  /* 0x000000ffff067224 */ /* 0x000fc400078e0054 */
[----:B------:R-:W-:Y:S01]  /*2930*/  IMAD.MOV.U32 R5, RZ, RZ, R85 ;  /* 0x000000ffff057224 */ /* 0x000fe200078e0055 */
[----:B------:R1:W-:Y:S01]  /*2940*/  STL.64 [R1+0x10], R28 ;  /* 0x0000101c01007387 */ /* 0x0003e20000100a00 */
[----:B------:R-:W-:Y:S02]  /*2950*/  IMAD.MOV.U32 R8, RZ, RZ, R82 ;  /* 0x000000ffff087224 */ /* 0x000fe400078e0052 */
[----:B------:R-:W-:Y:S01]  /*2960*/  IMAD.MOV.U32 R7, RZ, RZ, R83 ;  /* 0x000000ffff077224 */ /* 0x000fe200078e0053 */
[----:B------:R-:W2:Y:S01]  /*2970*/  LDL.LU.64 R86, [R1+0x268] ;  /* 0x0002680001567983 */ /* 0x000ea20000300a00 */
[----:B------:R-:W-:Y:S02]  /*2980*/  IMAD.MOV.U32 R10, RZ, RZ, R80 ;  /* 0x000000ffff0a7224 */ /* 0x000fe400078e0050 */
[----:B------:R-:W-:Y:S01]  /*2990*/  IMAD.MOV.U32 R9, RZ, RZ, R81 ;  /* 0x000000ffff097224 */ /* 0x000fe200078e0051 */
[----:B------:R-:W2:Y:S01]  /*29a0*/  LDL.LU.64 R84, [R1+0x260] ;  /* 0x0002600001547983 */ /* 0x000ea20000300a00 */
[----:B------:R-:W-:-:S02]  /*29b0*/  IMAD.MOV.U32 R12, RZ, RZ, R78 ;  /* 0x000000ffff0c7224 */ /* 0x000fc400078e004e */
[----:B------:R-:W-:Y:S01]  /*29c0*/  IMAD.MOV.U32 R11, RZ, RZ, R79 ;  /* 0x000000ffff0b7224 */ /* 0x000fe200078e004f */
[----:B------:R-:W2:Y:S01]  /*29d0*/  LDL.LU.64 R82, [R1+0x258] ;  /* 0x0002580001527983 */ /* 0x000ea20000300a00 */
        /* <DEDUP_REMOVED lines=24> */
[----:B------:R-:W-:Y:S01]  /*2b60*/  IMAD.MOV.U32 R224, RZ, RZ, R60 ;  /* 0x000000ffffe07224 */ /* 0x000fe200078e003c */
[----:B------:R-:W-:Y:S01]  /*2b70*/  WARPGROUP.ARRIVE ;  /* 0x00000000000079c5 */ /* 0x000fe20000000000 */
[----:B------:R-:W-:Y:S01]  /*2b80*/  IMAD.MOV.U32 R225, RZ, RZ, R61 ;  /* 0x000000ffffe17224 */ /* 0x000fe200078e003d */
[----:B------:R-:W2:Y:S01]  /*2b90*/  LDL.LU.64 R64, [R1+0x210] ;  /* 0x0002100001407983 */ /* 0x000ea20000300a00 */
[----:B------:R-:W-:-:S02]  /*2ba0*/  IMAD.MOV.U32 R222, RZ, RZ, R58 ;  /* 0x000000ffffde7224 */ /* 0x000fc400078e003a */
[----:B------:R-:W-:Y:S01]  /*2bb0*/  IMAD.MOV.U32 R223, RZ, RZ, R59 ;  /* 0x000000ffffdf7224 */ /* 0x000fe200078e003b */
[----:B------:R-:W2:Y:S01]  /*2bc0*/  LDL.LU.64 R62, [R1+0x208] ;  /* 0x00020800013e7983 */ /* 0x000ea20000300a00 */
[----:B------:R-:W-:Y:S01]  /*2bd0*/  IMAD.MOV.U32 R220, RZ, RZ, R56 ;  /* 0x000000ffffdc7224 */ /* 0x000fe200078e0038 */
[----:B------:R-:W-:Y:S01]  /*2be0*/  QGMMA.64x128x32.F32.E4M3.E4M3 R152, gdesc[UR8], R152, UP0, gsb0 ;  /* 0x01e00000089879f3 */ /* 0x000fe2000b800898 */
        /* <DEDUP_REMOVED lines=40> */
[----:B------:R-:W2:Y:S04]  /*2e70*/  LDL.LU.64 R34, [R1+0x198] ;  /* 0x0001980001227983 */ /* 0x000ea80000300a00 */
[----:B------:R-:W2:Y:S04]  /*2e80*/  LDL.LU.64 R32, [R1+0x190] ;  /* 0x0001900001207983 */ /* 0x000ea80000300a00 */
[----:B------:R-:W2:Y:S04]  /*2e90*/  LDL.LU.64 R30, [R1+0x188] ;  /* 0x00018800011e7983 */ /* 0x000ea80000300a00 */
[----:B-1----:R-:W2:Y:S04]  /*2ea0*/  LDL.LU.64 R28, [R1+0x180] ;  /* 0x00018000011c7983 */ /* 0x002ea80000300a00 */
[----:B------:R-:W2:Y:S04]  /*2eb0*/  LDL.LU.64 R26, [R1+0x178] ;  /* 0x00017800011a7983 */ /* 0x000ea80000300a00 */
[----:B------:R-:W2:Y:S01]  /*2ec0*/  LDL.LU.64 R24, [R1+0x170] ;  /* 0x0001700001187983 */ /* 0x000ea20000300a00 */
[----:B------:R-:W-:-:S03]  /*2ed0*/  WARPGROUP.DEPBAR.LE gsb0, 0x0 ;  /* 0x00008000000079c5 */ /* 0x000fc60000010000 */
        /* <DEDUP_REMOVED lines=14> */
[----:B-1----:R-:W3:Y:S04]  /*2fc0*/  LDL.LU R188, [R1] ;  /* 0x0000000001bc7983 */ /* 0x002ee80000300800 */
[----:B------:R-:W3:Y:S04]  /*2fd0*/  LDL.LU R189, [R1+0x4] ;  /* 0x0000040001bd7983 */ /* 0x000ee80000300800 */
[----:B------:R-:W3:Y:S04]  /*2fe0*/  LDL.LU R190, [R1+0x8] ;  /* 0x0000080001be7983 */ /* 0x000ee80000300800 */
[----:B------:R-:W3:Y:S04]  /*2ff0*/  LDL.LU R191, [R1+0xc] ;  /* 0x00000c0001bf7983 */ /* 0x000ee80000300800 */
[----:B------:R-:W3:Y:S04]  /*3000*/  LDL.LU R192, [R1+0x10] ;  /* 0x0000100001c07983 */ /* 0x000ee80000300800 */
[----:B------:R-:W3:Y:S01]  /*3010*/  LDL.LU R193, [R1+0x14] ;  /* 0x0000140001c17983 */ /* 0x000ee20000300800 */
[----:B------:R-:W-:Y:S01]  /*3020*/  UIADD3 UR8, UR17, 0x200, URZ ;  /* 0x0000020011087890 */ /* 0x000fe2000fffe03f */
[----:B------:R-:W-:Y:S01]  /*3030*/  WARPGROUP.ARRIVE ;  /* 0x00000000000079c5 */ /* 0x000fe20000000000 */
[----:B------:R-:W-:-:S07]  /*3040*/  UMOV UR9, 0x80000020 ;  /* 0x8000002000097882 */ /* 0x000fce0000000000 */
[----:B------:R-:W-:Y:S01]  /*3050*/  QGMMA.64x128x32.F32.E4M3.E4M3 R88, gdesc[UR8], R88, UP0, gsb0 ;  /* 0x01e00000085879f3 */ /* 0x000fe2000b800858 */
[----:B------:R-:W-:Y:S01]  /*3060*/  UIADD3 UR8, UR17, 0x300, URZ ;  /* 0x0000030011087890 */ /* 0x000fe2000fffe03f */
[----:B------:R-:W-:Y:S01]  /*3070*/  UMOV UR9, 0x80000020 ;  /* 0x8000002000097882 */ /* 0x000fe20000000000 */
        /* <DEDUP_REMOVED lines=10> */
[----:B------:R-:W-:Y:S01]  /*3120*/  IMAD.MOV.U32 R205, RZ, RZ, R241 ;  /* 0x000000ffffcd7224 */ /* 0x000fe200078e00f1 */
[----:B------:R-:W-:-:S02]  /*3130*/  WARPGROUP.DEPBAR.LE gsb0, 0x0 ;  /* 0x00008000000079c5 */ /* 0x000fc40000010000 */
[----:B--2---:R-:W-:-:S06]  /*3140*/  WARPGROUP.ARRIVE ;  /* 0x00000000000079c5 */ /* 0x004fcc0000000000 */
[----:B------:R-:W-:Y:S01]  /*3150*/  QGMMA.64x128x32.F32.E4M3.E4M3 R24, gdesc[UR8], R24, UP0, gsb0 ;  /* 0x01e00000081879f3 */ /* 0x000fe2000b800818 */
        /* <DEDUP_REMOVED lines=31> */
[----:B------:R-:W-:Y:S01]  /*3350*/  IMAD.MOV.U32 R251, RZ, RZ, R0 ;  /* 0x000000fffffb7224 */ /* 0x000fe200078e0000 */
[----:B------:R-:W-:Y:S02]  /*3360*/  UIADD3 UR8, UR17, 0x2, URZ ;  /* 0x0000000211087890 */ /* 0x000fe4000fffe03f */
[----:B------:R-:W-:Y:S01]  /*3370*/  UIADD3 UR10, UR18, 0x2, URZ ;  /* 0x00000002120a7890 */ /* 0x000fe2000fffe03f */
[----:B------:R-:W-:Y:S01]  /*3380*/  UMOV UR9, 0x80000020 ;  /* 0x8000002000097882 */ /* 0x000fe20000000000 */
[----:B------:R-:W-:Y:S01]  /*3390*/  UMOV UR11, 0x80000020 ;  /* 0x80000020000b7882 */ /* 0x000fe20000000000 */
[----:B------:R-:W-:Y:S02]  /*33a0*/  WARPGROUP.DEPBAR.LE gsb0, 0x0 ;  /* 0x00008000000079c5 */ /* 0x000fe40000010000 */
[----:B---3--:R-:W-:-:S06]  /*33b0*/  WARPGROUP.ARRIVE ;  /* 0x00000000000079c5 */ /* 0x008fcc0000000000 */
        /* <DEDUP_REMOVED lines=58> */
[----:B------:R-:W-:Y:S01]  /*3760*/  UMOV UR9, 0x80000020 ;  /* 0x8000002000097882 */ /* 0x000fe20000000000 */
[----:B------:R-:W-:Y:S02]  /*3770*/  WARPGROUP.DEPBAR.LE gsb0, 0x0 ;  /* 0x00008000000079c5 */ /* 0x000fe40000010000 */
[----:B------:R-:W-:-:S07]  /*3780*/  WARPGROUP.ARRIVE ;  /* 0x00000000000079c5 */ /* 0x000fce0000000000 */
[----:B------:R-:W-:Y:S03]  /*3790*/  QGMMA.64x128x32.F32.E4M3.E4M3 R24, gdesc[UR8], R24, gsb0 ;  /* 0x01e00000081879f3 */ /* 0x000fe60008000818 */
[----:B------:R-:W-:Y:S02]  /*37a0*/  WARPGROUP.DEPBAR.LE gsb0, 0x0 ;  /* 0x00008000000079c5 */ /* 0x000fe40000010000 */
[----:B--2---:R-:W-:Y:S05]  /*37b0*/  @!P2 BRA `(.L_x_17) ;  /* 0x000000000004a947 */ /* 0x004fea0003800000 */
[----:B------:R-:W-:Y:S01]  /*37c0*/  BPT.TRAP 0x1 ;  /* 0x000000040000795c */ /* 0x000fe20000300000 */
.L_x_17:
[----:B------:R-:W-:Y:S02]  /*37d0*/  UISETP.GT.U32.AND UP0, UPT, UR6, 0x1, UPT ;  /* 0x000000010600788c */ /* 0x000fe4000bf04070 */
[----:B------:R-:W-:-:S04]  /*37e0*/  ULEA UR12, UR5, UR12, 0x3 ;  /* 0x0000000c050c7291 */ /* 0x000fc8000f8e183f */
[----:B------:R-:W-:Y:S01]  /*37f0*/  UIADD3 UR12, UR12, 0x36048, URZ ;  /* 0x000360480c0c7890 */ /* 0x000fe2000fffe03f */
[----:B------:R-:W-:-:S03]  /*3800*/  PLOP3.LUT P1, PT, PT, PT, UP0, 0x80, 0x0 ;  /* 0x000000000000781c */ /* 0x000fc60003f2f008 */
[----:B------:R-:W-:-:S09]  /*3810*/  UPRMT UR12, URZ, 0x654, UR12 ;  /* 0x000006543f0c7896 */ /* 0x000fd2000800000c */
[----:B------:R-:W-:Y:S01]  /*3820*/  SYNCS.ARRIVE.TRANS64.RED.A1T0 RZ, [UR12], RZ ;  /* 0x000000ffffff79a7 */ /* 0x000fe2000810040c */
[----:B------:R-:W-:Y:S05]  /*3830*/  @P1 BRA `(.L_x_18) ;  /* 0x0000000000041947 */ /* 0x000fea0003800000 */
[----:B------:R-:W-:Y:S01]  /*3840*/  BPT.TRAP 0x1 ;  /* 0x000000040000795c */ /* 0x000fe20000300000 */
.L_x_18:
[----:B------:R-:W-:Y:S01]  /*3850*/  UIADD3 UR4, UR4, 0x1, URZ ;  /* 0x0000000104047890 */ /* 0x000fe2000fffe03f */
[C---:B------:R-:W-:Y:S01]  /*3860*/  ISETP.GT.AND P1, PT, R3.reuse, 0x1, PT ;  /* 0x000000010300780c */ /* 0x040fe20003f24270 */
[----:B------:R-:W-:Y:S01]  /*3870*/  UIADD3 UR5, UR5, 0x1, URZ ;  /* 0x0000000105057890 */ /* 0x000fe2000fffe03f */
[----:B------:R-:W-:Y:S01]  /*3880*/  VIADD R3, R3, 0xffffffff ;  /* 0xffffffff03037836 */ /* 0x000fe20000000000 */
[----:B------:R-:W-:Y:S02]  /*3890*/  UISETP.NE.AND UP0, UPT, UR4, 0x9, UPT ;  /* 0x000000090400788c */ /* 0x000fe4000bf05270 */
[----:B------:R-:W-:Y:S02]  /*38a0*/  UISETP.NE.AND UP1, UPT, UR5, 0x9, UPT ;  /* 0x000000090500788c */ /* 0x000fe4000bf25270 */
[----:B------:R-:W-:Y:S02]  /*38b0*/  USEL UR8, URZ, 0x1, UP0 ;  /* 0x000000013f087887 */ /* 0x000fe40008000000 */
[----:B------:R-:W-:-:S02]  /*38c0*/  USEL UR4, UR4, URZ, UP0 ;  /* 0x0000003f04047287 */ /* 0x000fc40008000000 */
[----:B------:R-:W-:Y:S02]  /*38d0*/  USEL UR5, UR5, URZ, UP1 ;  /* 0x0000003f05057287 */ /* 0x000fe40008800000 */
[----:B------:R-:W-:Y:S01]  /*38e0*/  UPLOP3.LUT UP0, UPT, UPT, UPT, UPT, 0x80, 0x0 ;  /* 0x000000000000789c */ /* 0x000fe20003f0f070 */
[----:B------:R-:W-:Y:S01]  /*38f0*/  LOP3.LUT R4, R4, UR8, RZ, 0x3c, !PT ;  /* 0x0000000804047c12 */ /* 0x000fe2000f8e3cff */
[----:B------:R-:W-:Y:S09]  /*3900*/  @P1 BRA `(.L_x_19) ;  /* 0xffffffe800741947 */ /* 0x000ff2000383ffff */
.L_x_14:
[----:B------:R-:W-:Y:S05]  /*3910*/  @!P0 BRA `(.L_x_20) ;  /* 0x00000000004c8947 */ /* 0x000fea0003800000 */
[----:B------:R-:W-:-:S04]  /*3920*/  ULOP3.LUT UR4, UR6, 0x1, URZ, 0xfc, !UPT ;  /* 0x0000000106047892 */ /* 0x000fc8000f8efc3f */
[----:B------:R-:W-:-:S06]  /*3930*/  UISETP.NE.AND UP0, UPT, UR4, 0x3, UPT ;  /* 0x000000030400788c */ /* 0x000fcc000bf05270 */
[----:B------:R-:W-:-:S13]  /*3940*/  PLOP3.LUT P0, PT, PT, PT, UP0, 0x80, 0x0 ;  /* 0x000000000000781c */ /* 0x000fda0003f0f008 */
[----:B------:R-:W-:Y:S05]  /*3950*/  @!P0 BRA `(.L_x_21) ;  /* 0x0000000000048947 */ /* 0x000fea0003800000 */
[----:B------:R-:W-:Y:S01]  /*3960*/  BPT.TRAP 0x1 ;  /* 0x000000040000795c */ /* 0x000fe20000300000 */
.L_x_21:
[----:B------:R-:W1:Y:S01]  /*3970*/  S2UR UR8, SR_CgaCtaId ;  /* 0x00000000000879c3 */ /* 0x000e620000008800 */
[----:B------:R-:W-:Y:S02]  /*3980*/  UIMAD.WIDE.U32 UR4, UR7, 0x38e38e39, URZ ;  /* 0x38e38e39070478a5 */ /* 0x000fe4000f8e003f */
[----:B------:R-:W-:Y:S02]  /*3990*/  UISETP.GT.U32.AND UP0, UPT, UR6, 0x1, UPT ;  /* 0x000000010600788c */ /* 0x000fe4000bf04070 */
[----:B------:R-:W-:-:S03]  /*39a0*/  USHF.R.U32.HI UR4, URZ, 0x1, UR5 ;  /* 0x000000013f047899 */ /* 0x000fc60008011605 */
[----:B------:R-:W-:Y:S01]  /*39b0*/  UMOV UR5, 0x400 ;  /* 0x0000040000057882 */ /* 0x000fe20000000000 */
[----:B------:R-:W-:Y:S01]  /*39c0*/  UIMAD UR4, UR4, -0x9, UR7 ;  /* 0xfffffff7040478a4 */ /* 0x000fe2000f8e0207 */
[----:B------:R-:W-:Y:S01]  /*39d0*/  PLOP3.LUT P0, PT, PT, PT, UP0, 0x80, 0x0 ;  /* 0x000000000000781c */ /* 0x000fe20003f0f008 */
[----:B-1----:R-:W-:-:S04]  /*39e0*/  ULEA UR5, UR8, UR5, 0x18 ;  /* 0x0000000508057291 */ /* 0x002fc8000f8ec03f */
[----:B------:R-:W-:-:S04]  /*39f0*/  ULEA UR4, UR4, UR5, 0x3 ;  /* 0x0000000504047291 */ /* 0x000fc8000f8e183f */
[----:B------:R-:W-:-:S04]  /*3a00*/  UIADD3 UR4, UR4, 0x36048, URZ ;  /* 0x0003604804047890 */ /* 0x000fc8000fffe03f */
[----:B------:R-:W-:-:S09]  /*3a10*/  UPRMT UR4, URZ, 0x654, UR4 ;  /* 0x000006543f047896 */ /* 0x000fd20008000004 */
[----:B------:R-:W-:Y:S01]  /*3a20*/  SYNCS.ARRIVE.TRANS64.RED.A1T0 RZ, [UR4], RZ ;  /* 0x000000ffffff79a7 */ /* 0x000fe20008100404 */
[----:B------:R-:W-:Y:S05]  /*3a30*/  @P0 BRA `(.L_x_20) ;  /* 0x0000000000040947 */ /* 0x000fea0003800000 */
[----:B------:R-:W-:Y:S01]  /*3a40*/  BPT.TRAP 0x1 ;  /* 0x000000040000795c */ /* 0x000fe20000300000 */
.L_x_20:
[----:B------:R-:W1:Y:S01]  /*3a50*/  S2R R2, SR_TID.X ;  /* 0x0000000000027919 */ /* 0x000e620000002100 */
[----:B------:R-:W-:Y:S01]  /*3a60*/  ULDC.64 UR4, c[0x0][0x280] ;  /* 0x0000a00000047ab9 */ /* 0x000fe20000000a00 */
[----:B------:R-:W2:Y:S01]  /*3a70*/  S2R R4, SR_CTAID.Y ;  /* 0x0000000000047919 */ /* 0x000ea20000002600 */
[----:B-1----:R-:W-:-:S04]  /*3a80*/  SHF.R.S32.HI R0, RZ, 0x1f, R2 ;  /* 0x0000001fff007819 */ /* 0x002fc80000011402 */
[----:B------:R-:W-:Y:S01]  /*3a90*/  LEA.HI R0, R0, R2, RZ, 0x7 ;  /* 0x0000000200007211 */ /* 0x000fe200078f38ff */
[----:B--2---:R-:W-:-:S03]  /*3aa0*/  IMAD.SHL.U32 R4, R4, 0x80, RZ ;  /* 0x0000008004047824 */ /* 0x004fc600078e00ff */
[----:B------:R-:W-:Y:S02]  /*3ab0*/  LOP3.LUT R0, R0, 0xffffff80, RZ, 0xc0, !PT ;  /* 0xffffff8000007812 */ /* 0x000fe400078ec0ff */
[----:B------:R-:W-:-:S03]  /*3ac0*/  ISETP.GE.AND P0, PT, R4, UR5, PT ;  /* 0x0000000504007c0c */ /* 0x000fc6000bf06270 */
[----:B------:R-:W-:-:S05]  /*3ad0*/  IMAD.IADD R0, R2, 0x1, -R0 ;  /* 0x0000000102007824 */ /* 0x000fca00078e0a00 */
[----:B------:R-:W-:-:S04]  /*3ae0*/  SHF.R.S32.HI R3, RZ, 0x1f, R0 ;  /* 0x0000001fff037819 */ /* 0x000fc80000011400 */
[CC--:B------:R-:W-:Y:S02]  /*3af0*/  LEA.HI R2, R3.reuse, R0.reuse, RZ, 0x2 ;  /* 0x0000000003027211 */ /* 0x0c0fe400078f10ff */
[----:B------:R-:W-:Y:S02]  /*3b00*/  LEA.HI R3, R3, R0, RZ, 0x5 ;  /* 0x0000000003037211 */ /* 0x000fe400078f28ff */
[--C-:B------:R-:W-:Y:S02]  /*3b10*/  SHF.R.S32.HI R12, RZ, 0x2, R2.reuse ;  /* 0x00000002ff0c7819 */ /* 0x100fe40000011402 */
[----:B------:R-:W-:Y:S02]  /*3b20*/  SHF.R.S32.HI R13, RZ, 0x1f, R2 ;  /* 0x0000001fff0d7819 */ /* 0x000fe40000011402 */
[----:B------:R-:W-:Y:S02]  /*3b30*/  LOP3.LUT R2, R2, 0x7ffffffc, RZ, 0xc0, !PT ;  /* 0x7ffffffc02027812 */ /* 0x000fe400078ec0ff */
[----:B------:R-:W-:-:S03]  /*3b40*/  LEA.HI R13, R13, R12, RZ, 0x3 ;  /* 0x0000000c0d0d7211 */ /* 0x000fc600078f18ff */
[----:B------:R-:W-:Y:S01]  /*3b50*/  IMAD.IADD R2, R0, 0x1, -R2 ;  /* 0x0000000100027824 */ /* 0x000fe200078e0a02 */
[----:B------:R-:W-:-:S03]  /*3b60*/  LOP3.LUT R13, R13, 0xfffffff8, RZ, 0xc0, !PT ;  /* 0xfffffff80d0d7812 */ /* 0x000fc600078ec0ff */
[----:B------:R-:W-:Y:S02]  /*3b70*/  IMAD.SHL.U32 R0, R2, 0x2, RZ ;  /* 0x0000000202007824 */ /* 0x000fe400078e00ff */
[----:B------:R-:W-:-:S03]  /*3b80*/  IMAD.IADD R12, R12, 0x1, -R13 ;  /* 0x000000010c0c7824 */ /* 0x000fc600078e0a0d */
[----:B------:R-:W-:Y:S02]  /*3b90*/  SHF.R.S32.HI R2, RZ, 0x1f, R0 ;  /* 0x0000001fff027819 */ /* 0x000fe40000011400 */
[----:B------:R-:W-:Y:S02]  /*3ba0*/  IADD3 R14, P1, R4, R0, RZ ;  /* 0x00000000040e7210 */ /* 0x000fe40007f3e0ff */
[----:B------:R-:W-:Y:S02]  /*3bb0*/  IADD3 R0, -R0, UR5, -R4 ;  /* 0x0000000500007c10 */ /* 0x000fe4000fffe904 */
[----:B------:R-:W-:Y:S02]  /*3bc0*/  LEA.HI.X.SX32 R15, R4, R2, 0x1, P1 ;  /* 0x00000002040f7211 */ /* 0x000fe400008f0eff */
[----:B------:R-:W1:Y:S01]  /*3bd0*/  S2R R4, SR_CTAID.X ;  /* 0x0000000000047919 */ /* 0x000e620000002500 */
[----:B------:R-:W-:Y:S02]  /*3be0*/  SHF.R.S32.HI R2, RZ, 0x5, R3 ;  /* 0x00000005ff027819 */ /* 0x000fe40000011403 */
[----:B------:R-:W-:Y:S01]  /*3bf0*/  SHF.R.S32.HI R13, RZ, 0x1f, R12 ;  /* 0x0000001fff0d7819 */ /* 0x000fe2000001140c */
[----:B-1----:R-:W-:-:S02]  /*3c00*/  IMAD.SHL.U32 R3, R4, 0x100, RZ ;  /* 0x0000010004037824 */ /* 0x002fc400078e00ff */
[----:B------:R-:W-:-:S03]  /*3c10*/  IMAD.WIDE R10, R4, 0x100, R12 ;  /* 0x00000100040a7825 */ /* 0x000fc600078e020c */
[----:B------:R-:W-:Y:S01]  /*3c20*/  ISETP.GE.OR P0, PT, R3, UR4, P0 ;  /* 0x0000000403007c0c */ /* 0x000fe20008706670 */
[----:B------:R-:W-:-:S04]  /*3c30*/  IMAD.WIDE R10, R2, 0x10, R10 ;  /* 0x00000010020a7825 */ /* 0x000fc800078e020a */
[----:B------:R-:W-:-:S05]  /*3c40*/  IMAD R2, R2, -0x10, -R3 ;  /* 0xfffffff002027824 */ /* 0x000fca00078e0a03 */
[----:B------:R-:W-:-:S03]  /*3c50*/  IADD3 R12, R2, UR4, -R12 ;  /* 0x00000004020c7c10 */ /* 0x000fc6000fffe80c */
[----:B------:R-:W-:Y:S05]  /*3c60*/  @P0 EXIT ;  /* 0x000000000000094d */ /* 0x000fea0003800000 */
[----:B------:R-:W-:Y:S01]  /*3c70*/  FSETP.NEU.AND P0, PT, RZ, UR16, PT ;  /* 0x00000010ff007c0b */ /* 0x000fe2000bf0d000 */
[----:B------:R-:W-:Y:S02]  /*3c80*/  ULDC.64 UR6, c[0x0][0x658] ;  /* 0x0001960000067ab9 */ /* 0x000fe40000000a00 */
[----:B------:R-:W-:Y:S01]  /*3c90*/  IMAD R2, R11, UR6, RZ ;  /* 0x000000060b027c24 */ /* 0x000fe2000f8e02ff */
[----:B------:R-:W-:Y:S02]  /*3ca0*/  USHF.L.U64.HI UR5, UR6, 0x3, UR7 ;  /* 0x0000000306057899 */ /* 0x000fe40008010207 */
[----:B------:R-:W-:Y:S01]  /*3cb0*/  IMAD.WIDE.U32 R4, R10, UR6, R14 ;  /* 0x000000060a047c25 */ /* 0x000fe2000f8e000e */
[----:B------:R-:W-:-:S03]  /*3cc0*/  USHF.L.U32 UR8, UR6, 0x3, URZ ;  /* 0x0000000306087899 */ /* 0x000fc6000800063f */
[----:B------:R-:W-:-:S04]  /*3cd0*/  IMAD R2, R10, UR7, R2 ;  /* 0x000000070a027c24 */ /* 0x000fc8000f8e0202 */
[----:B------:R-:W-:Y:S01]  /*3ce0*/  IMAD.IADD R3, R5, 0x1, R2 ;  /* 0x0000000105037824 */ /* 0x000fe200078e0202 */
[----:B------:R-:W-:Y:S06]  /*3cf0*/  @!P0 BRA `(.L_x_22) ;  /* 0x0000010800f88947 */ /* 0x000fec0003800000 */
[----:B------:R-:W-:Y:S01]  /*3d00*/  ULDC.64 UR18, c[0x0][0x630] ;  /* 0x00018c0000127ab9 */ /* 0x000fe20000000a00 */
[----:B------:R-:W-:Y:S01]  /*3d10*/  ULDC.64 UR20, c[0x0][0x628] ;  /* 0x00018a0000147ab9 */ /* 0x000fe20000000a00 */
[----:B------:R-:W-:Y:S01]  /*3d20*/  IMAD R2, R11, UR18, RZ ;  /* 0x000000120b027c24 */ /* 0x000fe2000f8e02ff */
[----:B------:R-:W2:Y:S01]  /*3d30*/  LDL.LU R17, [R1] ;  /* 0x0000000001117983 */ /* 0x000ea20000300800 */
[----:B------:R-:W-:Y:S01]  /*3d40*/  IMAD.WIDE.U32 R6, R10, UR18, R14 ;  /* 0x000000120a067c25 */ /* 0x000fe2000f8e000e */
[----:B------:R-:W-:Y:S02]  /*3d50*/  ISETP.GE.AND P1, PT, R12, 0x1, PT ;  /* 0x000000010c00780c */ /* 0x000fe40003f26270 */
[----:B------:R-:W3:Y:S01]  /*3d60*/  LDL.LU R16, [R1+0x4] ;  /* 0x0000040001107983 */ /* 0x000ee20000300800 */
[----:B------:R-:W-:Y:S01]  /*3d70*/  IMAD R2, R10, UR19, R2 ;  /* 0x000000130a027c24 */ /* 0x000fe2000f8e0202 */
[----:B------:R-:W-:Y:S02]  /*3d80*/  IADD3 R8, P0, R6, UR20, RZ ;  /* 0x0000001406087c10 */ /* 0x000fe4000ff1e0ff */
[----:B------:R1:W-:Y:S02]  /*3d90*/  STL [R1+0x140], R71 ;  /* 0x0001404701007387 */ /* 0x0003e40000100800 */
[----:B------:R-:W-:-:S02]  /*3da0*/  IADD3.X R9, R7, UR21, R2, P0, !PT ;  /* 0x0000001507097c10 */ /* 0x000fc400087fe402 */
[----:B------:R-:W-:Y:S02]  /*3db0*/  ISETP.LT.OR P0, PT, R0, 0x1, !P1 ;  /* 0x000000010000780c */ /* 0x000fe40004f01670 */
[----:B------:R-:W-:Y:S01]  /*3dc0*/  PRMT R2, RZ, 0x7610, R2 ;  /* 0x00007610ff027816 */ /* 0x000fe20000000002 */
[----:B-1----:R-:W4:Y:S04]  /*3dd0*/  LDL.LU R71, [R1+0x8] ;  /* 0x0000080001477983 */ /* 0x002f280000300800 */
[----:B------:R1:W-:Y:S06]  /*3de0*/  STL [R1+0x13c], R72 ;  /* 0x00013c4801007387 */ /* 0x0003ec0000100800 */
[----:B------:R-:W0:Y:S01]  /*3df0*/  @!P0 LDC.64 R6, c[0x0][0x650] ;  /* 0x00019400ff068b82 */ /* 0x000e220000000a00 */
[----:B------:R-:W2:Y:S04]  /*3e00*/  @!P0 LDG.E.U8 R2, desc[UR14][R8.64] ;  /* 0x0000000e08028981 */ /* 0x000ea8000c1e1100 */
[----:B-1----:R-:W4:Y:S04]  /*3e10*/  LDL.LU R72, [R1+0xc] ;  /* 0x00000c0001487983 */ /* 0x002f280000300800 */
[----:B------:R1:W-:Y:S04]  /*3e20*/  STL [R1+0x138], R73 ;  /* 0x0001384901007387 */ /* 0x0003e80000100800 */
[----:B-1----:R-:W4:Y:S01]  /*3e30*/  LDL.LU R73, [R1+0x14] ;  /* 0x0000140001497983 */ /* 0x002f220000300800 */
[----:B0-----:R-:W-:-:S03]  /*3e40*/  @!P0 IADD3 R6, P2, R4, R6, RZ ;  /* 0x0000000604068210 */ /* 0x001fc60007f5e0ff */
[----:B------:R0:W-:Y:S02]  /*3e50*/  STL [R1+0x134], R74 ;  /* 0x0001344a01007387 */ /* 0x0001e40000100800 */
[----:B------:R-:W-:Y:S02]  /*3e60*/  @!P0 IMAD.X R7, R3, 0x1, R7, P2 ;  /* 0x0000000103078824 */ /* 0x000fe400010e0607 */
[----:B0-----:R-:W4:Y:S04]  /*3e70*/  LDL.LU R74, [R1+0x18] ;  /* 0x00001800014a7983 */ /* 0x001f280000300800 */
[----:B------:R0:W-:Y:S04]  /*3e80*/  STL [R1+0x130], R75 ;  /* 0x0001304b01007387 */ /* 0x0001e80000100800 */
        /* <DEDUP_REMOVED lines=25> */
[----:B------:R-:W4:Y:S04]  /*4020*/  LDL.LU R13, [R1+0x50] ;  /* 0x00005000010d7983 */ /* 0x000f280000300800 */
        /* <DEDUP_REMOVED lines=18> */
[----:B------:R-:W4:Y:S01]  /*4150*/  LDL.LU R238, [R1+0x9c] ;  /* 0x00009c0001ee7983 */ /* 0x000f220000300800 */
[----:B--2---:R-:W-:-:S03]  /*4160*/  LOP3.LUT R2, R2, 0xff, RZ, 0xc0, !PT ;  /* 0x000000ff02027812 */ /* 0x004fc600078ec0ff */
[----:B------:R-:W2:Y:S01]  /*4170*/  LDL.LU R237, [R1+0xa0] ;  /* 0x0000a00001ed7983 */ /* 0x000ea20000300800 */
[----:B------:R-:W-:-:S03]  /*4180*/  F2FP.F16.E4M3.UNPACK_B R2, R2 ;  /* 0x00000002ff02723e */ /* 0x000fc600020006ff */
[----:B------:R-:W2:Y:S02]  /*4190*/  LDL.LU R236, [R1+0xa4] ;  /* 0x0000a40001ec7983 */ /* 0x000ea40000300800 */
[----:B------:R-:W-:Y:S02]  /*41a0*/  HADD2.F32 R2, -RZ, R2.H0_H0 ;  /* 0x20000002ff027230 */ /* 0x000fe40000004100 */
[----:B------:R-:W2:Y:S03]  /*41b0*/  LDL.LU R235, [R1+0xa8] ;  /* 0x0000a80001eb7983 */ /* 0x000ea60000300800 */
[----:B------:R-:W-:Y:S01]  /*41c0*/  FMUL R2, R2, UR16 ;  /* 0x0000001002027c20 */ /* 0x000fe20008400000 */
[----:B------:R-:W2:Y:S03]  /*41d0*/  LDL.LU R234, [R1+0xac] ;  /* 0x0000ac0001ea7983 */ /* 0x000ea60000300800 */
[----:B------:R-:W-:Y:S01]  /*41e0*/  FFMA R2, R17, UR13, R2 ;  /* 0x0000000d11027c23 */ /* 0x000fe20008000002 */
[----:B------:R-:W2:Y:S04]  /*41f0*/  LDL.LU R233, [R1+0xb0] ;  /* 0x0000b00001e97983 */ /* 0x000ea80000300800 */
[----:B------:R-:W-:Y:S01]  /*4200*/  F2FP.SATFINITE.E4M3.F32.PACK_AB_MERGE_C R2, RZ, R2, RZ ;  /* 0x00000002ff02723e */ /* 0x000fe200048070ff */
[----:B------:R-:W2:Y:S04]  /*4210*/  LDL.LU R232, [R1+0xb4] ;  /* 0x0000b40001e87983 */ /* 0x000ea80000300800 */
[----:B------:R0:W-:Y:S01]  /*4220*/  @!P0 STG.E.U8 desc[UR14][R6.64], R2 ;  /* 0x0000000206008986 */ /* 0x0001e2000c10110e */
[----:B------:R-:W-:-:S03]  /*4230*/  ISETP.LT.OR P0, PT, R0, 0x2, !P1 ;  /* 0x000000020000780c */ /* 0x000fc60004f01670 */
[----:B------:R-:W2:Y:S04]  /*4240*/  LDL.LU R231, [R1+0xb8] ;  /* 0x0000b80001e77983 */ /* 0x000ea80000300800 */
[----:B------:R-:W2:Y:S01]  /*4250*/  LDL.LU R230, [R1+0xbc] ;  /* 0x0000bc0001e67983 */ /* 0x000ea20000300800 */
[----:B0-----:R-:W-:-:S03]  /*4260*/  PRMT R2, RZ, 0x7610, R2 ;  /* 0x00007610ff027816 */ /* 0x001fc60000000002 */
[----:B------:R-:W2:Y:S02]  /*4270*/  LDL.LU R229, [R1+0xc0] ;  /* 0x0000c00001e57983 */ /* 0x000ea40000300800 */
[----:B------:R-:W0:Y:S02]  /*4280*/  @!P0 LDC.64 R6, c[0x0][0x650] ;  /* 0x00019400ff068b82 */ /* 0x000e240000000a00 */
[----:B------:R-:W2:Y:S04]  /*4290*/  LDL.LU R228, [R1+0xc4] ;  /* 0x0000c40001e47983 */ /* 0x000ea80000300800 */
[----:B------:R-:W3:Y:S04]  /*42a0*/  @!P0 LDG.E.U8 R2, desc[UR14][R8.64+0x1] ;  /* 0x0000010e08028981 */ /* 0x000ee8000c1e1100 */
[----:B------:R-:W2:Y:S04]  /*42b0*/  LDL.LU R227, [R1+0xc8] ;  /* 0x0000c80001e37983 */ /* 0x000ea80000300800 */
[----:B------:R-:W2:Y:S04]  /*42c0*/  LDL.LU R226, [R1+0xcc] ;  /* 0x0000cc0001e27983 */ /* 0x000ea80000300800 */
[----:B------:R-:W2:Y:S04]  /*42d0*/  LDL.LU R225, [R1+0xd0] ;  /* 0x0000d00001e17983 */ /* 0x000ea80000300800 */
[----:B------:R-:W2:Y:S01]  /*42e0*/  LDL.LU R224, [R1+0xd4] ;  /* 0x0000d40001e07983 */ /* 0x000ea20000300800 */
[----:B0-----:R-:W-:-:S03]  /*42f0*/  @!P0 IADD3 R6, P2, R4, R6, RZ ;  /* 0x0000000604068210 */ /* 0x001fc60007f5e0ff */
[----:B------:R-:W2:Y:S02]  /*4300*/  LDL.LU R223, [R1+0xd8] ;  /* 0x0000d80001df7983 */ /* 0x000ea40000300800 */
[----:B------:R-:W-:Y:S02]  /*4310*/  @!P0 IMAD.X R7, R3, 0x1, R7, P2 ;  /* 0x0000000103078824 */ /* 0x000fe400010e0607 */
[----:B------:R-:W2:Y:S04]  /*4320*/  LDL.LU R222, [R1+0xdc] ;  /* 0x0000dc0001de7983 */ /* 0x000ea80000300800 */
[----:B------:R-:W2:Y:S04]  /*4330*/  LDL.LU R221, [R1+0xe0] ;  /* 0x0000e00001dd7983 */ /* 0x000ea80000300800 */
[----:B------:R-:W2:Y:S04]  /*4340*/  LDL.LU R220, [R1+0xe4] ;  /* 0x0000e40001dc7983 */ /* 0x000ea80000300800 */
[----:B------:R-:W2:Y:S04]  /*4350*/  LDL.LU R219, [R1+0xe8] ;  /* 0x0000e80001db7983 */ /* 0x000ea80000300800 */
[----:B------:R-:W2:Y:S04]  /*4360*/  LDL.LU R218, [R1+0xec] ;  /* 0x0000ec0001da7983 */ /* 0x000ea80000300800 */
[----:B------:R-:W2:Y:S04]  /*4370*/  LDL.LU R217, [R1+0xf0] ;  /* 0x0000f00001d97983 */ /* 0x000ea80000300800 */
[----:B------:R-:W2:Y:S04]  /*4380*/  LDL.LU R216, [R1+0xf4] ;  /* 0x0000f40001d87983 */ /* 0x000ea80000300800 */
[----:B------:R-:W2:Y:S04]  /*4390*/  LDL.LU R23, [R1+0xf8] ;  /* 0x0000f80001177983 */ /* 0x000ea80000300800 */
[----:B------:R-:W2:Y:S01]  /*43a0*/  LDL.LU R22, [R1+0xfc] ;  /* 0x0000fc0001167983 */ /* 0x000ea20000300800 */
[----:B---3--:R-:W-:-:S04]  /*43b0*/  LOP3.LUT R2, R2, 0xff, RZ, 0xc0, !PT ;  /* 0x000000ff02027812 */ /* 0x008fc800078ec0ff */
[----:B------:R-:W-:-:S05]  /*43c0*/  F2FP.F16.E4M3.UNPACK_B R2, R2 ;  /* 0x00000002ff02723e */ /* 0x000fca00020006ff */
[----:B------:R-:W-:-:S05]  /*43d0*/  HADD2.F32 R2, -RZ, R2.H0_H0 ;  /* 0x20000002ff027230 */ /* 0x000fca0000004100 */
[----:B------:R-:W-:-:S04]  /*43e0*/  FMUL R2, R2, UR16 ;  /* 0x0000001002027c20 */ /* 0x000fc80008400000 */
[----:B------:R-:W-:-:S05]  /*43f0*/  FFMA R2, R16, UR13, R2 ;  /* 0x0000000d10027c23 */ /* 0x000fca0008000002 */
[----:B------:R-:W-:-:S05]  /*4400*/  F2FP.SATFINITE.E4M3.F32.PACK_AB_MERGE_C R2, RZ, R2, RZ ;  /* 0x00000002ff02723e */ /* 0x000fca00048070ff */
[----:B------:R0:W-:Y:S02]  /*4410*/  @!P0 STG.E.U8 desc[UR14][R6.64+0x1], R2 ;  /* 0x0000010206008986 */ /* 0x0001e4000c10110e */
[----:B0-----:R-:W-:-:S05]  /*4420*/  IADD3 R6, P0, R10, 0x8, RZ ;  /* 0x000000080a067810 */ /* 0x001fca0007f1e0ff */
[----:B------:R-:W-:-:S04]  /*4430*/  IMAD.X R2, RZ, RZ, R11, P0 ;  /* 0x000000ffff027224 */ /* 0x000fc800000e060b */
[----:B------:R-:W-:-:S04]  /*4440*/  IMAD R2, R2, UR18, RZ ;  /* 0x0000001202027c24 */ /* 0x000fc8000f8e02ff */
[C---:B------:R-:W-:Y:S02]  /*4450*/  IMAD R2, R6.reuse, UR19, R2 ;  /* 0x0000001306027c24 */ /* 0x040fe4000f8e0202 */
[----:B------:R-:W-:-:S03]  /*4460*/  IMAD.WIDE.U32 R6, R6, UR18, R14 ;  /* 0x0000001206067c25 */ /* 0x000fc6000f8e000e */
[----:B------:R-:W-:-:S04]  /*4470*/  IADD3 R6, P0, R6, UR20, RZ ;  /* 0x0000001406067c10 */ /* 0x000fc8000ff1e0ff */
[----:B------:R-:W-:Y:S02]  /*4480*/  IADD3.X R7, R7, UR21, R2, P0, !PT ;  /* 0x0000001507077c10 */ /* 0x000fe400087fe402 */
[----:B------:R-:W-:-:S04]  /*4490*/  ISETP.GE.AND P0, PT, R12, 0x9, PT ;  /* 0x000000090c00780c */ /* 0x000fc80003f06270 */
[----:B------:R-:W-:Y:S02]  /*44a0*/  ISETP.LT.OR P2, PT, R0, 0x1, !P0 ;  /* 0x000000010000780c */ /* 0x000fe40004741670 */
[----:B------:R-:W-:-:S11]  /*44b0*/  PRMT R2, RZ, 0x7610, R2 ;  /* 0x00007610ff027816 */ /* 0x000fd60000000002 */
[----:B------:R-:W3:Y:S01]  /*44c0*/  @!P2 LDG.E.U8 R2, desc[UR14][R6.64] ;  /* 0x0000000e0602a981 */ /* 0x000ee2000c1e1100 */
[----:B------:R-:W0:Y:S02]  /*44d0*/  @!P2 LDC.64 R16, c[0x0][0x650] ;  /* 0x00019400ff10ab82 */ /* 0x000e240000000a00 */
[----:B0-----:R-:W-:-:S04]  /*44e0*/  @!P2 IADD3 R16, P3, P4, R4, UR8, R16 ;  /* 0x000000080410ac10 */ /* 0x001fc8000fc7e010 */
[----:B------:R-:W-:Y:S02]  /*44f0*/  @!P2 IADD3.X R17, R3, UR5, R17, P3, P4 ;  /* 0x000000050311ac10 */ /* 0x000fe40009fe8411 */
[----:B---3--:R-:W-:-:S04]  /*4500*/  LOP3.LUT R2, R2, 0xff, RZ, 0xc0, !PT ;  /* 0x000000ff02027812 */ /* 0x008fc800078ec0ff */
[----:B------:R-:W-:-:S05]  /*4510*/  F2FP.F16.E4M3.UNPACK_B R2, R2 ;  /* 0x00000002ff02723e */ /* 0x000fca00020006ff */
[----:B------:R-:W-:-:S05]  /*4520*/  HADD2.F32 R2, -RZ, R2.H0_H0 ;  /* 0x20000002ff027230 */ /* 0x000fca0000004100 */
[----:B------:R-:W-:-:S04]  /*4530*/  FMUL R2, R2, UR16 ;  /* 0x0000001002027c20 */ /* 0x000fc80008400000 */
[----:B----4-:R-:W-:Y:S02]  /*4540*/  FFMA R2, R71, UR13, R2 ;  /* 0x0000000d47027c23 */ /* 0x010fe40008000002 */
[----:B------:R-:W3:Y:S03]  /*4550*/  LDL.LU R71, [R1+0x140] ;  /* 0x0001400001477983 */ /* 0x000ee60000300800 */
[----:B------:R-:W-:-:S05]  /*4560*/  F2FP.SATFINITE.E4M3.F32.PACK_AB_MERGE_C R2, RZ, R2, RZ ;  /* 0x00000002ff02723e */ /* 0x000fca00048070ff */
[----:B------:R0:W-:Y:S01]  /*4570*/  @!P2 STG.E.U8 desc[UR14][R16.64], R2 ;  /* 0x000000021000a986 */ /* 0x0001e2000c10110e */
[----:B------:R-:W-:Y:S02]  /*4580*/  ISETP.LT.OR P2, PT, R0, 0x2, !P0 ;  /* 0x000000020000780c */ /* 0x000fe40004741670 */
[----:B0-----:R-:W-:-:S11]  /*4590*/  PRMT R2, RZ, 0x7610, R2 ;  /* 0x00007610ff027816 */ /* 0x001fd60000000002 */
[----:B------:R-:W0:Y:S01]  /*45a0*/  @!P2 LDC.64 R16, c[0x0][0x650] ;  /* 0x00019400ff10ab82 */ /* 0x000e220000000a00 */
[----:B------:R-:W4:Y:S01]  /*45b0*/  @!P2 LDG.E.U8 R2, desc[UR14][R6.64+0x1] ;  /* 0x0000010e0602a981 */ /* 0x000f22000c1e1100 */
[----:B0-----:R-:W-:-:S04]  /*45c0*/  @!P2 IADD3 R16, P3, P4, R4, UR8, R16 ;  /* 0x000000080410ac10 */ /* 0x001fc8000fc7e010 */
[----:B------:R-:W-:Y:S02]  /*45d0*/  @!P2 IADD3.X R17, R3, UR5, R17, P3, P4 ;  /* 0x000000050311ac10 */ /* 0x000fe40009fe8411 */
[----:B----4-:R-:W-:-:S04]  /*45e0*/  LOP3.LUT R2, R2, 0xff, RZ, 0xc0, !PT ;  /* 0x000000ff02027812 */ /* 0x010fc800078ec0ff */
[----:B------:R-:W-:-:S05]  /*45f0*/  F2FP.F16.E4M3.UNPACK_B R2, R2 ;  /* 0x00000002ff02723e */ /* 0x000fca00020006ff */
[----:B------:R-:W-:-:S05]  /*4600*/  HADD2.F32 R2, -RZ, R2.H0_H0 ;  /* 0x20000002ff027230 */ /* 0x000fca0000004100 */
[----:B------:R-:W-:-:S04]  /*4610*/  FMUL R2, R2, UR16 ;  /* 0x0000001002027c20 */ /* 0x000fc80008400000 */
[----:B------:R-:W-:Y:S02]  /*4620*/  FFMA R2, R72, UR13, R2 ;  /* 0x0000000d48027c23 */ /* 0x000fe40008000002 */
[----:B------:R-:W4:Y:S03]  /*4630*/  LDL.LU R72, [R1+0x13c] ;  /* 0x00013c0001487983 */ /* 0x000f260000300800 */
[----:B------:R-:W-:-:S05]  /*4640*/  F2FP.SATFINITE.E4M3.F32.PACK_AB_MERGE_C R2, RZ, R2, RZ ;  /* 0x00000002ff02723e */ /* 0x000fca00048070ff */
[----:B------:R0:W-:Y:S01]  /*4650*/  @!P2 STG.E.U8 desc[UR14][R16.64+0x1], R2 ;  /* 0x000001021000a986 */ /* 0x0001e2000c10110e */
[C---:B------:R-:W-:Y:S02]  /*4660*/  ISETP.LT.OR P2, PT, R0.reuse, 0x9, !P1 ;  /* 0x000000090000780c */ /* 0x040fe40004f41670 */
[----:B0-----:R-:W-:Y:S01]  /*4670*/  PRMT R2, RZ, 0x7610, R2 ;  /* 0x00007610ff027816 */ /* 0x001fe20000000002 */
[----:B------:R-:W2:Y:S10]  /*4680*/  LDL.LU R17, [R1+0x10] ;  /* 0x0000100001117983 */ /* 0x000eb40000300800 */
[----:B------:R-:W3:Y:S01]  /*4690*/  @!P2 LDG.E.U8 R2, desc[UR14][R8.64+0x8] ;  /* 0x0000080e0802a981 */ /* 0x000ee2000c1e1100 */
[----:B------:R-:W-:-:S02]  /*46a0*/  ISETP.LT.OR P3, PT, R0, 0xa, !P1 ;  /* 0x0000000a0000780c */ /* 0x000fc40004f61670 */
[----:B---3--:R-:W-:-:S04]  /*46b0*/  LOP3.LUT R2, R2, 0xff, RZ, 0xc0, !PT ;  /* 0x000000ff02027812 */ /* 0x008fc800078ec0ff */
[----:B------:R-:W-:-:S05]  /*46c0*/  F2FP.F16.E4M3.UNPACK_B R2, R2 ;  /* 0x00000002ff02723e */ /* 0x000fca00020006ff */
[----:B------:R-:W-:-:S05]  /*46d0*/  HADD2.F32 R2, -RZ, R2.H0_H0 ;  /* 0x20000002ff027230 */ /* 0x000fca0000004100 */
[----:B------:R-:W-:-:S04]  /*46e0*/  FMUL R2, R2, UR16 ;  /* 0x0000001002027c20 */ /* 0x000fc80008400000 */
[----:B--2---:R-:W-:Y:S02]  /*46f0*/  FFMA R2, R17, UR13, R2 ;  /* 0x0000000d11027c23 */ /* 0x004fe40008000002 */
[----:B------:R-:W0:Y:S03]  /*4700*/  @!P2 LDC.64 R16, c[0x0][0x650] ;  /* 0x00019400ff10ab82 */ /* 0x000e260000000a00 */
[----:B------:R-:W-:Y:S02]  /*4710*/  F2FP.SATFINITE.E4M3.F32.PACK_AB_MERGE_C R2, RZ, R2, RZ ;  /* 0x00000002ff02723e */ /* 0x000fe400048070ff */
[----:B0-----:R-:W-:-:S05]  /*4720*/  @!P2 IADD3 R16, P4, R4, R16, RZ ;  /* 0x000000100410a210 */ /* 0x001fca0007f9e0ff */
[----:B------:R-:W-:-:S05]  /*4730*/  @!P2 IMAD.X R17, R3, 0x1, R17, P4 ;  /* 0x000000010311a824 */ /* 0x000fca00020e0611 */
[----:B------:R0:W-:Y:S02]  /*4740*/  @!P2 STG.E.U8 desc[UR14][R16.64+0x8], R2 ;  /* 0x000008021000a986 */ /* 0x0001e4000c10110e */
[----:B0-----:R-:W-:Y:S01]  /*4750*/  PRMT R2, RZ, 0x7610, R2 ;  /* 0x00007610ff027816 */ /* 0x001fe20000000002 */
[----:B------:R-:W0:Y:S05]  /*4760*/  @!P3 LDC.64 R16, c[0x0][0x650] ;  /* 0x00019400ff10bb82 */ /* 0x000e2a0000000a00 */
[----:B------:R-:W2:Y:S01]  /*4770*/  @!P3 LDG.E.U8 R2, desc[UR14][R8.64+0x9] ;  /* 0x0000090e0802b981 */ /* 0x000ea2000c1e1100 */
[----:B------:R-:W-:Y:S02]  /*4780*/  ISETP.LT.OR P2, PT, R0, 0x9, !P0 ;  /* 0x000000090000780c */ /* 0x000fe40004741670 */
[----:B0-----:R-:W-:-:S05]  /*4790*/  @!P3 IADD3 R16, P4, R4, R16, RZ ;  /* 0x000000100410b210 */ /* 0x001fca0007f9e0ff */
[----:B------:R-:W-:Y:S01]  /*47a0*/  @!P3 IMAD.X R17, R3, 0x1, R17, P4 ;  /* 0x000000010311b824 */ /* 0x000fe200020e0611 */
[----:B--2---:R-:W-:-:S04]  /*47b0*/  LOP3.LUT R2, R2, 0xff, RZ, 0xc0, !PT ;  /* 0x000000ff02027812 */ /* 0x004fc800078ec0ff */
[----:B------:R-:W-:-:S05]  /*47c0*/  F2FP.F16.E4M3.UNPACK_B R2, R2 ;  /* 0x00000002ff02723e */ /* 0x000fca00020006ff */
[----:B------:R-:W-:-:S05]  /*47d0*/  HADD2.F32 R2, -RZ, R2.H0_H0 ;  /* 0x20000002ff027230 */ /* 0x000fca0000004100 */
[----:B------:R-:W-:-:S04]  /*47e0*/  FMUL R2, R2, UR16 ;  /* 0x0000001002027c20 */ /* 0x000fc80008400000 */
[----:B------:R-:W-:Y:S01]  /*47f0*/  FFMA R2, R73, UR13, R2 ;  /* 0x0000000d49027c23 */ /* 0x000fe20008000002 */
[----:B------:R-:W-:Y:S01]  /*4800*/  USHF.L.U32 UR9, UR6, 0x6, URZ ;  /* 0x0000000606097899 */ /* 0x000fe2000800063f */
[----:B------:R-:W2:Y:S03]  /*4810*/  LDL.LU R73, [R1+0x138] ;  /* 0x0001380001497983 */ /* 0x000ea60000300800 */
[----:B------:R-:W-:-:S05]  /*4820*/  F2FP.SATFINITE.E4M3.F32.PACK_AB_MERGE_C R2, RZ, R2, RZ ;  /* 0x00000002ff02723e */ /* 0x000fca00048070ff */
[----:B------:R0:W-:Y:S02]  /*4830*/  @!P3 STG.E.U8 desc[UR14][R16.64+0x9], R2 ;  /* 0x000009021000b986 */ /* 0x0001e4000c10110e */
[----:B0-----:R-:W-:Y:S01]  /*4840*/  PRMT R2, RZ, 0x7610, R2 ;  /* 0x00007610ff027816 */ /* 0x001fe20000000002 */
[----:B------:R-:W0:Y:S05]  /*4850*/  @!P2 LDC.64 R16, c[0x0][0x650] ;  /* 0x00019400ff10ab82 */ /* 0x000e2a0000000a00 */
[----:B------:R-:W3:Y:S01]  /*4860*/  @!P2 LDG.E.U8 R2, desc[UR14][R6.64+0x8] ;  /* 0x0000080e0602a981 */ /* 0x000ee2000c1e1100 */
[----:B------:R-:W-:Y:S02]  /*4870*/  ISETP.LT.OR P3, PT, R0, 0xa, !P0 ;  /* 0x0000000a0000780c */ /* 0x000fe40004761670 */
[----:B0-----:R-:W-:-:S04]  /*4880*/  @!P2 IADD3 R16, P4, P5, R4, UR8, R16 ;  /* 0x000000080410ac10 */ /* 0x001fc8000fd9e010 */
[----:B------:R-:W-:Y:S02]  /*4890*/  @!P2 IADD3.X R17, R3, UR5, R17, P4, P5 ;  /* 0x000000050311ac10 */ /* 0x000fe4000a7ea411 */
[----:B---3--:R-:W-:-:S04]  /*48a0*/  LOP3.LUT R2, R2, 0xff, RZ, 0xc0, !PT ;  /* 0x000000ff02027812 */ /* 0x008fc800078ec0ff */
[----:B------:R-:W-:-:S05]  /*48b0*/  F2FP.F16.E4M3.UNPACK_B R2, R2 ;  /* 0x00000002ff02723e */ /* 0x000fca00020006ff */
[----:B------:R-:W-:-:S05]  /*48c0*/  HADD2.F32 R2, -RZ, R2.H0_H0 ;  /* 0x20000002ff027230 */ /* 0x000fca0000004100 */
[----:B------:R-:W-:-:S04]  /*48d0*/  FMUL R2, R2, UR16 ;  /* 0x0000001002027c20 */ /* 0x000fc80008400000 */
[----:B------:R-:W-:Y:S01]  /*48e0*/  FFMA R2, R74, UR13, R2 ;  /* 0x0000000d4a027c23 */ /* 0x000fe20008000002 */
[----:B------:R-:W-:Y:S01]  /*48f0*/  USHF.L.U64.HI UR4, UR6, 0x6, UR7 ;  /* 0x0000000606047899 */ /* 0x000fe20008010207 */
[----:B------:R-:W3:Y:S03]  /*4900*/  LDL.LU R74, [R1+0x134] ;  /* 0x00013400014a7983 */ /* 0x000ee60000300800 */
[----:B------:R-:W-:-:S05]  /*4910*/  F2FP.SATFINITE.E4M3.F32.PACK_AB_MERGE_C R2, RZ, R2, RZ ;  /* 0x00000002ff02723e */ /* 0x000fca00048070ff */
[----:B------:R0:W-:Y:S02]  /*4920*/  @!P2 STG.E.U8 desc[UR14][R16.64+0x8], R2 ;  /* 0x000008021000a986 */ /* 0x0001e4000c10110e */
[----:B0-----:R-:W-:Y:S01]  /*4930*/  PRMT R2, RZ, 0x7610, R2 ;  /* 0x00007610ff027816 */ /* 0x001fe20000000002 */
[----:B------:R-:W0:Y:S05]  /*4940*/  @!P3 LDC.64 R16, c[0x0][0x650] ;  /* 0x00019400ff10bb82 */ /* 0x000e2a0000000a00 */
[----:B------:R-:W4:Y:S01]  /*4950*/  @!P3 LDG.E.U8 R2, desc[UR14][R6.64+0x9] ;  /* 0x0000090e0602b981 */ /* 0x000f22000c1e1100 */
[----:B------:R-:W-:Y:S02]  /*4960*/  ISETP.LT.OR P2, PT, R0, 0x11, !P1 ;  /* 0x000000110000780c */ /* 0x000fe40004f41670 */
[----:B0-----:R-:W-:-:S04]  /*4970*/  @!P3 IADD3 R16, P4, P5, R4, UR8, R16 ;  /* 0x000000080410bc10 */ /* 0x001fc8000fd9e010 */
[----:B------:R-:W-:Y:S02]  /*4980*/  @!P3 IADD3.X R17, R3, UR5, R17, P4, P5 ;  /* 0x000000050311bc10 */ /* 0x000fe4000a7ea411 */
[----:B----4-:R-:W-:-:S04]  /*4990*/  LOP3.LUT R2, R2, 0xff, RZ, 0xc0, !PT ;  /* 0x000000ff02027812 */ /* 0x010fc800078ec0ff */
[----:B------:R-:W-:-:S05]  /*49a0*/  F2FP.F16.E4M3.UNPACK_B R2, R2 ;  /* 0x00000002ff02723e */ /* 0x000fca00020006ff */
[----:B------:R-:W-:-:S05]  /*49b0*/  HADD2.F32 R2, -RZ, R2.H0_H0 ;  /* 0x20000002ff027230 */ /* 0x000fca0000004100 */
[----:B------:R-:W-:-:S04]  /*49c0*/  FMUL R2, R2, UR16 ;  /* 0x0000001002027c20 */ /* 0x000fc80008400000 */
[----:B------:R-:W-:Y:S01]  /*49d0*/  FFMA R2, R75, UR13, R2 ;  /* 0x0000000d4b027c23 */ /* 0x000fe20008000002 */
[----:B------:R-:W-:Y:S01]  /*49e0*/  UIMAD.WIDE.U32 UR10, UR6, 0x80, URZ ;  /* 0x00000080060a78a5 */ /* 0x000fe2000f8e003f */
[----:B------:R-:W4:Y:S03]  /*49f0*/  LDL.LU R75, [R1+0x130] ;  /* 0x00013000014b7983 */ /* 0x000f260000300800 */
[----:B------:R-:W-:-:S05]  /*4a00*/  F2FP.SATFINITE.E4M3.F32.PACK_AB_MERGE_C R2, RZ, R2, RZ ;  /* 0x00000002ff02723e */ /* 0x000fca00048070ff */
        /* <DEDUP_REMOVED lines=11> */
[----:B------:R-:W-:Y:S02]  /*4ac0*/  FFMA R2, R76, UR13, R2 ;  /* 0x0000000d4c027c23 */ /* 0x000fe40008000002 */
[----:B------:R-:W2:Y:S03]  /*4ad0*/  LDL.LU R76, [R1+0x12c] ;  /* 0x00012c00014c7983 */ /* 0x000ea60000300800 */
[----:B------:R-:W-:-:S05]  /*4ae0*/  F2FP.SATFINITE.E4M3.F32.PACK_AB_MERGE_C R2, RZ, R2, RZ ;  /* 0x00000002ff02723e */ /* 0x000fca00048070ff */
[----:B------:R0:W-:Y:S02]  /*4af0*/  @!P2 STG.E.U8 desc[UR14][R16.64+0x10], R2 ;  /* 0x000010021000a986 */ /* 0x0001e4000c10110e */
[----:B0-----:R-:W-:Y:S01]  /*4b00*/  PRMT R2, RZ, 0x7610, R2 ;  /* 0x00007610ff027816 */ /* 0x001fe20000000002 */
[----:B------:R-:W0:Y:S05]  /*4b10*/  @!P3 LDC.64 R16, c[0x0][0x650] ;  /* 0x00019400ff10bb82 */ /* 0x000e2a0000000a00 */
[----:B------:R-:W3:Y:S01]  /*4b20*/  @!P3 LDG.E.U8 R2, desc[UR14][R8.64+0x11] ;  /* 0x0000110e0802b981 */ /* 0x000ee2000c1e1100 */
[----:B------:R-:W-:Y:S02]  /*4b30*/  ISETP.LT.OR P2, PT, R0, 0x11, !P0 ;  /* 0x000000110000780c */ /* 0x000fe40004741670 */
[----:B0-----:R-:W-:-:S05]  /*4b40*/  @!P3 IADD3 R16, P4, R4, R16, RZ ;  /* 0x000000100410b210 */ /* 0x001fca0007f9e0ff */
[----:B------:R-:W-:Y:S01]  /*4b50*/  @!P3 IMAD.X R17, R3, 0x1, R17, P4 ;  /* 0x000000010311b824 */ /* 0x000fe200020e0611 */
[----:B---3--:R-:W-:-:S04]  /*4b60*/  LOP3.LUT R2, R2, 0xff, RZ, 0xc0, !PT ;  /* 0x000000ff02027812 */ /* 0x008fc800078ec0ff */
[----:B------:R-:W-:-:S05]  /*4b70*/  F2FP.F16.E4M3.UNPACK_B R2, R2 ;  /* 0x00000002ff02723e */ /* 0x000fca00020006ff */
[----:B------:R-:W-:-:S05]  /*4b80*/  HADD2.F32 R2, -RZ, R2.H0_H0 ;  /* 0x20000002ff027230 */ /* 0x000fca0000004100 */
[----:B------:R-:W-:-:S04]  /*4b90*/  FMUL R2, R2, UR16 ;  /* 0x0000001002027c20 */ /* 0x000fc80008400000 */
[----:B------:R-:W-:Y:S02]  /*4ba0*/  FFMA R2, R77, UR13, R2 ;  /* 0x0000000d4d027c23 */ /* 0x000fe40008000002 */
        /* <DEDUP_REMOVED lines=16> */
[----:B------:R0:W-:Y:S02]  /*4cb0*/  @!P2 STG.E.U8 desc[UR14][R16.64+0x10], R2 ;  /* 0x000010021000a986 */ /* 0x0001e4000c10110e */
[----:B0-----:R-:W-:Y:S01]  /*4cc0*/  PRMT R2, RZ, 0x7610, R2 ;  /* 0x00007610ff027816 */ /* 0x001fe20000000002 */
[----:B------:R-:W0:Y:S05]  /*4cd0*/  @!P3 LDC.64 R16, c[0x0][0x650] ;  /* 0x00019400ff10bb82 */ /* 0x000e2a0000000a00 */
[----:B------:R-:W2:Y:S01]  /*4ce0*/  @!P3 LDG.E.U8 R2, desc[UR14][R6.64+0x11] ;  /* 0x0000110e0602b981 */ /* 0x000ea2000c1e1100 */
[----:B------:R-:W-:Y:S02]  /*4cf0*/  ISETP.LT.OR P2, PT, R0, 0x19, !P1 ;  /* 0x000000190000780c */ /* 0x000fe40004f41670 */
[----:B0-----:R-:W-:-:S04]  /*4d00*/  @!P3 IADD3 R16, P4, P5, R4, UR8, R16 ;  /* 0x000000080410bc10 */ /* 0x001fc8000fd9e010 */
[----:B------:R-:W-:Y:S02]  /*4d10*/  @!P3 IADD3.X R17, R3, UR5, R17, P4, P5 ;  /* 0x000000050311bc10 */ /* 0x000fe4000a7ea411 */
        /* <DEDUP_REMOVED lines=26> */
[----:B0-----:R-:W-:-:S05]  /*4ec0*/  @!P3 IADD3 R16, P4, R4, R16, RZ ;  /* 0x000000100410b210 */ /* 0x001fca0007f9e0ff */
[----:B------:R-:W-:Y:S01]  /*4ed0*/  @!P3 IMAD.X R17, R3, 0x1, R17, P4 ;  /* 0x000000010311b824 */ /* 0x000fe200020e0611 */
        /* <DEDUP_REMOVED lines=89> */
[----:B------:R-:W5:Y:S03]  /*5470*/  LDL.LU R87, [R1+0x100] ;  /* 0x0001000001577983 */ /* 0x000f660000300800 */
        /* <DEDUP_REMOVED lines=12> */
[----:B------:R-:W-:-:S05]  /*5540*/  FFMA R2, R13, UR13, R2 ;  /* 0x0000000d0d027c23 */ /* 0x000fca0008000002 */
[----:B------:R-:W-:Y:S02]  /*5550*/  F2FP.SATFINITE.E4M3.F32.PACK_AB_MERGE_C R13, RZ, R2, RZ ;  /* 0x00000002ff0d723e */ /* 0x000fe400048070ff */
[----:B------:R-:W-:-:S03]  /*5560*/  PRMT R2, RZ, 0x7610, R2 ;  /* 0x00007610ff027816 */ /* 0x000fc60000000002 */
[----:B------:R0:W-:Y:S04]  /*5570*/  @!P2 STG.E.U8 desc[UR14][R16.64+0x28], R13 ;  /* 0x0000280d1000a986 */ /* 0x0001e8000c10110e */
[----:B------:R-:W4:Y:S01]  /*5580*/  @!P3 LDG.E.U8 R2, desc[UR14][R8.64+0x29] ;  /* 0x0000290e0802b981 */ /* 0x000f22000c1e1100 */
[----:B0-----:R-:W0:Y:S01]  /*5590*/  @!P3 LDC.64 R16, c[0x0][0x650] ;  /* 0x00019400ff10bb82 */ /* 0x001e220000000a00 */
        /* <DEDUP_REMOVED lines=14> */
[----:B0-----:R-:W-:-:S04]  /*5680*/  @!P2 IADD3 R16, P4, P5, R4, UR8, R16 ;  /* 0x000000080410ac10 */ /* 0x001fc8000fd9e010 */
[----:B------:R-:W-:Y:S02]  /*5690*/  @!P2 IADD3.X R17, R3, UR5, R17, P4, P5 ;  /* 0x000000050311ac10 */ /* 0x000fe4000a7ea411 */
        /* <DEDUP_REMOVED lines=44> */
[----:B------:R-:W0:Y:S03]  /*5960*/  @!P2 LDC.64 R18, c[0x0][0x650] ;  /* 0x00019400ff12ab82 */ /* 0x000e260000000a00 */
[----:B------:R-:W-:Y:S02]  /*5970*/  F2FP.SATFINITE.E4M3.F32.PACK_AB_MERGE_C R13, RZ, R2, RZ ;  /* 0x00000002ff0d723e */ /* 0x000fe400048070ff */
[----:B------:R-:W-:-:S03]  /*5980*/  PRMT R2, RZ, 0x7610, R2 ;  /* 0x00007610ff027816 */ /* 0x000fc60000000002 */
[----:B------:R1:W-:Y:S04]  /*5990*/  @!P3 STG.E.U8 desc[UR14][R16.64+0x31], R13 ;  /* 0x0000310d1000b986 */ /* 0x0003e8000c10110e */
[----:B------:R-:W4:Y:S01]  /*59a0*/  @!P2 LDG.E.U8 R2, desc[UR14][R6.64+0x30] ;  /* 0x0000300e0602a981 */ /* 0x000f22000c1e1100 */
[----:B------:R-:W-:Y:S02]  /*59b0*/  ISETP.LT.OR P3, PT, R0, 0x32, !P0 ;  /* 0x000000320000780c */ /* 0x000fe40004761670 */
[----:B0-----:R-:W-:-:S11]  /*59c0*/  @!P2 IADD3 R18, P4, P5, R4, UR8, R18 ;  /* 0x000000080412ac10 */ /* 0x001fd6000fd9e012 */
[----:B-1----:R-:W0:Y:S01]  /*59d0*/  @!P3 LDC.64 R16, c[0x0][0x650] ;  /* 0x00019400ff10bb82 */ /* 0x002e220000000a00 */
        /* <DEDUP_REMOVED lines=10> */
[----:B------:R-:W-:Y:S02]  /*5a80*/  ISETP.LT.OR P2, PT, R0, 0x39, !P1 ;  /* 0x000000390000780c */ /* 0x000fe40004f41670 */
[----:B0-----:R-:W-:-:S04]  /*5a90*/  @!P3 IADD3 R16, P4, P5, R4, UR8, R16 ;  /* 0x000000080410bc10 */ /* 0x001fc8000fd9e010 */
[----:B------:R-:W-:-:S07]  /*5aa0*/  @!P3 IADD3.X R17, R3, UR5, R17, P4, P5 ;  /* 0x000000050311bc10 */ /* 0x000fce000a7ea411 */
[----:B-1----:R-:W0:Y:S01]  /*5ab0*/  @!P2 LDC.64 R18, c[0x0][0x650] ;  /* 0x00019400ff12ab82 */ /* 0x002e220000000a00 */
        /* <DEDUP_REMOVED lines=10> */
[----:B0-----:R-:W-:-:S05]  /*5b60*/  @!P2 IADD3 R18, P4, R4, R18, RZ ;  /* 0x000000120412a210 */ /* 0x001fca0007f9e0ff */
[----:B------:R-:W-:-:S06]  /*5b70*/  @!P2 IMAD.X R19, R3, 0x1, R19, P4 ;  /* 0x000000010313a824 */ /* 0x000fcc00020e0613 */
        /* <DEDUP_REMOVED lines=65> */
[----:B------:R-:W0:Y:S01]  /*5f90*/  @!P2 LDC.64 R16, c[0x0][0x650] ;  /* 0x00019400ff10ab82 */ /* 0x000e220000000a00 */
[----:B----4-:R-:W-:-:S04]  /*5fa0*/  LOP3.LUT R2, R2, 0xff, RZ, 0xc0, !PT ;  /* 0x000000ff02027812 */ /* 0x010fc800078ec0ff */
[----:B------:R-:W-:-:S05]  /*5fb0*/  F2FP.F16.E4M3.UNPACK_B R2, R2 ;  /* 0x00000002ff02723e */ /* 0x000fca00020006ff */
[----:B------:R-:W-:-:S05]  /*5fc0*/  HADD2.F32 R2, -RZ, R2.H0_H0 ;  /* 0x20000002ff027230 */ /* 0x000fca0000004100 */
[----:B------:R-:W-:-:S04]  /*5fd0*/  FMUL R2, R2, UR16 ;  /* 0x0000001002027c20 */ /* 0x000fc80008400000 */
[----:B------:R-:W-:-:S05]  /*5fe0*/  FFMA R2, R244, UR13, R2 ;  /* 0x0000000df4027c23 */ /* 0x000fca0008000002 */
[----:B-1----:R-:W-:Y:S02]  /*5ff0*/  F2FP.SATFINITE.E4M3.F32.PACK_AB_MERGE_C R13, RZ, R2, RZ ;  /* 0x00000002ff0d723e */ /* 0x002fe400048070ff */
[----:B------:R-:W-:-:S03]  /*6000*/  PRMT R2, RZ, 0x7610, R2 ;  /* 0x00007610ff027816 */ /* 0x000fc60000000002 */
[----:B------:R1:W-:Y:S04]  /*6010*/  @!P3 STG.E.U8 desc[UR14][R20.64+0x41], R13 ;  /* 0x0000410d1400b986 */ /* 0x0003e8000c10110e */
[----:B------:R-:W4:Y:S01]  /*6020*/  @!P2 LDG.E.U8 R2, desc[UR14][R6.64+0x40] ;  /* 0x0000400e0602a981 */ /* 0x000f22000c1e1100 */
[----:B------:R-:W-:Y:S02]  /*6030*/  ISETP.LT.OR P3, PT, R0, 0x42, !P0 ;  /* 0x000000420000780c */ /* 0x000fe40004761670 */
[----:B0-----:R-:W-:-:S04]  /*6040*/  @!P2 IADD3 R18, P4, P5, R4, UR8, R16 ;  /* 0x000000080412ac10 */ /* 0x001fc8000fd9e010 */
[----:B------:R-:W-:-:S07]  /*6050*/  @!P2 IADD3.X R19, R3, UR5, R17, P4, P5 ;  /* 0x000000050313ac10 */ /* 0x000fce000a7ea411 */
        /* <DEDUP_REMOVED lines=373> */
[----:B------:R4:W2:Y:S01]  /*77b0*/  @!P1 LDG.E.U8 R2, desc[UR14][R6.64+0x79] ;  /* 0x0000790e06029981 */ /* 0x0008a2000c1e1100 */
[----:B------:R-:W-:-:S05]  /*77c0*/  IADD3 R13, P0, R10, 0x40, RZ ;  /* 0x000000400a0d7810 */ /* 0x000fca0007f1e0ff */
[----:B------:R-:W-:Y:S01]  /*77d0*/  IMAD.X R16, RZ, RZ, R11, P0 ;  /* 0x000000ffff107224 */ /* 0x000fe200000e060b */
[----:B------:R-:W-:Y:S01]  /*77e0*/  ISETP.GE.AND P0, PT, R12, 0x41, PT ;  /* 0x000000410c00780c */ /* 0x000fe20003f06270 */
[----:B------:R-:W-:-:S03]  /*77f0*/  IMAD.WIDE.U32 R8, R13, UR18, R14 ;  /* 0x000000120d087c25 */ /* 0x000fc6000f8e000e */
[----:B------:R-:W-:Y:S01]  /*7800*/  ISETP.LT.OR P3, PT, R0, 0x1, !P0 ;  /* 0x000000010000780c */ /* 0x000fe20004761670 */
[----:B-1----:R-:W-:Y:S01]  /*7810*/  IMAD R18, R16, UR18, RZ ;  /* 0x0000001210127c24 */ /* 0x002fe2000f8e02ff */
[----:B0-----:R-:W-:Y:S02]  /*7820*/  @!P1 IADD3 R16, P4, P5, R4, UR8, R20 ;  /* 0x0000000804109c10 */ /* 0x001fe4000fd9e014 */
[----:B----4-:R-:W-:Y:S01]  /*7830*/  IADD3 R6, P2, R8, UR20, RZ ;  /* 0x0000001408067c10 */ /* 0x010fe2000ff5e0ff */
[----:B------:R-:W-:Y:S01]  /*7840*/  IMAD R13, R13, UR19, R18 ;  /* 0x000000130d0d7c24 */ /* 0x000fe2000f8e0212 */
[----:B------:R-:W-:-:S04]  /*7850*/  @!P1 IADD3.X R17, R3, UR5, R21, P4, P5 ;  /* 0x0000000503119c10 */ /* 0x000fc8000a7ea415 */
[----:B------:R-:W-:-:S03]  /*7860*/  IADD3.X R7, R9, UR21, R13, P2, !PT ;  /* 0x0000001509077c10 */ /* 0x000fc600097fe40d */
[----:B------:R-:W0:Y:S01]  /*7870*/  @!P3 LDC.64 R20, c[0x0][0x650] ;  /* 0x00019400ff14bb82 */ /* 0x000e220000000a00 */
[----:B--2---:R-:W-:-:S04]  /*7880*/  LOP3.LUT R2, R2, 0xff, RZ, 0xc0, !PT ;  /* 0x000000ff02027812 */ /* 0x004fc800078ec0ff */
[----:B------:R-:W-:-:S05]  /*7890*/  F2FP.F16.E4M3.UNPACK_B R2, R2 ;  /* 0x00000002ff02723e */ /* 0x000fca00020006ff */
[----:B------:R-:W-:-:S05]  /*78a0*/  HADD2.F32 R2, -RZ, R2.H0_H0 ;  /* 0x20000002ff027230 */ /* 0x000fca0000004100 */
[----:B------:R-:W-:-:S04]  /*78b0*/  FMUL R2, R2, UR16 ;  /* 0x0000001002027c20 */ /* 0x000fc80008400000 */
[----:B------:R-:W-:-:S05]  /*78c0*/  FFMA R2, R22, UR13, R2 ;  /* 0x0000000d16027c23 */ /* 0x000fca0008000002 */
[----:B------:R-:W-:Y:S02]  /*78d0*/  F2FP.SATFINITE.E4M3.F32.PACK_AB_MERGE_C R19, RZ, R2, RZ ;  /* 0x00000002ff13723e */ /* 0x000fe400048070ff */
[----:B------:R-:W-:-:S03]  /*78e0*/  PRMT R2, RZ, 0x7610, R2 ;  /* 0x00007610ff027816 */ /* 0x000fc60000000002 */
[----:B------:R1:W-:Y:S04]  /*78f0*/  @!P1 STG.E.U8 desc[UR14][R16.64+0x79], R19 ;  /* 0x0000791310009986 */ /* 0x0003e8000c10110e */
[----:B------:R-:W2:Y:S01]  /*7900*/  @!P3 LDG.E.U8 R2, desc[UR14][R6.64] ;  /* 0x0000000e0602b981 */ /* 0x000ea2000c1e1100 */
[----:B------:R-:W-:Y:S02]  /*7910*/  ISETP.LT.OR P2, PT, R0, 0x2, !P0 ;  /* 0x000000020000780c */ /* 0x000fe40004741670 */
[----:B0-----:R-:W-:Y:S02]  /*7920*/  @!P3 IADD3 R8, P1, P4, R4, UR9, R20 ;  /* 0x000000090408bc10 */ /* 0x001fe4000fc3e014 */
[----:B--2---:R-:W-:-:S04]  /*7930*/  LOP3.LUT R2, R2, 0xff, RZ, 0xc0, !PT ;  /* 0x000000ff02027812 */ /* 0x004fc800078ec0ff */
[----:B------:R-:W-:-:S05]  /*7940*/  F2FP.F16.E4M3.UNPACK_B R2, R2 ;  /* 0x00000002ff02723e */ /* 0x000fca00020006ff */
[----:B------:R-:W-:-:S05]  /*7950*/  HADD2.F32 R2, -RZ, R2.H0_H0 ;  /* 0x20000002ff027230 */ /* 0x000fca0000004100 */
[----:B------:R-:W-:-:S04]  /*7960*/  FMUL R9, R2, UR16 ;  /* 0x0000001002097c20 */ /* 0x000fc80008400000 */
[----:B------:R-:W-:Y:S01]  /*7970*/  FFMA R152, R152, UR13, R9 ;  /* 0x0000000d98987c23 */ /* 0x000fe20008000009 */
[----:B------:R-:W-:Y:S02]  /*7980*/  @!P3 IADD3.X R9, R3, UR4, R21, P1, P4 ;  /* 0x000000040309bc10 */ /* 0x000fe40008fe8415 */
[----:B------:R-:W-:Y:S01]  /*7990*/  PRMT R2, RZ, 0x7610, R2 ;  /* 0x00007610ff027816 */ /* 0x000fe20000000002 */
[----:B------:R-:W0:Y:S01]  /*79a0*/  @!P2 LDC.64 R20, c[0x0][0x650] ;  /* 0x00019400ff14ab82 */ /* 0x000e220000000a00 */
[----:B-1----:R-:W-:-:S05]  /*79b0*/  F2FP.SATFINITE.E4M3.F32.PACK_AB_MERGE_C R19, RZ, R152, RZ ;  /* 0x00000098ff13723e */ /* 0x002fca00048070ff */
[----:B------:R1:W-:Y:S04]  /*79c0*/  @!P3 STG.E.U8 desc[UR14][R8.64], R19 ;  /* 0x000000130800b986 */ /* 0x0003e8000c10110e */
[----:B------:R-:W2:Y:S01]  /*79d0*/  @!P2 LDG.E.U8 R2, desc[UR14][R6.64+0x1] ;  /* 0x0000010e0602a981 */ /* 0x000ea2000c1e1100 */
[----:B------:R-:W-:-:S05]  /*79e0*/  IADD3 R13, P1, R10, 0x48, RZ ;  /* 0x000000480a0d7810 */ /* 0x000fca0007f3e0ff */
[----:B------:R-:W-:Y:S01]  /*79f0*/  IMAD.X R18, RZ, RZ, R11, P1 ;  /* 0x000000ffff127224 */ /* 0x000fe200008e060b */
[----:B------:R-:W-:Y:S01]  /*7a00*/  ISETP.GE.AND P1, PT, R12, 0x49, PT ;  /* 0x000000490c00780c */ /* 0x000fe20003f26270 */
[----:B------:R-:W-:-:S03]  /*7a10*/  IMAD.WIDE.U32 R16, R13, UR18, R14 ;  /* 0x000000120d107c25 */ /* 0x000fc6000f8e000e */
[----:B------:R-:W-:Y:S01]  /*7a20*/  ISETP.LT.OR P3, PT, R0, 0x1, !P1 ;  /* 0x000000010000780c */ /* 0x000fe20004f61670 */
[----:B-1----:R-:W-:Y:S01]  /*7a30*/  IMAD R8, R18, UR18, RZ ;  /* 0x0000001212087c24 */ /* 0x002fe2000f8e02ff */
[----:B0-----:R-:W-:-:S03]  /*7a40*/  @!P2 IADD3 R18, P5, P6, R4, UR9, R20 ;  /* 0x000000090412ac10 */ /* 0x001fc6000febe014 */
[----:B------:R-:W-:Y:S01]  /*7a50*/  IMAD R13, R13, UR19, R8 ;  /* 0x000000130d0d7c24 */ /* 0x000fe2000f8e0208 */
[----:B------:R-:W-:Y:S02]  /*7a60*/  IADD3 R8, P4, R16, UR20, RZ ;  /* 0x0000001410087c10 */ /* 0x000fe4000ff9e0ff */
[----:B------:R-:W-:Y:S02]  /*7a70*/  @!P2 IADD3.X R19, R3, UR4, R21, P5, P6 ;  /* 0x000000040313ac10 */ /* 0x000fe4000afec415 */
        /* <DEDUP_REMOVED lines=11> */
[----:B------:R-:W-:Y:S01]  /*7b30*/  IMAD.U32 R17, RZ, RZ, UR8 ;  /* 0x00000008ff117e24 */ /* 0x000fe2000f8e00ff */
[----:B------:R-:W-:-:S04]  /*7b40*/  ISETP.LT.OR P2, PT, R0, 0x2, !P1 ;  /* 0x000000020000780c */ /* 0x000fc80004f41670 */
[----:B------:R-:W-:-:S04]  /*7b50*/  @!P3 IADD3 R17, P4, P5, R17, UR9, R4 ;  /* 0x000000091111bc10 */ /* 0x000fc8000fd9e004 */
[----:B0-----:R-:W-:-:S05]  /*7b60*/  @!P3 IADD3 R16, P6, R17, R22, RZ ;  /* 0x000000161110b210 */ /* 0x001fca0007fde0ff */
[----:B-1----:R-:W0:Y:S01]  /*7b70*/  @!P2 LDC.64 R20, c[0x0][0x650] ;  /* 0x00019400ff14ab82 */ /* 0x002e220000000a00 */
[----:B--2---:R-:W-:-:S04]  /*7b80*/  LOP3.LUT R2, R2, 0xff, RZ, 0xc0, !PT ;  /* 0x000000ff02027812 */ /* 0x004fc800078ec0ff */
[----:B------:R-:W-:-:S05]  /*7b90*/  F2FP.F16.E4M3.UNPACK_B R2, R2 ;  /* 0x00000002ff02723e */ /* 0x000fca00020006ff */
[----:B------:R-:W-:-:S05]  /*7ba0*/  HADD2.F32 R2, -RZ, R2.H0_H0 ;  /* 0x20000002ff027230 */ /* 0x000fca0000004100 */
[----:B------:R-:W-:Y:S01]  /*7bb0*/  FMUL R13, R2, UR16 ;  /* 0x00000010020d7c20 */ /* 0x000fe20008400000 */
[----:B------:R-:W-:-:S03]  /*7bc0*/  IMAD.U32 R2, RZ, RZ, UR5 ;  /* 0x00000005ff027e24 */ /* 0x000fc6000f8e00ff */
[----:B------:R-:W-:Y:S02]  /*7bd0*/  FFMA R13, R154, UR13, R13 ;  /* 0x0000000d9a0d7c23 */ /* 0x000fe4000800000d */
[----:B------:R-:W-:-:S03]  /*7be0*/  @!P3 IADD3.X R2, R2, UR4, R3, P4, P5 ;  /* 0x000000040202bc10 */ /* 0x000fc6000a7ea403 */
[----:B------:R-:W-:Y:S02]  /*7bf0*/  F2FP.SATFINITE.E4M3.F32.PACK_AB_MERGE_C R13, RZ, R13, RZ ;  /* 0x0000000dff0d723e */ /* 0x000fe400048070ff */
[----:B------:R-:W-:Y:S01]  /*7c00*/  @!P3 IMAD.X R17, R2, 0x1, R23, P6 ;  /* 0x000000010211b824 */ /* 0x000fe200030e0617 */
[----:B------:R-:W-:-:S04]  /*7c10*/  PRMT R2, RZ, 0x7610, R2 ;  /* 0x00007610ff027816 */ /* 0x000fc80000000002 */
[----:B------:R1:W-:Y:S04]  /*7c20*/  @!P3 STG.E.U8 desc[UR14][R16.64], R13 ;  /* 0x0000000d1000b986 */ /* 0x0003e8000c10110e */
[----:B------:R-:W2:Y:S01]  /*7c30*/  @!P2 LDG.E.U8 R2, desc[UR14][R8.64+0x1] ;  /* 0x0000010e0802a981 */ /* 0x000ea2000c1e1100 */
[----:B------:R-:W-:Y:S02]  /*7c40*/  IMAD.U32 R19, RZ, RZ, UR8 ;  /* 0x00000008ff137e24 */ /* 0x000fe4000f8e00ff */
[----:B------:R-:W-:-:S03]  /*7c50*/  IMAD.U32 R23, RZ, RZ, UR5 ;  /* 0x00000005ff177e24 */ /* 0x000fc6000f8e00ff */
[----:B------:R-:W-:Y:S02]  /*7c60*/  @!P2 IADD3 R19, P4, P5, R19, UR9, R4 ;  /* 0x000000091313ac10 */ /* 0x000fe4000fd9e004 */
[----:B------:R-:W-:Y:S02]  /*7c70*/  ISETP.LT.OR P3, PT, R0, 0x9, !P0 ;  /* 0x000000090000780c */ /* 0x000fe40004761670 */
[----:B0-----:R-:W-:Y:S02]  /*7c80*/  @!P2 IADD3 R18, P6, R19, R20, RZ ;  /* 0x000000141312a210 */ /* 0x001fe40007fde0ff */
[----:B-1----:R-:W-:-:S05]  /*7c90*/  @!P2 IADD3.X R16, R23, UR4, R3, P4, P5 ;  /* 0x000000041710ac10 */ /* 0x002fca000a7ea403 */
[----:B------:R-:W-:-:S04]  /*7ca0*/  @!P2 IMAD.X R19, R16, 0x1, R21, P6 ;  /* 0x000000011013a824 */ /* 0x000fc800030e0615 */
        /* <DEDUP_REMOVED lines=11> */
[----:B0-----:R-:W-:-:S04]  /*7d60*/  @!P3 IADD3 R16, P4, P5, R4, UR9, R16 ;  /* 0x000000090410bc10 */ /* 0x001fc8000fd9e010 */
[----:B------:R-:W-:-:S07]  /*7d70*/  @!P3 IADD3.X R17, R3, UR4, R17, P4, P5 ;  /* 0x000000040311bc10 */ /* 0x000fce000a7ea411 */
[----:B-1----:R-:W0:Y:S01]  /*7d80*/  @!P2 LDC.64 R18, c[0x0][0x650] ;  /* 0x00019400ff12ab82 */ /* 0x002e220000000a00 */
[----:B--2---:R-:W-:-:S04]  /*7d90*/  LOP3.LUT R2, R2, 0xff, RZ, 0xc0, !PT ;  /* 0x000000ff02027812 */ /* 0x004fc800078ec0ff */
[----:B------:R-:W-:-:S05]  /*7da0*/  F2FP.F16.E4M3.UNPACK_B R2, R2 ;  /* 0x00000002ff02723e */ /* 0x000fca00020006ff */
[----:B------:R-:W-:-:S05]  /*7db0*/  HADD2.F32 R2, -RZ, R2.H0_H0 ;  /* 0x20000002ff027230 */ /* 0x000fca0000004100 */
[----:B------:R-:W-:-:S04]  /*7dc0*/  FMUL R13, R2, UR16 ;  /* 0x00000010020d7c20 */ /* 0x000fc80008400000 */
[----:B------:R-:W-:Y:S01]  /*7dd0*/  FFMA R13, R156, UR13, R13 ;  /* 0x0000000d9c0d7c23 */ /* 0x000fe2000800000d */
[----:B------:R-:W-:-:S04]  /*7de0*/  PRMT R2, RZ, 0x7610, R2 ;  /* 0x00007610ff027816 */ /* 0x000fc80000000002 */
[----:B------:R-:W-:-:S05]  /*7df0*/  F2FP.SATFINITE.E4M3.F32.PACK_AB_MERGE_C R13, RZ, R13, RZ ;  /* 0x0000000dff0d723e */ /* 0x000fca00048070ff */
[----:B------:R1:W-:Y:S04]  /*7e00*/  @!P3 STG.E.U8 desc[UR14][R16.64+0x8], R13 ;  /* 0x0000080d1000b986 */ /* 0x0003e8000c10110e */
[----:B------:R-:W2:Y:S01]  /*7e10*/  @!P2 LDG.E.U8 R2, desc[UR14][R6.64+0x9] ;  /* 0x0000090e0602a981 */ /* 0x000ea2000c1e1100 */
[----:B------:R-:W-:Y:S02]  /*7e20*/  ISETP.LT.OR P3, PT, R0, 0x9, !P1 ;  /* 0x000000090000780c */ /* 0x000fe40004f61670 */
[----:B0-----:R-:W-:-:S04]  /*7e30*/  @!P2 IADD3 R18, P4, P5, R4, UR9, R18 ;  /* 0x000000090412ac10 */ /* 0x001fc8000fd9e012 */
[----:B------:R-:W-:-:S07]  /*7e40*/  @!P2 IADD3.X R19, R3, UR4, R19, P4, P5 ;  /* 0x000000040313ac10 */ /* 0x000fce000a7ea413 */
        /* <DEDUP_REMOVED lines=10> */
[----:B-1----:R-:W-:Y:S01]  /*7ef0*/  IMAD.U32 R17, RZ, RZ, UR8 ;  /* 0x00000008ff117e24 */ /* 0x002fe2000f8e00ff */
[----:B------:R-:W-:-:S04]  /*7f00*/  ISETP.LT.OR P2, PT, R0, 0xa, !P1 ;  /* 0x0000000a0000780c */ /* 0x000fc80004f41670 */
[----:B------:R-:W-:-:S04]  /*7f10*/  @!P3 IADD3 R17, P4, P5, R17, UR9, R4 ;  /* 0x000000091111bc10 */ /* 0x000fc8000fd9e004 */
[----:B0-----:R-:W-:-:S05]  /*7f20*/  @!P3 IADD3 R16, P6, R17, R22, RZ ;  /* 0x000000161110b210 */ /* 0x001fca0007fde0ff */
[----:B--2---:R-:W0:Y:S01]  /*7f30*/  @!P2 LDC.64 R20, c[0x0][0x650] ;  /* 0x00019400ff14ab82 */ /* 0x004e220000000a00 */
[----:B----4-:R-:W-:-:S04]  /*7f40*/  LOP3.LUT R2, R2, 0xff, RZ, 0xc0, !PT ;  /* 0x000000ff02027812 */ /* 0x010fc800078ec0ff */
        /* <DEDUP_REMOVED lines=830> */
[----:B-1----:R-:W-:Y:S02]  /*b330*/  F2FP.SATFINITE.E4M3.F32.PACK_AB_MERGE_C R13, RZ, R2, RZ ;  /* 0x00000002ff0d723e */ /* 0x002fe400048070ff */
        /* <DEDUP_REMOVED lines=19> */
[----:B------:R2:W4:Y:S01]  /*b470*/  @!P1 LDG.E.U8 R2, desc[UR14][R8.64+0x79] ;  /* 0x0000790e08029981 */ /* 0x000522000c1e1100 */
[----:B------:R-:W-:Y:S01]  /*b480*/  IADD3 R13, P0, R10, 0x80, RZ ;  /* 0x000000800a0d7810 */ /* 0x000fe20007f1e0ff */
[----:B------:R-:W-:-:S04]  /*b490*/  IMAD.U32 R21, RZ, RZ, UR8 ;  /* 0x00000008ff157e24 */ /* 0x000fc8000f8e00ff */
[----:B------:R-:W-:Y:S01]  /*b4a0*/  IMAD.X R16, RZ, RZ, R11, P0 ;  /* 0x000000ffff107224 */ /* 0x000fe200000e060b */
[----:B------:R-:W-:Y:S01]  /*b4b0*/  ISETP.GE.AND P0, PT, R12, 0x81, PT ;  /* 0x000000810c00780c */ /* 0x000fe20003f06270 */
[----:B-1----:R-:W-:Y:S01]  /*b4c0*/  IMAD.U32 R17, RZ, RZ, UR5 ;  /* 0x00000005ff117e24 */ /* 0x002fe2000f8e00ff */
[----:B--2---:R-:W-:Y:S01]  /*b4d0*/  @!P1 IADD3 R9, P2, P4, R21, UR9, R4 ;  /* 0x0000000915099c10 */ /* 0x004fe2000fc5e004 */
[----:B------:R-:W-:Y:S01]  /*b4e0*/  IMAD.WIDE.U32 R6, R13, UR18, R14 ;  /* 0x000000120d067c25 */ /* 0x000fe2000f8e000e */
[----:B------:R-:W-:-:S03]  /*b4f0*/  ISETP.LT.OR P3, PT, R0, 0x1, !P0 ;  /* 0x000000010000780c */ /* 0x000fc60004761670 */
[----:B------:R-:W-:Y:S01]  /*b500*/  IMAD R16, R16, UR18, RZ ;  /* 0x0000001210107c24 */ /* 0x000fe2000f8e02ff */
[----:B0-----:R-:W-:Y:S02]  /*b510*/  @!P1 IADD3 R8, P5, R9, R18, RZ ;  /* 0x0000001209089210 */ /* 0x001fe40007fbe0ff */
[----:B------:R-:W-:Y:S01]  /*b520*/  @!P1 IADD3.X R18, R17, UR4, R3, P2, P4 ;  /* 0x0000000411129c10 */ /* 0x000fe200097e8403 */
[----:B------:R-:W-:Y:S01]  /*b530*/  IMAD R13, R13, UR19, R16 ;  /* 0x000000130d0d7c24 */ /* 0x000fe2000f8e0210 */
[----:B------:R-:W-:-:S03]  /*b540*/  IADD3 R6, P2, R6, UR20, RZ ;  /* 0x0000001406067c10 */ /* 0x000fc6000ff5e0ff */
[----:B------:R-:W-:Y:S01]  /*b550*/  @!P1 IMAD.X R9, R18, 0x1, R19, P5 ;  /* 0x0000000112099824 */ /* 0x000fe200028e0613 */
[----:B------:R-:W-:Y:S01]  /*b560*/  IADD3.X R7, R7, UR21, R13, P2, !PT ;  /* 0x0000001507077c10 */ /* 0x000fe200097fe40d */
[----:B------:R-:W0:Y:S01]  /*b570*/  @!P3 LDC.64 R18, c[0x0][0x650] ;  /* 0x00019400ff12bb82 */ /* 0x000e220000000a00 */
        /* <DEDUP_REMOVED lines=9> */
[----:B------:R-:W-:Y:S01]  /*b610*/  USHF.L.U32 UR4, UR7, 0x7, URZ ;  /* 0x0000000707047899 */ /* 0x000fe2000800063f */
[----:B------:R-:W-:-:S03]  /*b620*/  ISETP.LT.OR P2, PT, R0, 0x2, !P0 ;  /* 0x000000020000780c */ /* 0x000fc60004741670 */
[----:B------:R-:W-:Y:S01]  /*b630*/  UIADD3 UR4, UR11, UR4, URZ ;  /* 0x000000040b047290 */ /* 0x000fe2000fffe03f */
[----:B0-----:R-:W-:-:S05]  /*b640*/  @!P3 IADD3 R8, P1, P4, R4, UR10, R18 ;  /* 0x0000000a0408bc10 */ /* 0x001fca000fc3e012 */
[----:B------:R-:W-:-:S04]  /*b650*/  @!P3 IADD3.X R9, R3, UR4, R19, P1, P4 ;  /* 0x000000040309bc10 */ /* 0x000fc80008fe8413 */
[----:B------:R-:W0:Y:S01]  /*b660*/  @!P2 LDC.64 R22, c[0x0][0x650] ;  /* 0x00019400ff16ab82 */ /* 0x000e220000000a00 */
        /* <DEDUP_REMOVED lines=9> */
[----:B------:R-:W-:Y:S01]  /*b700*/  IMAD.U32 R17, RZ, RZ, UR6 ;  /* 0x00000006ff117e24 */ /* 0x000fe2000f8e00ff */
[----:B------:R-:W-:Y:S01]  /*b710*/  IADD3 R13, P3, R10, 0x88, RZ ;  /* 0x000000880a0d7810 */ /* 0x000fe20007f7e0ff */
[----:B------:R-:W-:Y:S02]  /*b720*/  IMAD.U32 R21, RZ, RZ, UR6 ;  /* 0x00000006ff157e24 */ /* 0x000fe4000f8e00ff */
[----:B------:R-:W-:Y:S01]  /*b730*/  IMAD.U32 R18, RZ, RZ, UR7 ;  /* 0x00000007ff127e24 */ /* 0x000fe2000f8e00ff */
[----:B------:R-:W-:Y:S01]  /*b740*/  @!P2 LEA R17, P1, R17, R4, 0x7 ;  /* 0x000000041111a211 */ /* 0x000fe200078238ff */
[----:B------:R-:W-:-:S03]  /*b750*/  IMAD.X R16, RZ, RZ, R11, P3 ;  /* 0x000000ffff107224 */ /* 0x000fc600018e060b */
[----:B------:R-:W-:Y:S02]  /*b760*/  @!P2 LEA.HI.X R18, R21, R3, R18, 0x7, P1 ;  /* 0x000000031512a211 */ /* 0x000fe400008f3c12 */
[----:B------:R-:W-:Y:S01]  /*b770*/  ISETP.GE.AND P1, PT, R12, 0x89, PT ;  /* 0x000000890c00780c */ /* 0x000fe20003f26270 */
[----:B-1----:R-:W-:-:S03]  /*b780*/  IMAD.WIDE.U32 R8, R13, UR18, R14 ;  /* 0x000000120d087c25 */ /* 0x002fc6000f8e000e */
[----:B------:R-:W-:Y:S01]  /*b790*/  ISETP.LT.OR P3, PT, R0, 0x1, !P1 ;  /* 0x000000010000780c */ /* 0x000fe20004f61670 */
[----:B------:R-:W-:Y:S01]  /*b7a0*/  IMAD R20, R16, UR18, RZ ;  /* 0x0000001210147c24 */ /* 0x000fe2000f8e02ff */
[----:B0-----:R-:W-:Y:S02]  /*b7b0*/  @!P2 IADD3 R16, P4, R17, R22, RZ ;  /* 0x000000161110a210 */ /* 0x001fe40007f9e0ff */
[----:B------:R-:W-:Y:S01]  /*b7c0*/  IADD3 R8, P5, R8, UR20, RZ ;  /* 0x0000001408087c10 */ /* 0x000fe2000ffbe0ff */
[----:B------:R-:W-:Y:S02]  /*b7d0*/  IMAD R13, R13, UR19, R20 ;  /* 0x000000130d0d7c24 */ /* 0x000fe4000f8e0214 */
[----:B------:R-:W-:-:S03]  /*b7e0*/  @!P2 IMAD.X R17, R18, 0x1, R23, P4 ;  /* 0x000000011211a824 */ /* 0x000fc600020e0617 */
        /* <DEDUP_REMOVED lines=12> */
[----:B------:R-:W-:Y:S01]  /*b8b0*/  @!P3 LEA R21, P2, R21, R4, 0x7 ;  /* 0x000000041515b211 */ /* 0x000fe200078438ff */
[----:B------:R-:W-:-:S03]  /*b8c0*/  IMAD.U32 R18, RZ, RZ, UR7 ;  /* 0x00000007ff127e24 */ /* 0x000fc6000f8e00ff */
[----:B0-----:R-:W-:Y:S02]  /*b8d0*/  @!P3 IADD3 R16, P4, P5, R21, UR8, R22 ;  /* 0x000000081510bc10 */ /* 0x001fe4000fd9e016 */
[----:B--2---:R-:W-:-:S04]  /*b8e0*/  LOP3.LUT R2, R2, 0xff, RZ, 0xc0, !PT ;  /* 0x000000ff02027812 */ /* 0x004fc800078ec0ff */
[----:B------:R-:W-:-:S05]  /*b8f0*/  F2FP.F16.E4M3.UNPACK_B R2, R2 ;  /* 0x00000002ff02723e */ /* 0x000fca00020006ff */
[----:B------:R-:W-:-:S05]  /*b900*/  HADD2.F32 R2, -RZ, R2.H0_H0 ;  /* 0x20000002ff027230 */ /* 0x000fca0000004100 */
[----:B------:R-:W-:Y:S01]  /*b910*/  FMUL R13, R2, UR16 ;  /* 0x00000010020d7c20 */ /* 0x000fe20008400000 */
[----:B------:R-:W-:Y:S02]  /*b920*/  @!P3 LEA.HI.X R2, R89, R3, R18, 0x7, P2 ;  /* 0x000000035902b211 */ /* 0x000fe400010f3c12 */
[----:B------:R-:W-:Y:S01]  /*b930*/  ISETP.LT.OR P2, PT, R0, 0x2, !P1 ;  /* 0x000000020000780c */ /* 0x000fe20004f41670 */
[----:B------:R-:W-:Y:S01]  /*b940*/  FFMA R13, R90, UR13, R13 ;  /* 0x0000000d5a0d7c23 */ /* 0x000fe2000800000d */
[----:B------:R-:W-:Y:S02]  /*b950*/  @!P3 IADD3.X R17, R2, UR5, R23, P4, P5 ;  /* 0x000000050211bc10 */ /* 0x000fe4000a7ea417 */
[----:B------:R-:W-:Y:S02]  /*b960*/  PRMT R2, RZ, 0x7610, R2 ;  /* 0x00007610ff027816 */ /* 0x000fe40000000002 */
[----:B------:R-:W-:-:S05]  /*b970*/  F2FP.SATFINITE.E4M3.F32.PACK_AB_MERGE_C R13, RZ, R13, RZ ;  /* 0x0000000dff0d723e */ /* 0x000fca00048070ff */
[----:B------:R0:W-:Y:S02]  /*b980*/  @!P3 STG.E.U8 desc[UR14][R16.64], R13 ;  /* 0x0000000d1000b986 */ /* 0x0001e4000c10110e */
[----:B------:R-:W0:Y:S02]  /*b990*/  @!P2 LDC.64 R20, c[0x0][0x650] ;  /* 0x00019400ff14ab82 */ /* 0x000e240000000a00 */
[----:B------:R-:W2:Y:S01]  /*b9a0*/  @!P2 LDG.E.U8 R2, desc[UR14][R8.64+0x1] ;  /* 0x0000010e0802a981 */ /* 0x000ea2000c1e1100 */
[----:B------:R-:W-:Y:S02]  /*b9b0*/  IMAD.U32 R19, RZ, RZ, UR6 ;  /* 0x00000006ff137e24 */ /* 0x000fe4000f8e00ff */
[----:B------:R-:W-:-:S03]  /*b9c0*/  IMAD.U32 R23, RZ, RZ, UR6 ;  /* 0x00000006ff177e24 */ /* 0x000fc6000f8e00ff */
[----:B------:R-:W-:-:S04]  /*b9d0*/  @!P2 LEA R19, P3, R19, R4, 0x7 ;  /* 0x000000041313a211 */ /* 0x000fc800078638ff */
[----:B------:R-:W-:Y:S02]  /*b9e0*/  @!P2 LEA.HI.X R18, R23, R3, R18, 0x7, P3 ;  /* 0x000000031712a211 */ /* 0x000fe400018f3c12 */
[----:B------:R-:W-:Y:S02]  /*b9f0*/  ISETP.LT.OR P3, PT, R0, 0x9, !P0 ;  /* 0x000000090000780c */ /* 0x000fe40004761670 */
[----:B0-----:R-:W-:-:S11]  /*ba00*/  @!P2 IADD3 R16, P4, P5, R19, UR8, R20 ;  /* 0x000000081310ac10 */ /* 0x001fd6000fd9e014 */
[----:B------:R-:W0:Y:S01]  /*ba10*/  @!P3 LDC.64 R22, c[0x0][0x650] ;  /* 0x00019400ff16bb82 */ /* 0x000e220000000a00 */
[----:B------:R-:W-:Y:S02]  /*ba20*/  @!P2 IADD3.X R17, R18, UR5, R21, P4, P5 ;  /* 0x000000051211ac10 */ /* 0x000fe4000a7ea415 */
        /* <DEDUP_REMOVED lines=9> */
[----:B------:R-:W-:Y:S02]  /*bac0*/  IMAD.U32 R21, RZ, RZ, UR6 ;  /* 0x00000006ff157e24 */ /* 0x000fe4000f8e00ff */
[----:B------:R-:W-:-:S03]  /*bad0*/  IMAD.U32 R18, RZ, RZ, UR7 ;  /* 0x00000007ff127e24 */ /* 0x000fc6000f8e00ff */
[----:B------:R-:W-:-:S04]  /*bae0*/  @!P3 LEA R21, P2, R21, R4, 0x7 ;  /* 0x000000041515b211 */ /* 0x000fc800078438ff */
[----:B0-----:R-:W-:Y:S02]  /*baf0*/  @!P3 IADD3 R16, P4, R21, R22, RZ ;  /* 0x000000161510b210 */ /* 0x001fe40007f9e0ff */
[----:B--2---:R-:W-:-:S04]  /*bb00*/  LOP3.LUT R2, R2, 0xff, RZ, 0xc0, !PT ;  /* 0x000000ff02027812 */ /* 0x004fc800078ec0ff */
[----:B------:R-:W-:-:S05]  /*bb10*/  F2FP.F16.E4M3.UNPACK_B R2, R2 ;  /* 0x00000002ff02723e */ /* 0x000fca00020006ff */
[----:B------:R-:W-:-:S05]  /*bb20*/  HADD2.F32 R2, -RZ, R2.H0_H0 ;  /* 0x20000002ff027230 */ /* 0x000fca0000004100 */
[----:B------:R-:W-:Y:S01]  /*bb30*/  FMUL R13, R2, UR16 ;  /* 0x00000010020d7c20 */ /* 0x000fe20008400000 */
[----:B------:R-:W-:Y:S02]  /*bb40*/  @!P3 LEA.HI.X R2, R89, R3, R18, 0x7, P2 ;  /* 0x000000035902b211 */ /* 0x000fe400010f3c12 */
[----:B------:R-:W-:Y:S01]  /*bb50*/  ISETP.LT.OR P2, PT, R0, 0xa, !P0 ;  /* 0x0000000a0000780c */ /* 0x000fe20004741670 */
[----:B------:R-:W-:Y:S02]  /*bb60*/  FFMA R13, R92, UR13, R13 ;  /* 0x0000000d5c0d7c23 */ /* 0x000fe4000800000d */
[----:B------:R-:W-:Y:S01]  /*bb70*/  @!P3 IMAD.X R17, R2, 0x1, R23, P4 ;  /* 0x000000010211b824 */ /* 0x000fe200020e0617 */
        /* <DEDUP_REMOVED lines=10> */
[----:B0-----:R-:W-:-:S11]  /*bc20*/  @!P2 IADD3 R16, P4, R19, R20, RZ ;  /* 0x000000141310a210 */ /* 0x001fd60007f9e0ff */
[----:B------:R-:W0:Y:S01]  /*bc30*/  @!P3 LDC.64 R22, c[0x0][0x650] ;  /* 0x00019400ff16bb82 */ /* 0x000e220000000a00 */
[----:B------:R-:W-:Y:S01]  /*bc40*/  @!P2 IMAD.X R17, R18, 0x1, R21, P4 ;  /* 0x000000011211a824 */ /* 0x000fe200020e0615 */
        /* <DEDUP_REMOVED lines=929> */
[----:B------:R-:W-:Y:S02]  /*f660*/  @!P3 LEA R21, P2, R21, R4, 0x7 ;  /* 0x000000041515b211 */ /* 0x000fe400078438ff */
[----:B------:R-:W-:Y:S02]  /*f670*/  ISETP.LT.OR P0, PT, R0, 0x7a, !P0 ;  /* 0x0000007a0000780c */ /* 0x000fe40004701670 */
[----:B--2---:R-:W-:-:S04]  /*f680*/  LOP3.LUT R2, R2, 0xff, RZ, 0xc0, !PT ;  /* 0x000000ff02027812 */ /* 0x004fc800078ec0ff */
[----:B------:R-:W-:-:S05]  /*f690*/  F2FP.F16.E4M3.UNPACK_B R2, R2 ;  /* 0x00000002ff02723e */ /* 0x000fca00020006ff */
[----:B------:R-:W-:-:S05]  /*f6a0*/  HADD2.F32 R2, -RZ, R2.H0_H0 ;  /* 0x20000002ff027230 */ /* 0x000fca0000004100 */
[----:B------:R-:W-:Y:S01]  /*f6b0*/  FMUL R13, R2, UR16 ;  /* 0x00000010020d7c20 */ /* 0x000fe20008400000 */
[----:B------:R-:W-:Y:S02]  /*f6c0*/  @!P3 LEA.HI.X R2, R89, R3, R18, 0x7, P2 ;  /* 0x000000035902b211 */ /* 0x000fe400010f3c12 */
[----:B0-----:R-:W-:Y:S01]  /*f6d0*/  @!P3 IADD3 R16, P2, R21, R22, RZ ;  /* 0x000000161510b210 */ /* 0x001fe20007f5e0ff */
[----:B------:R-:W-:Y:S01]  /*f6e0*/  FFMA R13, R148, UR13, R13 ;  /* 0x0000000d940d7c23 */ /* 0x000fe2000800000d */
[----:B------:R-:W0:Y:S03]  /*f6f0*/  @!P0 LDC.64 R20, c[0x0][0x650] ;  /* 0x00019400ff148b82 */ /* 0x000e260000000a00 */
[----:B------:R-:W-:Y:S01]  /*f700*/  @!P3 IMAD.X R17, R2, 0x1, R23, P2 ;  /* 0x000000010211b824 */ /* 0x000fe200010e0617 */
[----:B------:R-:W-:Y:S02]  /*f710*/  F2FP.SATFINITE.E4M3.F32.PACK_AB_MERGE_C R13, RZ, R13, RZ ;  /* 0x0000000dff0d723e */ /* 0x000fe400048070ff */
[----:B------:R-:W-:-:S03]  /*f720*/  PRMT R2, RZ, 0x7610, R2 ;  /* 0x00007610ff027816 */ /* 0x000fc60000000002 */
[----:B------:R1:W-:Y:S04]  /*f730*/  @!P3 STG.E.U8 desc[UR14][R16.64+0x78], R13 ;  /* 0x0000780d1000b986 */ /* 0x0003e8000c10110e */
[----:B------:R0:W2:Y:S01]  /*f740*/  @!P0 LDG.E.U8 R2, desc[UR14][R6.64+0x79] ;  /* 0x0000790e06028981 */ /* 0x0000a2000c1e1100 */
[----:B------:R-:W-:Y:S02]  /*f750*/  IMAD.U32 R19, RZ, RZ, UR6 ;  /* 0x00000006ff137e24 */ /* 0x000fe4000f8e00ff */
[----:B------:R-:W-:-:S03]  /*f760*/  IMAD.U32 R23, RZ, RZ, UR6 ;  /* 0x00000006ff177e24 */ /* 0x000fc6000f8e00ff */
[----:B------:R-:W-:-:S04]  /*f770*/  @!P0 LEA R19, P2, R19, R4, 0x7 ;  /* 0x0000000413138211 */ /* 0x000fc800078438ff */
[----:B-1----:R-:W-:Y:S02]  /*f780*/  @!P0 LEA.HI.X R16, R23, R3, R18, 0x7, P2 ;  /* 0x0000000317108211 */ /* 0x002fe400010f3c12 */
[----:B------:R-:W-:Y:S02]  /*f790*/  ISETP.LT.OR P2, PT, R0, 0x79, !P1 ;  /* 0x000000790000780c */ /* 0x000fe40004f41670 */
[----:B0-----:R-:W-:-:S05]  /*f7a0*/  @!P0 IADD3 R6, P3, R19, R20, RZ ;  /* 0x0000001413068210 */ /* 0x001fca0007f7e0ff */
[----:B------:R-:W-:-:S06]  /*f7b0*/  @!P0 IMAD.X R7, R16, 0x1, R21, P3 ;  /* 0x0000000110078824 */ /* 0x000fcc00018e0615 */
        /* <DEDUP_REMOVED lines=19> */
[----:B0-----:R-:W-:Y:S01]  /*f8f0*/  @!P2 IADD3 R6, P0, P3, R19, UR8, R20 ;  /* 0x000000081306ac10 */ /* 0x001fe2000fb1e014 */
[----:B------:R-:W-:-:S03]  /*f900*/  FFMA R13, R150, UR13, R13 ;  /* 0x0000000d960d7c23 */ /* 0x000fc6000800000d */
[----:B------:R-:W-:Y:S02]  /*f910*/  @!P2 IADD3.X R7, R2, UR5, R21, P0, P3 ;  /* 0x000000050207ac10 */ /* 0x000fe400087e6415 */
[----:B------:R-:W-:Y:S01]  /*f920*/  F2FP.SATFINITE.E4M3.F32.PACK_AB_MERGE_C R17, RZ, R13, RZ ;  /* 0x0000000dff11723e */ /* 0x000fe200048070ff */
[----:B------:R-:W0:Y:S01]  /*f930*/  @!P1 LDC.64 R20, c[0x0][0x650] ;  /* 0x00019400ff149b82 */ /* 0x000e220000000a00 */
[----:B------:R-:W-:-:S03]  /*f940*/  PRMT R2, RZ, 0x7610, R2 ;  /* 0x00007610ff027816 */ /* 0x000fc60000000002 */
[----:B------:R1:W-:Y:S04]  /*f950*/  @!P2 STG.E.U8 desc[UR14][R6.64+0x78], R17 ;  /* 0x000078110600a986 */ /* 0x0003e8000c10110e */
[----:B------:R2:W4:Y:S01]  /*f960*/  @!P1 LDG.E.U8 R2, desc[UR14][R8.64+0x79] ;  /* 0x0000790e08029981 */ /* 0x000522000c1e1100 */
[----:B------:R-:W-:Y:S01]  /*f970*/  IADD3 R13, P0, R10, 0xc0, RZ ;  /* 0x000000c00a0d7810 */ /* 0x000fe20007f1e0ff */
[----:B------:R-:W-:-:S04]  /*f980*/  IMAD.U32 R19, RZ, RZ, UR6 ;  /* 0x00000006ff137e24 */ /* 0x000fc8000f8e00ff */
[----:B------:R-:W-:Y:S01]  /*f990*/  IMAD.X R16, RZ, RZ, R11, P0 ;  /* 0x000000ffff107224 */ /* 0x000fe200000e060b */
[----:B------:R-:W-:Y:S01]  /*f9a0*/  ISETP.GE.AND P0, PT, R12, 0xc1, PT ;  /* 0x000000c10c00780c */ /* 0x000fe20003f06270 */
[----:B-1----:R-:W-:Y:S01]  /*f9b0*/  IMAD.WIDE.U32 R6, R13, UR18, R14 ;  /* 0x000000120d067c25 */ /* 0x002fe2000f8e000e */
[----:B------:R-:W-:Y:S02]  /*f9c0*/  @!P1 LEA R19, P2, R19, R4, 0x7 ;  /* 0x0000000413139211 */ /* 0x000fe400078438ff */
[----:B------:R-:W-:Y:S01]  /*f9d0*/  ISETP.LT.OR P3, PT, R0, 0x1, !P0 ;  /* 0x000000010000780c */ /* 0x000fe20004761670 */
[----:B--2---:R-:W-:Y:S01]  /*f9e0*/  IMAD R8, R16, UR18, RZ ;  /* 0x0000001210087c24 */ /* 0x004fe2000f8e02ff */
[----:B------:R-:W-:Y:S02]  /*f9f0*/  @!P1 LEA.HI.X R18, R23, R3, R18, 0x7, P2 ;  /* 0x0000000317129211 */ /* 0x000fe400010f3c12 */
[----:B------:R-:W-:Y:S01]  /*fa00*/  IADD3 R6, P2, R6, UR20, RZ ;  /* 0x0000001406067c10 */ /* 0x000fe2000ff5e0ff */
[----:B------:R-:W-:Y:S01]  /*fa10*/  IMAD R13, R13, UR19, R8 ;  /* 0x000000130d0d7c24 */ /* 0x000fe2000f8e0208 */
[----:B0-----:R-:W-:-:S04]  /*fa20*/  @!P1 IADD3 R16, P4, P5, R19, UR8, R20 ;  /* 0x0000000813109c10 */ /* 0x001fc8000fd9e014 */
[----:B------:R-:W-:Y:S02]  /*fa30*/  @!P1 IADD3.X R17, R18, UR5, R21, P4, P5 ;  /* 0x0000000512119c10 */ /* 0x000fe4000a7ea415 */
        /* <DEDUP_REMOVED lines=12> */
[----:B------:R-:W-:Y:S01]  /*fb00*/  VOTEU.ALL UP0, P3 ;  /* 0x00000000003f7886 */ /* 0x000fe20001800000 */
[----:B------:R-:W-:-:S04]  /*fb10*/  ISETP.LT.OR P2, PT, R0, 0x2, !P0 ;  /* 0x000000020000780c */ /* 0x000fc80004741670 */
[----:B------:R-:W-:Y:S01]  /*fb20*/  @!UP0 UIMAD UR4, UR7, 0xc0, URZ ;  /* 0x000000c0070488a4 */ /* 0x000fe2000f8e023f */
[----:B--2---:R-:W-:-:S04]  /*fb30*/  LOP3.LUT R2, R2, 0xff, RZ, 0xc0, !PT ;  /* 0x000000ff02027812 */ /* 0x004fc800078ec0ff */
[----:B------:R-:W-:-:S05]  /*fb40*/  F2FP.F16.E4M3.UNPACK_B R2, R2 ;  /* 0x00000002ff02723e */ /* 0x000fca00020006ff */
[----:B------:R-:W-:Y:S02]  /*fb50*/  HADD2.F32 R13, -RZ, R2.H0_H0 ;  /* 0x20000002ff0d7230 */ /* 0x000fe40000004100 */
[----:B------:R-:W-:-:S03]  /*fb60*/  @!P3 IMAD.MOV.U32 R2, RZ, RZ, R4 ;  /* 0x000000ffff02b224 */ /* 0x000fc600078e0004 */
[----:B------:R-:W-:Y:S01]  /*fb70*/  FMUL R13, R13, UR16 ;  /* 0x000000100d0d7c20 */ /* 0x000fe20008400000 */
[----:B------:R-:W-:-:S04]  /*fb80*/  @!P3 IMAD.WIDE.U32 R8, R9, 0xc0, R2 ;  /* 0x000000c00908b825 */ /* 0x000fc800078e0002 */
[----:B------:R-:W-:Y:S01]  /*fb90*/  FFMA R13, R24, UR13, R13 ;  /* 0x0000000d180d7c23 */ /* 0x000fe2000800000d */
[----:B0-----:R-:W-:-:S04]  /*fba0*/  @!P3 IADD3 R8, P1, R8, R20, RZ ;  /* 0x000000140808b210 */ /* 0x001fc80007f3e0ff */
[----:B-1----:R-:W-:Y:S02]  /*fbb0*/  F2FP.SATFINITE.E4M3.F32.PACK_AB_MERGE_C R19, RZ, R13, RZ ;  /* 0x0000000dff13723e */ /* 0x002fe400048070ff */
[----:B------:R-:W-:Y:S02]  /*fbc0*/  @!P3 IADD3.X R9, R21, UR4, R9, P1, !PT ;  /* 0x000000041509bc10 */ /* 0x000fe40008ffe409 */
[----:B------:R-:W-:Y:S01]  /*fbd0*/  PRMT R13, RZ, 0x7610, R13 ;  /* 0x00007610ff0d7816 */ /* 0x000fe2000000000d */
[----:B------:R-:W0:Y:S02]  /*fbe0*/  @!P2 LDC.64 R20, c[0x0][0x650] ;  /* 0x00019400ff14ab82 */ /* 0x000e240000000a00 */
[----:B------:R1:W-:Y:S04]  /*fbf0*/  @!P3 STG.E.U8 desc[UR14][R8.64], R19 ;  /* 0x000000130800b986 */ /* 0x0003e8000c10110e */
[----:B------:R-:W2:Y:S01]  /*fc00*/  @!P2 LDG.E.U8 R13, desc[UR14][R6.64+0x1] ;  /* 0x0000010e060da981 */ /* 0x000ea2000c1e1100 */
[----:B------:R-:W-:Y:S01]  /*fc10*/  IADD3 R17, P3, R10, 0xc8, RZ ;  /* 0x000000c80a117810 */ /* 0x000fe20007f7e0ff */
[----:B------:R-:W-:Y:S01]  /*fc20*/  VOTEU.ALL UP0, P2 ;  /* 0x00000000003f7886 */ /* 0x000fe20001000000 */
[----:B------:R-:W-:-:S03]  /*fc30*/  ISETP.GE.AND P1, PT, R12, 0xc9, PT ;  /* 0x000000c90c00780c */ /* 0x000fc60003f26270 */
[----:B------:R-:W-:Y:S02]  /*fc40*/  IMAD.X R11, RZ, RZ, R11, P3 ;  /* 0x000000ffff0b7224 */ /* 0x000fe400018e060b */
[----:B-1----:R-:W-:Y:S02]  /*fc50*/  @!P2 IMAD.MOV.U32 R8, RZ, RZ, R4 ;  /* 0x000000ffff08a224 */ /* 0x002fe400078e0004 */
[----:B------:R-:W-:Y:S01]  /*fc60*/  @!P2 IMAD.MOV.U32 R9, RZ, RZ, R3 ;  /* 0x000000ffff09a224 */ /* 0x000fe200078e0003 */
[----:B------:R-:W-:Y:S01]  /*fc70*/  ISETP.LT.OR P3, PT, R0, 0x1, !P1 ;  /* 0x000000010000780c */ /* 0x000fe20004f61670 */
[----:B------:R-:W-:Y:S01]  /*fc80*/  IMAD.WIDE.U32 R14, R17, UR18, R14 ;  /* 0x00000012110e7c25 */ /* 0x000fe2000f8e000e */
[----:B------:R-:W-:-:S03]  /*fc90*/  @!UP0 UIMAD UR4, UR7, 0xc0, URZ ;  /* 0x000000c0070488a4 */ /* 0x000fc6000f8e023f */
[----:B------:R-:W-:-:S04]  /*fca0*/  @!P2 IMAD.WIDE.U32 R8, R23, 0xc0, R8 ;  /* 0x000000c01708a825 */ /* 0x000fc800078e0008 */
[----:B------:R-:W-:-:S04]  /*fcb0*/  IMAD R12, R11, UR18, RZ ;  /* 0x000000120b0c7c24 */ /* 0x000fc8000f8e02ff */
[--C-:B------:R-:W-:Y:S01]  /*fcc0*/  IMAD R17, R17, UR19, R12.reuse ;  /* 0x0000001311117c24 */ /* 0x100fe2000f8e020c */
[----:B------:R-:W-:Y:S02]  /*fcd0*/  PRMT R12, RZ, 0x7610, R12 ;  /* 0x00007610ff0c7816 */ /* 0x000fe4000000000c */
[----:B--2---:R-:W-:-:S04]  /*fce0*/  LOP3.LUT R13, R13, 0xff, RZ, 0xc0, !PT ;  /* 0x000000ff0d0d7812 */ /* 0x004fc800078ec0ff */
[----:B------:R-:W-:-:S05]  /*fcf0*/  F2FP.F16.E4M3.UNPACK_B R13, R13 ;  /* 0x0000000dff0d723e */ /* 0x000fca00020006ff */
[----:B------:R-:W-:-:S05]  /*fd00*/  HADD2.F32 R13, -RZ, R13.H0_H0 ;  /* 0x2000000dff0d7230 */ /* 0x000fca0000004100 */
[----:B------:R-:W-:-:S04]  /*fd10*/  FMUL R10, R13, UR16 ;  /* 0x000000100d0a7c20 */ /* 0x000fc80008400000 */
[----:B------:R-:W-:Y:S01]  /*fd20*/  FFMA R25, R25, UR13, R10 ;  /* 0x0000000d19197c23 */ /* 0x000fe2000800000a */
[----:B0-----:R-:W-:Y:S02]  /*fd30*/  @!P2 IADD3 R10, P5, R8, R20, RZ ;  /* 0x00000014080aa210 */ /* 0x001fe40007fbe0ff */
[----:B------:R-:W-:Y:S02]  /*fd40*/  IADD3 R8, P4, R14, UR20, RZ ;  /* 0x000000140e087c10 */ /* 0x000fe4000ff9e0ff */
[----:B------:R-:W-:Y:S02]  /*fd50*/  @!P2 IADD3.X R11, R21, UR4, R9, P5, !PT ;  /* 0x00000004150bac10 */ /* 0x000fe4000affe409 */
[----:B------:R-:W-:Y:S02]  /*fd60*/  F2FP.SATFINITE.E4M3.F32.PACK_AB_MERGE_C R25, RZ, R25, RZ ;  /* 0x00000019ff19723e */ /* 0x000fe400048070ff */
[----:B------:R-:W-:Y:S02]  /*fd70*/  IADD3.X R9, R15, UR21, R17, P4, !PT ;  /* 0x000000150f097c10 */ /* 0x000fe4000a7fe411 */
[----:B------:R-:W0:Y:S01]  /*fd80*/  @!P3 LDC.64 R16, c[0x0][0x650] ;  /* 0x00019400ff10bb82 */ /* 0x000e220000000a00 */
[----:B------:R1:W-:Y:S04]  /*fd90*/  @!P2 STG.E.U8 desc[UR14][R10.64+0x1], R25 ;  /* 0x000001190a00a986 */ /* 0x0003e8000c10110e */
[----:B------:R-:W2:Y:S01]  /*fda0*/  @!P3 LDG.E.U8 R12, desc[UR14][R8.64] ;  /* 0x0000000e080cb981 */ /* 0x000ea2000c1e1100 */
[----:B------:R-:W-:Y:S01]  /*fdb0*/  VOTEU.ALL UP0, P3 ;  /* 0x00000000003f7886 */ /* 0x000fe20001800000 */
[----:B------:R-:W-:-:S02]  /*fdc0*/  IMAD.U32 R13, RZ, RZ, UR6 ;  /* 0x00000006ff0d7e24 */ /* 0x000fc4000f8e00ff */
[----:B-1----:R-:W-:Y:S02]  /*fdd0*/  @!P3 IMAD.MOV.U32 R10, RZ, RZ, R4 ;  /* 0x000000ffff0ab224 */ /* 0x002fe400078e0004 */
[----:B------:R-:W-:Y:S01]  /*fde0*/  @!P3 IMAD.MOV.U32 R11, RZ, RZ, R3 ;  /* 0x000000ffff0bb224 */ /* 0x000fe200078e0003 */
[----:B------:R-:W-:Y:S01]  /*fdf0*/  @!UP0 UIMAD UR4, UR7, 0xc0, URZ ;  /* 0x000000c0070488a4 */ /* 0x000fe2000f8e023f */
[----:B------:R-:W-:Y:S02]  /*fe00*/  ISETP.LT.OR P2, PT, R0, 0x2, !P1 ;  /* 0x000000020000780c */ /* 0x000fe40004f41670 */
[----:B--2---:R-:W-:-:S04]  /*fe10*/  LOP3.LUT R12, R12, 0xff, RZ, 0xc0, !PT ;  /* 0x000000ff0c0c7812 */ /* 0x004fc800078ec0ff */
[----:B------:R-:W-:-:S05]  /*fe20*/  F2FP.F16.E4M3.UNPACK_B R12, R12 ;  /* 0x0000000cff0c723e */ /* 0x000fca00020006ff */
[----:B------:R-:W-:Y:S02]  /*fe30*/  HADD2.F32 R14, -RZ, R12.H0_H0 ;  /* 0x2000000cff0e7230 */ /* 0x000fe40000004100 */
[----:B------:R-:W-:-:S04]  /*fe40*/  @!P3 IMAD.WIDE.U32 R12, R13, 0xc0, R10 ;  /* 0x000000c00d0cb825 */ /* 0x000fc800078e000a */
[----:B------:R-:W-:Y:S01]  /*fe50*/  FMUL R11, R14, UR16 ;  /* 0x000000100e0b7c20 */ /* 0x000fe20008400000 */
[----:B------:R-:W-:Y:S01]  /*fe60*/  @!P3 VIADD R14, R13, UR4 ;  /* 0x000000040d0ebc36 */ /* 0x000fe20008000000 */
[----:B0-----:R-:W-:Y:S02]  /*fe70*/  @!P3 IADD3 R10, P4, P5, R12, UR8, R16 ;  /* 0x000000080c0abc10 */ /* 0x001fe4000fd9e010 */
[----:B------:R-:W-:Y:S01]  /*fe80*/  FFMA R26, R26, UR13, R11 ;  /* 0x0000000d1a1a7c23 */ /* 0x000fe2000800000b */
[----:B------:R-:W-:Y:S02]  /*fe90*/  PRMT R12, RZ, 0x7610, R12 ;  /* 0x00007610ff0c7816 */ /* 0x000fe4000000000c */
[----:B------:R-:W-:Y:S02]  /*fea0*/  @!P3 IADD3.X R11, R14, UR5, R17, P4, P5 ;  /* 0x000000050e0bbc10 */ /* 0x000fe4000a7ea411 */
[----:B------:R-:W-:Y:S01]  /*feb0*/  F2FP.SATFINITE.E4M3.F32.PACK_AB_MERGE_C R15, RZ, R26, RZ ;  /* 0x0000001aff0f723e */ /* 0x000fe200048070ff */
[----:B------:R-:W0:Y:S04]  /*fec0*/  @!P2 LDC.64 R16, c[0x0][0x650] ;  /* 0x00019400ff10ab82 */ /* 0x000e280000000a00 */
[----:B------:R1:W-:Y:S04]  /*fed0*/  @!P3 STG.E.U8 desc[UR14][R10.64], R15 ;  /* 0x0000000f0a00b986 */ /* 0x0003e8000c10110e */
[----:B------:R-:W2:Y:S01]  /*fee0*/  @!P2 LDG.E.U8 R12, desc[UR14][R8.64+0x1] ;  /* 0x0000010e080ca981 */ /* 0x000ea2000c1e1100 */
[----:B------:R-:W-:Y:S01]  /*fef0*/  VOTEU.ALL UP0, P2 ;  /* 0x00000000003f7886 */ /* 0x000fe20001000000 */
[----:B------:R-:W-:-:S04]  /*ff00*/  IMAD.U32 R13, RZ, RZ, UR6 ;  /* 0x00000006ff0d7e24 */ /* 0x000fc8000f8e00ff */
[----:B------:R-:W-:Y:S01]  /*ff10*/  @!UP0 UIMAD UR4, UR7, 0xc0, URZ ;  /* 0x000000c0070488a4 */ /* 0x000fe2000f8e023f */
[----:B-1----:R-:W-:Y:S02]  /*ff20*/  @!P2 IMAD.MOV.U32 R10, RZ, RZ, R4 ;  /* 0x000000ffff0aa224 */ /* 0x002fe400078e0004 */
[----:B------:R-:W-:Y:S01]  /*ff30*/  @!P2 IMAD.MOV.U32 R11, RZ, RZ, R3 ;  /* 0x000000ffff0ba224 */ /* 0x000fe200078e0003 */
[----:B------:R-:W-:-:S13]  /*ff40*/  ISETP.LT.OR P3, PT, R0, 0x9, !P0 ;  /* 0x000000090000780c */ /* 0x000fda0004761670 */
[----:B------:R-:W1:Y:S01]  /*ff50*/  @!P3 LDC.64 R18, c[0x0][0x650] ;  /* 0x00019400ff12bb82 */ /* 0x000e620000000a00 */
[----:B--2---:R-:W-:-:S04]  /*ff60*/  LOP3.LUT R12, R12, 0xff, RZ, 0xc0, !PT ;  /* 0x000000ff0c0c7812 */ /* 0x004fc800078ec0ff */
[----:B------:R-:W-:-:S05]  /*ff70*/  F2FP.F16.E4M3.UNPACK_B R12, R12 ;  /* 0x0000000cff0c723e */ /* 0x000fca00020006ff */
[----:B------:R-:W-:Y:S02]  /*ff80*/  HADD2.F32 R14, -RZ, R12.H0_H0 ;  /* 0x2000000cff0e7230 */ /* 0x000fe40000004100 */
[----:B------:R-:W-:-:S04]  /*ff90*/  @!P2 IMAD.WIDE.U32 R12, R13, 0xc0, R10 ;  /* 0x000000c00d0ca825 */ /* 0x000fc800078e000a */
[----:B------:R-:W-:Y:S01]  /*ffa0*/  FMUL R14, R14, UR16 ;  /* 0x000000100e0e7c20 */ /* 0x000fe20008400000 */
[----:B------:R-:W-:Y:S01]  /*ffb0*/  @!P2 VIADD R10, R13, UR4 ;  /* 0x000000040d0aac36 */ /* 0x000fe20008000000 */
[----:B0-----:R-:W-:Y:S02]  /*ffc0*/  @!P2 IADD3 R12, P4, P5, R12, UR8, R16 ;  /* 0x000000080c0cac10 */ /* 0x001fe4000fd9e010 */
[----:B------:R-:W-:Y:S02]  /*ffd0*/  FFMA R14, R27, UR13, R14 ;  /* 0x0000000d1b0e7c23 */ /* 0x000fe4000800000e */
[----:B------:R-:W-:Y:S02]  /*ffe0*/  @!P2 IADD3.X R13, R10, UR5, R17, P4, P5 ;  /* 0x000000050a0dac10 */ /* 0x000fe4000a7ea411 */
[----:B------:R-:W-:Y:S02]  /*fff0*/  PRMT R10, RZ, 0x7610, R10 ;  /* 0x00007610ff0a7816 */ /* 0x000fe4000000000a */
[----:B------:R-:W-:-:S05]  /*10000*/  F2FP.SATFINITE.E4M3.F32.PACK_AB_MERGE_C R17, RZ, R14, RZ ;  /* 0x0000000eff11723e */ /* 0x000fca00048070ff */
[----:B------:R0:W-:Y:S04]  /*10010*/  @!P2 STG.E.U8 desc[UR14][R12.64+0x1], R17 ;  /* 0x000001110c00a986 */ /* 0x0001e8000c10110e */
[----:B------:R-:W2:Y:S01]  /*10020*/  @!P3 LDG.E.U8 R10, desc[UR14][R6.64+0x8] ;  /* 0x0000080e060ab981 */ /* 0x000ea2000c1e1100 */
[----:B------:R-:W-:Y:S02]  /*10030*/  IMAD.U32 R15, RZ, RZ, UR6 ;  /* 0x00000006ff0f7e24 */ /* 0x000fe4000f8e00ff */
[----:B------:R-:W-:Y:S01]  /*10040*/  @!P3 IMAD.MOV.U32 R11, RZ, RZ, R3 ;  /* 0x000000ffff0bb224 */ /* 0x000fe200078e0003 */
[----:B------:R-:W-:Y:S01]  /*10050*/  VOTEU.ALL UP0, P3 ;  /* 0x00000000003f7886 */ /* 0x000fe20001800000 */
[----:B------:R-:W-:-:S04]  /*10060*/  ISETP.LT.OR P4, PT, R0, 0xa, !P0 ;  /* 0x0000000a0000780c */ /* 0x000fc80004781670 */
[----:B------:R-:W-:Y:S01]  /*10070*/  @!UP0 UIMAD UR4, UR7, 0xc0, URZ ;  /* 0x000000c0070488a4 */ /* 0x000fe2000f8e023f */
[----:B0-----:R-:W-:-:S08]  /*10080*/  PRMT R12, RZ, 0x7610, R12 ;  /* 0x00007610ff0c7816 */ /* 0x001fd0000000000c */
[----:B------:R-:W0:Y:S01]  /*10090*/  @!P4 LDC.64 R16, c[0x0][0x650] ;  /* 0x00019400ff10cb82 */ /* 0x000e220000000a00 */
[----:B--2---:R-:W-:-:S04]  /*100a0*/  LOP3.LUT R10, R10, 0xff, RZ, 0xc0, !PT ;  /* 0x000000ff0a0a7812 */ /* 0x004fc800078ec0ff */
[----:B------:R-:W-:-:S05]  /*100b0*/  F2FP.F16.E4M3.UNPACK_B R10, R10 ;  /* 0x0000000aff0a723e */ /* 0x000fca00020006ff */
[----:B------:R-:W-:Y:S02]  /*100c0*/  HADD2.F32 R14, -RZ, R10.H0_H0 ;  /* 0x2000000aff0e7230 */ /* 0x000fe40000004100 */
[----:B------:R-:W-:-:S04]  /*100d0*/  @!P3 IMAD.MOV.U32 R10, RZ, RZ, R4 ;  /* 0x000000ffff0ab224 */ /* 0x000fc800078e0004 */
[----:B------:R-:W-:-:S04]  /*100e0*/  @!P3 IMAD.WIDE.U32 R10, R15, 0xc0, R10 ;  /* 0x000000c00f0ab825 */ /* 0x000fc800078e000a */
[----:B------:R-:W-:-:S04]  /*100f0*/  FMUL R15, R14, UR16 ;  /* 0x000000100e0f7c20 */ /* 0x000fc80008400000 */
[----:B------:R-:W-:Y:S01]  /*10100*/  FFMA R15, R28, UR13, R15 ;  /* 0x0000000d1c0f7c23 */ /* 0x000fe2000800000f */
[----:B-1----:R-:W-:-:S04]  /*10110*/  @!P3 IADD3 R10, P2, R10, R18, RZ ;  /* 0x000000120a0ab210 */ /* 0x002fc80007f5e0ff */
[----:B------:R-:W-:Y:S02]  /*10120*/  @!P3 IADD3.X R11, R19, UR4, R11, P2, !PT ;  /* 0x00000004130bbc10 */ /* 0x000fe400097fe40b */
[----:B------:R-:W-:-:S05]  /*10130*/  F2FP.SATFINITE.E4M3.F32.PACK_AB_MERGE_C R15, RZ, R15, RZ ;  /* 0x0000000fff0f723e */ /* 0x000fca00048070ff */
[----:B------:R1:W-:Y:S04]  /*10140*/  @!P3 STG.E.U8 desc[UR14][R10.64+0x8], R15 ;  /* 0x0000080f0a00b986 */ /* 0x0003e8000c10110e */
[----:B------:R-:W2:Y:S01]  /*10150*/  @!P4 LDG.E.U8 R12, desc[UR14][R6.64+0x9] ;  /* 0x0000090e060cc981 */ /* 0x000ea2000c1e1100 */
[----:B------:R-:W-:Y:S01]  /*10160*/  IMAD.U32 R13, RZ, RZ, UR6 ;  /* 0x00000006ff0d7e24 */ /* 0x000fe2000f8e00ff */
[----:B------:R-:W-:Y:S01]  /*10170*/  VOTEU.ALL UP0, P4 ;  /* 0x00000000003f7886 */ /* 0x000fe20002000000 */
[----:B-1----:R-:W-:Y:S02]  /*10180*/  @!P4 IMAD.MOV.U32 R10, RZ, RZ, R4 ;  /* 0x000000ffff0ac224 */ /* 0x002fe400078e0004 */
[----:B------:R-:W-:Y:S01]  /*10190*/  @!P4 IMAD.MOV.U32 R11, RZ, RZ, R3 ;  /* 0x000000ffff0bc224 */ /* 0x000fe200078e0003 */
[----:B------:R-:W-:Y:S01]  /*101a0*/  ISETP.LT.OR P2, PT, R0, 0x9, !P1 ;  /* 0x000000090000780c */ /* 0x000fe20004f41670 */
[----:B------:R-:W-:Y:S01]  /*101b0*/  @!UP0 UIMAD UR4, UR7, 0xc0, URZ ;  /* 0x000000c0070488a4 */ /* 0x000fe2000f8e023f */
[----:B--2---:R-:W-:-:S04]  /*101c0*/  LOP3.LUT R12, R12, 0xff, RZ, 0xc0, !PT ;  /* 0x000000ff0c0c7812 */ /* 0x004fc800078ec0ff */
[----:B------:R-:W-:-:S05]  /*101d0*/  F2FP.F16.E4M3.UNPACK_B R12, R12 ;  /* 0x0000000cff0c723e */ /* 0x000fca00020006ff */
[----:B------:R-:W-:Y:S02]  /*101e0*/  HADD2.F32 R14, -RZ, R12.H0_H0 ;  /* 0x2000000cff0e7230 */ /* 0x000fe40000004100 */
[----:B------:R-:W-:-:S04]  /*101f0*/  @!P4 IMAD.WIDE.U32 R12, R13, 0xc0, R10 ;  /* 0x000000c00d0cc825 */ /* 0x000fc800078e000a */
[----:B------:R-:W-:Y:S01]  /*10200*/  FMUL R14, R14, UR16 ;  /* 0x000000100e0e7c20 */ /* 0x000fe20008400000 */
[----:B0-----:R-:W-:-:S03]  /*10210*/  @!P4 IADD3 R10, P3, R12, R16, RZ ;  /* 0x000000100c0ac210 */ /* 0x001fc60007f7e0ff */
[----:B------:R-:W-:Y:S01]  /*10220*/  FFMA R14, R29, UR13, R14 ;  /* 0x0000000d1d0e7c23 */ /* 0x000fe2000800000e */
[----:B------:R-:W-:Y:S02]  /*10230*/  PRMT R12, RZ, 0x7610, R12 ;  /* 0x00007610ff0c7816 */ /* 0x000fe4000000000c */
[----:B------:R-:W-:Y:S02]  /*10240*/  @!P4 IADD3.X R11, R17, UR4, R13, P3, !PT ;  /* 0x00000004110bcc10 */ /* 0x000fe40009ffe40d */
        /* <DEDUP_REMOVED lines=19> */
[----:B------:R-:W-:Y:S01]  /*10380*/  PRMT R10, RZ, 0x7610, R10 ;  /* 0x00007610ff0a7816 */ /* 0x000fe2000000000a */
[----:B------:R-:W0:Y:S01]  /*10390*/  @!P3 LDC.64 R16, c[0x0][0x650] ;  /* 0x00019400ff10bb82 */ /* 0x000e220000000a00 */
[----:B------:R-:W-:-:S05]  /*103a0*/  F2FP.SATFINITE.E4M3.F32.PACK_AB_MERGE_C R15, RZ, R11, RZ ;  /* 0x0000000bff0f723e */ /* 0x000fca00048070ff */
[----:B------:R1:W-:Y:S04]  /*103b0*/  @!P2 STG.E.U8 desc[UR14][R12.64+0x8], R15 ;  /* 0x0000080f0c00a986 */ /* 0x0003e8000c10110e */
[----:B------:R-:W2:Y:S01]  /*103c0*/  @!P3 LDG.E.U8 R10, desc[UR14][R8.64+0x9] ;  /* 0x0000090e080ab981 */ /* 0x000ea2000c1e1100 */
[----:B------:R-:W-:Y:S01]  /*103d0*/  VOTEU.ALL UP0, P3 ;  /* 0x00000000003f7886 */ /* 0x000fe20001800000 */
[----:B------:R-:W-:Y:S02]  /*103e0*/  IMAD.U32 R19, RZ, RZ, UR6 ;  /* 0x00000006ff137e24 */ /* 0x000fe4000f8e00ff */
[----:B------:R-:W-:Y:S02]  /*103f0*/  @!P3 IMAD.MOV.U32 R11, RZ, RZ, R3 ;  /* 0x000000ffff0bb224 */ /* 0x000fe400078e0003 */
[----:B------:R-:W-:Y:S01]  /*10400*/  @!UP0 UIMAD UR4, UR7, 0xc0, URZ ;  /* 0x000000c0070488a4 */ /* 0x000fe2000f8e023f */
[----:B------:R-:W-:-:S02]  /*10410*/  ISETP.LT.OR P2, PT, R0, 0x11, !P0 ;  /* 0x000000110000780c */ /* 0x000fc40004741670 */
[----:B--2---:R-:W-:-:S04]  /*10420*/  LOP3.LUT R10, R10, 0xff, RZ, 0xc0, !PT ;  /* 0x000000ff0a0a7812 */ /* 0x004fc800078ec0ff */
[----:B------:R-:W-:-:S05]  /*10430*/  F2FP.F16.E4M3.UNPACK_B R10, R10 ;  /* 0x0000000aff0a723e */ /* 0x000fca00020006ff */
[----:B------:R-:W-:Y:S02]  /*10440*/  HADD2.F32 R14, -RZ, R10.H0_H0 ;  /* 0x2000000aff0e7230 */ /* 0x000fe40000004100 */
[----:B------:R-:W-:-:S03]  /*10450*/  @!P3 IMAD.MOV.U32 R10, RZ, RZ, R4 ;  /* 0x000000ffff0ab224 */ /* 0x000fc600078e0004 */
[----:B------:R-:W-:Y:S01]  /*10460*/  FMUL R14, R14, UR16 ;  /* 0x000000100e0e7c20 */ /* 0x000fe20008400000 */
[----:B------:R-:W-:Y:S02]  /*10470*/  @!P3 IMAD.WIDE.U32 R10, R19, 0xc0, R10 ;  /* 0x000000c0130ab825 */ /* 0x000fe400078e000a */
[----:B------:R-:W2:Y:S02]  /*10480*/  @!P2 LDC.64 R18, c[0x0][0x650] ;  /* 0x00019400ff12ab82 */ /* 0x000ea40000000a00 */
[----:B------:R-:W-:Y:S01]  /*10490*/  FFMA R14, R31, UR13, R14 ;  /* 0x0000000d1f0e7c23 */ /* 0x000fe2000800000e */
[----:B-1----:R-:W-:Y:S01]  /*104a0*/  @!P3 VIADD R12, R11, UR4 ;  /* 0x000000040b0cbc36 */ /* 0x002fe20008000000 */
[----:B0-----:R-:W-:-:S04]  /*104b0*/  @!P3 IADD3 R10, P4, P5, R10, UR8, R16 ;  /* 0x000000080a0abc10 */ /* 0x001fc8000fd9e010 */
[----:B------:R-:W-:Y:S02]  /*104c0*/  @!P3 IADD3.X R11, R12, UR5, R17, P4, P5 ;  /* 0x000000050c0bbc10 */ /* 0x000fe4000a7ea411 */
[----:B------:R-:W-:Y:S02]  /*104d0*/  F2FP.SATFINITE.E4M3.F32.PACK_AB_MERGE_C R17, RZ, R14, RZ ;  /* 0x0000000eff11723e */ /* 0x000fe400048070ff */
[----:B------:R-:W-:-:S03]  /*104e0*/  PRMT R12, RZ, 0x7610, R12 ;  /* 0x00007610ff0c7816 */ /* 0x000fc6000000000c */
[----:B------:R0:W-:Y:S04]  /*104f0*/  @!P3 STG.E.U8 desc[UR14][R10.64+0x9], R17 ;  /* 0x000009110a00b986 */ /* 0x0001e8000c10110e */
[----:B------:R-:W4:Y:S01]  /*10500*/  @!P2 LDG.E.U8 R12, desc[UR14][R6.64+0x10] ;  /* 0x0000100e060ca981 */ /* 0x000f22000c1e1100 */
[----:B------:R-:W-:Y:S01]  /*10510*/  IMAD.U32 R13, RZ, RZ, UR6 ;  /* 0x00000006ff0d7e24 */ /* 0x000fe2000f8e00ff */
[----:B------:R-:W-:Y:S01]  /*10520*/  VOTEU.ALL UP0, P2 ;  /* 0x00000000003f7886 */ /* 0x000fe20001000000 */
[----:B0-----:R-:W-:Y:S02]  /*10530*/  @!P2 IMAD.MOV.U32 R10, RZ, RZ, R4 ;  /* 0x000000ffff0aa224 */ /* 0x001fe400078e0004 */
[----:B------:R-:W-:Y:S01]  /*10540*/  @!P2 IMAD.MOV.U32 R11, RZ, RZ, R3 ;  /* 0x000000ffff0ba224 */ /* 0x000fe200078e0003 */
[----:B------:R-:W-:Y:S01]  /*10550*/  ISETP.LT.OR P3, PT, R0, 0x12, !P0 ;  /* 0x000000120000780c */ /* 0x000fe20004761670 */
[----:B------:R-:W-:-:S12]  /*10560*/  @!UP0 UIMAD UR4, UR7, 0xc0, URZ ;  /* 0x000000c0070488a4 */ /* 0x000fd8000f8e023f */
[----:B------:R-:W0:Y:S01]  /*10570*/  @!P3 LDC.64 R16, c[0x0][0x650] ;  /* 0x00019400ff10bb82 */ /* 0x000e220000000a00 */
[----:B----4-:R-:W-:-:S04]  /*10580*/  LOP3.LUT R12, R12, 0xff, RZ, 0xc0, !PT ;  /* 0x000000ff0c0c7812 */ /* 0x010fc800078ec0ff */
[----:B------:R-:W-:-:S05]  /*10590*/  F2FP.F16.E4M3.UNPACK_B R12, R12 ;  /* 0x0000000cff0c723e */ /* 0x000fca00020006ff */
[----:B------:R-:W-:Y:S02]  /*105a0*/  HADD2.F32 R14, -RZ, R12.H0_H0 ;  /* 0x2000000cff0e7230 */ /* 0x000fe40000004100 */
[----:B------:R-:W-:-:S04]  /*105b0*/  @!P2 IMAD.WIDE.U32 R12, R13, 0xc0, R10 ;  /* 0x000000c00d0ca825 */ /* 0x000fc800078e000a */
[----:B------:R-:W-:Y:S01]  /*105c0*/  FMUL R15, R14, UR16 ;  /* 0x000000100e0f7c20 */ /* 0x000fe20008400000 */
[----:B--2---:R-:W-:-:S03]  /*105d0*/  @!P2 IADD3 R10, P4, R12, R18, RZ ;  /* 0x000000120c0aa210 */ /* 0x004fc60007f9e0ff */
[----:B------:R-:W-:Y:S01]  /*105e0*/  FFMA R15, R32, UR13, R15 ;  /* 0x0000000d200f7c23 */ /* 0x000fe2000800000f */
[----:B------:R-:W-:Y:S02]  /*105f0*/  PRMT R12, RZ, 0x7610, R12 ;  /* 0x00007610ff0c7816 */ /* 0x000fe4000000000c */
        /* <DEDUP_REMOVED lines=928> */
[----:B----4-:R-:W-:-:S05]  /*14000*/  F2FP.F16.E4M3.UNPACK_B R12, R12 ;  /* 0x0000000cff0c723e */ /* 0x010fca00020006ff */
        /* <DEDUP_REMOVED lines=15> */
[----:B------:R-:W-:-:S12]  /*14100*/  @!UP0 UIMAD UR4, UR7, 0xc0, URZ ;  /* 0x000000c0070488a4 */ /* 0x000fd8000f8e023f */
[----:B------:R-:W1:Y:S01]  /*14110*/  @!P2 LDC.64 R18, c[0x0][0x650] ;  /* 0x00019400ff12ab82 */ /* 0x000e620000000a00 */
[----:B--2---:R-:W-:-:S05]  /*14120*/  F2FP.F16.E4M3.UNPACK_B R12, R12 ;  /* 0x0000000cff0c723e */ /* 0x004fca00020006ff */
[----:B------:R-:W-:Y:S02]  /*14130*/  HADD2.F32 R14, -RZ, R12.H0_H0 ;  /* 0x2000000cff0e7230 */ /* 0x000fe40000004100 */
[----:B------:R-:W-:-:S04]  /*14140*/  @!P3 IMAD.WIDE.U32 R12, R13, 0xc0, R10 ;  /* 0x000000c00d0cb825 */ /* 0x000fc800078e000a */
[----:B------:R-:W-:Y:S01]  /*14150*/  FMUL R14, R14, UR16 ;  /* 0x000000100e0e7c20 */ /* 0x000fe20008400000 */
[----:B0-----:R-:W-:-:S03]  /*14160*/  @!P3 IADD3 R10, P4, R12, R16, RZ ;  /* 0x000000100c0ab210 */ /* 0x001fc60007f9e0ff */
[----:B------:R-:W-:Y:S01]  /*14170*/  FFMA R14, R81, UR13, R14 ;  /* 0x0000000d510e7c23 */ /* 0x000fe2000800000e */
[----:B------:R-:W-:Y:S02]  /*14180*/  PRMT R12, RZ, 0x7610, R12 ;  /* 0x00007610ff0c7816 */ /* 0x000fe4000000000c */
[----:B------:R-:W-:Y:S02]  /*14190*/  @!P3 IADD3.X R11, R17, UR4, R13, P4, !PT ;  /* 0x00000004110bbc10 */ /* 0x000fe4000a7fe40d */
[----:B------:R-:W-:-:S05]  /*141a0*/  F2FP.SATFINITE.E4M3.F32.PACK_AB_MERGE_C R17, RZ, R14, RZ ;  /* 0x0000000eff11723e */ /* 0x000fca00048070ff */
[----:B------:R0:W-:Y:S04]  /*141b0*/  @!P3 STG.E.U8 desc[UR14][R10.64+0x71], R17 ;  /* 0x000071110a00b986 */ /* 0x0001e8000c10110e */
[----:B------:R-:W2:Y:S01]  /*141c0*/  @!P2 LDG.E.U8 R12, desc[UR14][R8.64+0x70] ;  /* 0x0000700e080ca981 */ /* 0x000ea2000c1e1100 */
[----:B------:R-:W-:Y:S01]  /*141d0*/  VOTEU.ALL UP0, P2 ;  /* 0x00000000003f7886 */ /* 0x000fe20001000000 */
[----:B------:R-:W-:-:S04]  /*141e0*/  IMAD.U32 R13, RZ, RZ, UR6 ;  /* 0x00000006ff0d7e24 */ /* 0x000fc8000f8e00ff */
[----:B------:R-:W-:Y:S01]  /*141f0*/  @!UP0 UIMAD UR4, UR7, 0xc0, URZ ;  /* 0x000000c0070488a4 */ /* 0x000fe2000f8e023f */
[----:B0-----:R-:W-:Y:S02]  /*14200*/  @!P2 IMAD.MOV.U32 R10, RZ, RZ, R4 ;  /* 0x000000ffff0aa224 */ /* 0x001fe400078e0004 */
[----:B------:R-:W-:Y:S01]  /*14210*/  @!P2 IMAD.MOV.U32 R11, RZ, RZ, R3 ;  /* 0x000000ffff0ba224 */ /* 0x000fe200078e0003 */
[----:B------:R-:W-:-:S13]  /*14220*/  ISETP.LT.OR P3, PT, R0, 0x72, !P1 ;  /* 0x000000720000780c */ /* 0x000fda0004f61670 */
[----:B------:R-:W0:Y:S01]  /*14230*/  @!P3 LDC.64 R16, c[0x0][0x650] ;  /* 0x00019400ff10bb82 */ /* 0x000e220000000a00 */
[----:B--2---:R-:W-:-:S05]  /*14240*/  F2FP.F16.E4M3.UNPACK_B R12, R12 ;  /* 0x0000000cff0c723e */ /* 0x004fca00020006ff */
[----:B------:R-:W-:Y:S02]  /*14250*/  HADD2.F32 R14, -RZ, R12.H0_H0 ;  /* 0x2000000cff0e7230 */ /* 0x000fe40000004100 */
[----:B------:R-:W-:-:S04]  /*14260*/  @!P2 IMAD.WIDE.U32 R12, R13, 0xc0, R10 ;  /* 0x000000c00d0ca825 */ /* 0x000fc800078e000a */
[----:B------:R-:W-:Y:S01]  /*14270*/  FMUL R15, R14, UR16 ;  /* 0x000000100e0f7c20 */ /* 0x000fe20008400000 */
[----:B------:R-:W-:Y:S01]  /*14280*/  @!P2 VIADD R10, R13, UR4 ;  /* 0x000000040d0aac36 */ /* 0x000fe20008000000 */
[----:B-1----:R-:W-:Y:S02]  /*14290*/  @!P2 IADD3 R12, P4, P5, R12, UR8, R18 ;  /* 0x000000080c0cac10 */ /* 0x002fe4000fd9e012 */
[----:B------:R-:W-:Y:S02]  /*142a0*/  FFMA R15, R82, UR13, R15 ;  /* 0x0000000d520f7c23 */ /* 0x000fe4000800000f */
[----:B------:R-:W-:Y:S02]  /*142b0*/  @!P2 IADD3.X R13, R10, UR5, R19, P4, P5 ;  /* 0x000000050a0dac10 */ /* 0x000fe4000a7ea413 */
[----:B------:R-:W-:Y:S02]  /*142c0*/  PRMT R10, RZ, 0x7610, R10 ;  /* 0x00007610ff0a7816 */ /* 0x000fe4000000000a */
        /* <DEDUP_REMOVED lines=8> */
[----:B--2---:R-:W-:-:S05]  /*14350*/  F2FP.F16.E4M3.UNPACK_B R10, R10 ;  /* 0x0000000aff0a723e */ /* 0x004fca00020006ff */
        /* <DEDUP_REMOVED lines=30> */
[----:B------:R2:W4:Y:S01]  /*14540*/  @!P0 LDG.E.U8 R12, desc[UR14][R6.64+0x79] ;  /* 0x0000790e060c8981 */ /* 0x000522000c1e1100 */
[----:B------:R-:W-:Y:S01]  /*14550*/  IMAD.U32 R13, RZ, RZ, UR6 ;  /* 0x00000006ff0d7e24 */ /* 0x000fe2000f8e00ff */
[----:B------:R-:W-:Y:S01]  /*14560*/  VOTEU.ALL UP0, P0 ;  /* 0x00000000003f7886 */ /* 0x000fe20000000000 */
[----:B------:R-:W-:Y:S01]  /*14570*/  ISETP.LT.OR P2, PT, R0, 0x79, !P1 ;  /* 0x000000790000780c */ /* 0x000fe20004f41670 */
[----:B--2---:R-:W-:Y:S02]  /*14580*/  @!P0 IMAD.MOV.U32 R6, RZ, RZ, R4 ;  /* 0x000000ffff068224 */ /* 0x004fe400078e0004 */
[----:B------:R-:W-:Y:S01]  /*14590*/  @!P0 IMAD.MOV.U32 R7, RZ, RZ, R3 ;  /* 0x000000ffff078224 */ /* 0x000fe200078e0003 */
[----:B------:R-:W-:Y:S01]  /*145a0*/  @!UP0 UIMAD UR4, UR7, 0xc0, URZ ;  /* 0x000000c0070488a4 */ /* 0x000fe2000f8e023f */
[----:B-1----:R-:W-:-:S02]  /*145b0*/  PRMT R10, RZ, 0x7610, R10 ;  /* 0x00007610ff0a7816 */ /* 0x002fc4000000000a */
[----:B----4-:R-:W-:-:S05]  /*145c0*/  F2FP.F16.E4M3.UNPACK_B R12, R12 ;  /* 0x0000000cff0c723e */ /* 0x010fca00020006ff */
[----:B------:R-:W-:Y:S02]  /*145d0*/  HADD2.F32 R14, -RZ, R12.H0_H0 ;  /* 0x2000000cff0e7230 */ /* 0x000fe40000004100 */
[----:B------:R-:W-:-:S04]  /*145e0*/  @!P0 IMAD.WIDE.U32 R12, R13, 0xc0, R6 ;  /* 0x000000c00d0c8825 */ /* 0x000fc800078e0006 */
[----:B------:R-:W-:Y:S01]  /*145f0*/  FMUL R14, R14, UR16 ;  /* 0x000000100e0e7c20 */ /* 0x000fe20008400000 */
[----:B0-----:R-:W-:-:S03]  /*14600*/  @!P0 IADD3 R6, P3, R12, R16, RZ ;  /* 0x000000100c068210 */ /* 0x001fc60007f7e0ff */
[----:B------:R-:W-:Y:S01]  /*14610*/  FFMA R14, R85, UR13, R14 ;  /* 0x0000000d550e7c23 */ /* 0x000fe2000800000e */
[----:B------:R-:W-:Y:S02]  /*14620*/  @!P0 IADD3.X R7, R17, UR4, R13, P3, !PT ;  /* 0x0000000411078c10 */ /* 0x000fe40009ffe40d */
[----:B------:R-:W0:Y:S02]  /*14630*/  @!P2 LDC.64 R16, c[0x0][0x650] ;  /* 0x00019400ff10ab82 */ /* 0x000e240000000a00 */
[----:B------:R-:W-:-:S05]  /*14640*/  F2FP.SATFINITE.E4M3.F32.PACK_AB_MERGE_C R15, RZ, R14, RZ ;  /* 0x0000000eff0f723e */ /* 0x000fca00048070ff */
[----:B------:R1:W-:Y:S04]  /*14650*/  @!P0 STG.E.U8 desc[UR14][R6.64+0x79], R15 ;  /* 0x0000790f06008986 */ /* 0x0003e8000c10110e */
[----:B------:R-:W2:Y:S01]  /*14660*/  @!P2 LDG.E.U8 R10, desc[UR14][R8.64+0x78] ;  /* 0x0000780e080aa981 */ /* 0x000ea2000c1e1100 */
[----:B------:R-:W-:Y:S01]  /*14670*/  VOTEU.ALL UP0, P2 ;  /* 0x00000000003f7886 */ /* 0x000fe20001000000 */
[----:B------:R-:W-:Y:S02]  /*14680*/  IMAD.U32 R11, RZ, RZ, UR6 ;  /* 0x00000006ff0b7e24 */ /* 0x000fe4000f8e00ff */
[----:B-1----:R-:W-:Y:S02]  /*14690*/  @!P2 IMAD.MOV.U32 R6, RZ, RZ, R4 ;  /* 0x000000ffff06a224 */ /* 0x002fe400078e0004 */
[----:B------:R-:W-:Y:S01]  /*146a0*/  @!P2 IMAD.MOV.U32 R7, RZ, RZ, R3 ;  /* 0x000000ffff07a224 */ /* 0x000fe200078e0003 */
[----:B------:R-:W-:Y:S01]  /*146b0*/  @!UP0 UIMAD UR4, UR7, 0xc0, URZ ;  /* 0x000000c0070488a4 */ /* 0x000fe2000f8e023f */
[----:B------:R-:W-:Y:S01]  /*146c0*/  ISETP.LT.OR P1, PT, R0, 0x7a, !P1 ;  /* 0x0000007a0000780c */ /* 0x000fe20004f21670 */
[----:B------:R-:W-:Y:S01]  /*146d0*/  BSSY B0, `(.L_x_23) ;  /* 0x000000e000007945 */ /* 0x000fe20003800000 */
[----:B------:R-:W-:-:S02]  /*146e0*/  PRMT R0, RZ, 0x7610, R0 ;  /* 0x00007610ff007816 */ /* 0x000fc40000000000 */
[----:B--2---:R-:W-:-:S05]  /*146f0*/  F2FP.F16.E4M3.UNPACK_B R10, R10 ;  /* 0x0000000aff0a723e */ /* 0x004fca00020006ff */
[----:B------:R-:W-:Y:S02]  /*14700*/  HADD2.F32 R12, -RZ, R10.H0_H0 ;  /* 0x2000000aff0c7230 */ /* 0x000fe40000004100 */
[----:B------:R-:W-:-:S04]  /*14710*/  @!P2 IMAD.WIDE.U32 R10, R11, 0xc0, R6 ;  /* 0x000000c00b0aa825 */ /* 0x000fc800078e0006 */
[----:B------:R-:W-:Y:S01]  /*14720*/  FMUL R13, R12, UR16 ;  /* 0x000000100c0d7c20 */ /* 0x000fe20008400000 */
[----:B0-----:R-:W-:Y:S01]  /*14730*/  @!P2 IADD3 R6, P0, P3, R10, UR8, R16 ;  /* 0x000000080a06ac10 */ /* 0x001fe2000fb1e010 */
[----:B------:R-:W-:Y:S02]  /*14740*/  @!P2 VIADD R10, R11, UR4 ;  /* 0x000000040b0aac36 */ /* 0x000fe40008000000 */
[----:B---3--:R-:W-:-:S03]  /*14750*/  FFMA R13, R86, UR13, R13 ;  /* 0x0000000d560d7c23 */ /* 0x008fc6000800000d */
[----:B------:R-:W-:Y:S02]  /*14760*/  @!P2 IADD3.X R7, R10, UR5, R17, P0, P3 ;  /* 0x000000050a07ac10 */ /* 0x000fe400087e6411 */
[----:B------:R-:W-:-:S05]  /*14770*/  F2FP.SATFINITE.E4M3.F32.PACK_AB_MERGE_C R13, RZ, R13, RZ ;  /* 0x0000000dff0d723e */ /* 0x000fca00048070ff */
[----:B------:R0:W-:Y:S01]  /*14780*/  @!P2 STG.E.U8 desc[UR14][R6.64+0x78], R13 ;  /* 0x0000780d0600a986 */ /* 0x0001e2000c10110e */
[----:B------:R-:W-:Y:S05]  /*14790*/  @P1 BRA `(.L_x_24) ;  /* 0x0000000000041947 */ /* 0x000fea0003800000 */
[----:B------:R1:W5:Y:S02]  /*147a0*/  LDG.E.U8 R0, desc[UR14][R8.64+0x79] ;  /* 0x0000790e08007981 */ /* 0x000364000c1e1100 */
.L_x_24:
[----:B------:R-:W-:Y:S05]  /*147b0*/  BSYNC B0 ;  /* 0x0000000000007941 */ /* 0x000fea0003800000 */
.L_x_23:
[----:B-----5:R-:W-:-:S05]  /*147c0*/  F2FP.F16.E4M3.UNPACK_B R0, R0 ;  /* 0x00000000ff00723e */ /* 0x020fca00020006ff */
[----:B------:R-:W-:-:S05]  /*147d0*/  HADD2.F32 R0, -RZ, R0.H0_H0 ;  /* 0x20000000ff007230 */ /* 0x000fca0000004100 */
[----:B------:R-:W-:-:S04]  /*147e0*/  FMUL R0, R0, UR16 ;  /* 0x0000001000007c20 */ /* 0x000fc80008400000 */
[----:B------:R-:W-:Y:S01]  /*147f0*/  FFMA R0, R87, UR13, R0 ;  /* 0x0000000d57007c23 */ /* 0x000fe20008000000 */
[----:B------:R-:W-:Y:S06]  /*14800*/  @P1 EXIT ;  /* 0x000000000000194d */ /* 0x000fec0003800000 */
[----:B------:R-:W-:Y:S01]  /*14810*/  IMAD.U32 R5, RZ, RZ, UR6 ;  /* 0x00000006ff057e24 */ /* 0x000fe2000f8e00ff */
[----:B------:R-:W-:Y:S01]  /*14820*/  UIMAD UR4, UR7, 0xc0, URZ ;  /* 0x000000c0070478a4 */ /* 0x000fe2000f8e023f */
[----:B------:R-:W-:Y:S01]  /*14830*/  IMAD.MOV.U32 R2, RZ, RZ, R4 ;  /* 0x000000ffff027224 */ /* 0x000fe200078e0004 */
[----:B------:R-:W-:Y:S02]  /*14840*/  ULDC.64 UR10, c[0x0][0x650] ;  /* 0x00019400000a7ab9 */ /* 0x000fe40000000a00 */
[----:B------:R-:W-:Y:S02]  /*14850*/  IMAD.U32 R4, RZ, RZ, UR11 ;  /* 0x0000000bff047e24 */ /* 0x000fe4000f8e00ff */
[----:B------:R-:W-:-:S04]  /*14860*/  IMAD.WIDE.U32 R2, R5, 0xc0, R2 ;  /* 0x000000c005027825 */ /* 0x000fc800078e0002 */
[----:B------:R-:W-:Y:S02]  /*14870*/  IMAD.U32 R5, RZ, RZ, UR10 ;  /* 0x0000000aff057e24 */ /* 0x000fe4000f8e00ff */
[----:B------:R-:W-:-:S03]  /*14880*/  VIADD R3, R3, UR4 ;  /* 0x0000000403037c36 */ /* 0x000fc60008000000 */
[----:B------:R-:W-:Y:S02]  /*14890*/  IADD3 R2, P0, P1, R2, UR8, R5 ;  /* 0x0000000802027c10 */ /* 0x000fe4000f91e005 */
[----:B------:R-:W-:Y:S02]  /*148a0*/  F2FP.SATFINITE.E4M3.F32.PACK_AB_MERGE_C R5, RZ, R0, RZ ;  /* 0x00000000ff05723e */ /* 0x000fe400048070ff */
[----:B------:R-:W-:-:S05]  /*148b0*/  IADD3.X R3, R3, UR5, R4, P0, P1 ;  /* 0x0000000503037c10 */ /* 0x000fca00087e2404 */
[----:B------:R-:W-:Y:S01]  /*148c0*/  STG.E.U8 desc[UR14][R2.64+0x79], R5 ;  /* 0x0000790502007986 */ /* 0x000fe2000c10110e */
[----:B------:R-:W-:Y:S05]  /*148d0*/  EXIT ;  /* 0x000000000000794d */ /* 0x000fea0003800000 */
.L_x_22:
[----:B------:R-:W2:Y:S04]  /*148e0*/  LDL.LU R11, [R1] ;  /* 0x00000000010b7983 */ /* 0x000ea80000300800 */
[----:B------:R-:W3:Y:S04]  /*148f0*/  LDL.LU R17, [R1+0x8] ;  /* 0x0000080001117983 */ /* 0x000ee80000300800 */
        /* <DEDUP_REMOVED lines=47> */
[----:B------:R1:W-:Y:S04]  /*14bf0*/  STL [R1+0x148], R46 ;  /* 0x0001482e01007387 */ /* 0x0003e80000100800 */
[----:B-1----:R-:W4:Y:S04]  /*14c00*/  LDL.LU R46, [R1+0x68] ;  /* 0x00006800012e7983 */ /* 0x002f280000300800 */
[----:B------:R1:W-:Y:S04]  /*14c10*/  STL [R1+0x144], R45 ;  /* 0x0001442d01007387 */ /* 0x0003e80000100800 */
[----:B-1----:R-:W4:Y:S04]  /*14c20*/  LDL.LU R45, [R1+0x64] ;  /* 0x00006400012d7983 */ /* 0x002f280000300800 */
[----:B------:R1:W-:Y:S04]  /*14c30*/  STL [R1+0x140], R44 ;  /* 0x0001402c01007387 */ /* 0x0003e80000100800 */
[----:B-1----:R-:W4:Y:S04]  /*14c40*/  LDL.LU R44, [R1+0x48] ;  /* 0x00004800012c7983 */ /* 0x002f280000300800 */
[----:B------:R1:W-:Y:S04]  /*14c50*/  STL.64 [R1+0x138], R42 ;  /* 0x0001382a01007387 */ /* 0x0003e80000100a00 */
[----:B-1----:R-:W4:Y:S04]  /*14c60*/  LDL.LU R42, [R1+0x18] ;  /* 0x00001800012a7983 */ /* 0x002f280000300800 */
[----:B------:R-:W4:Y:S04]  /*14c70*/  LDL.LU R43, [R1+0x1c] ;  /* 0x00001c00012b7983 */ /* 0x000f280000300800 */
[----:B------:R1:W-:Y:S04]  /*14c80*/  STL.64 [R1+0x130], R40 ;  /* 0x0001302801007387 */ /* 0x0003e80000100a00 */
[----:B-1----:R-:W3:Y:S01]  /*14c90*/  LDL.LU R41, [R1+0x4] ;  /* 0x0000040001297983 */ /* 0x002ee20000300800 */
[----:B------:R-:W-:-:S02]  /*14ca0*/  ISETP.GE.AND P4, PT, R12, 0x1, PT ;  /* 0x000000010c00780c */ /* 0x000fc40003f86270 */
[----:B------:R-:W-:Y:S01]  /*14cb0*/  ISETP.GE.AND P3, PT, R12, 0x9, PT ;  /* 0x000000090c00780c */ /* 0x000fe20003f66270 */
[----:B------:R-:W-:Y:S01]  /*14cc0*/  STL.64 [R1+0x128], R38 ;  /* 0x0001282601007387 */ /* 0x000fe20000100a00 */
[----:B------:R-:W-:-:S03]  /*14cd0*/  ISETP.LT.OR P0, PT, R0, 0x1, !P4 ;  /* 0x000000010000780c */ /* 0x000fc60006701670 */
[----:B------:R1:W-:Y:S10]  /*14ce0*/  STL.64 [R1+0x120], R36 ;  /* 0x0001202401007387 */ /* 0x0003f40000100a00 */
[----:B------:R-:W0:Y:S01]  /*14cf0*/  @!P0 LDC.64 R8, c[0x0][0x650] ;  /* 0x00019400ff088b82 */ /* 0x000e220000000a00 */
[----:B-1----:R-:W4:Y:S04]  /*14d00*/  LDL.LU R37, [R1+0x28] ;  /* 0x0000280001257983 */ /* 0x002f280000300800 */
[----:B------:R1:W-:Y:S01]  /*14d10*/  STL.64 [R1+0x118], R34 ;  /* 0x0001182201007387 */ /* 0x0003e20000100a00 */
[----:B--2---:R-:W-:-:S05]  /*14d20*/  FMUL R11, R11, UR13 ;  /* 0x0000000d0b0b7c20 */ /* 0x004fca0008400000 */
[----:B------:R-:W-:Y:S01]  /*14d30*/  F2FP.SATFINITE.E4M3.F32.PACK_AB_MERGE_C R11, RZ, R11, RZ ;  /* 0x0000000bff0b723e */ /* 0x000fe200048070ff */
[----:B-1----:R-:W2:Y:S04]  /*14d40*/  LDL.LU R34, [R1+0x2c] ;  /* 0x00002c0001227983 */ /* 0x002ea80000300800 */
[----:B------:R-:W2:Y:S01]  /*14d50*/  LDL.LU R35, [R1+0x30] ;  /* 0x0000300001237983 */ /* 0x000ea20000300800 */
[----:B0-----:R-:W-:-:S03]  /*14d60*/  @!P0 IADD3 R8, P1, R4, R8, RZ ;  /* 0x0000000804088210 */ /* 0x001fc60007f3e0ff */
[----:B------:R0:W-:Y:S02]  /*14d70*/  STL.64 [R1+0x110], R32 ;  /* 0x0001102001007387 */ /* 0x0001e40000100a00 */
[----:B------:R-:W-:-:S05]  /*14d80*/  @!P0 IMAD.X R9, R3, 0x1, R9, P1 ;  /* 0x0000000103098824 */ /* 0x000fca00008e0609 */
[----:B------:R1:W-:Y:S01]  /*14d90*/  @!P0 STG.E.U8 desc[UR14][R8.64], R11 ;  /* 0x0000000b08008986 */ /* 0x0003e2000c10110e */
[----:B------:R-:W-:-:S03]  /*14da0*/  ISETP.LT.OR P0, PT, R0, 0x2, !P4 ;  /* 0x000000020000780c */ /* 0x000fc60006701670 */
[----:B0-----:R-:W2:Y:S04]  /*14db0*/  LDL.LU R32, [R1+0x34] ;  /* 0x0000340001207983 */ /* 0x001ea80000300800 */
[----:B------:R-:W2:Y:S04]  /*14dc0*/  LDL.LU R33, [R1+0x38] ;  /* 0x0000380001217983 */ /* 0x000ea80000300800 */
[----:B------:R0:W-:Y:S02]  /*14dd0*/  STL.64 [R1+0x108], R30 ;  /* 0x0001081e01007387 */ /* 0x0001e40000100a00 */
[----:B-1----:R-:W1:Y:S02]  /*14de0*/  @!P0 LDC.64 R8, c[0x0][0x650] ;  /* 0x00019400ff088b82 */ /* 0x002e640000000a00 */
[----:B0-----:R-:W2:Y:S04]  /*14df0*/  LDL.LU R30, [R1+0x3c] ;  /* 0x00003c00011e7983 */ /* 0x001ea80000300800 */
[----:B------:R-:W2:Y:S04]  /*14e00*/  LDL.LU R31, [R1+0x40] ;  /* 0x00004000011f7983 */ /* 0x000ea80000300800 */
[----:B------:R0:W-:Y:S01]  /*14e10*/  STL.64 [R1+0x100], R28 ;  /* 0x0001001c01007387 */ /* 0x0001e20000100a00 */
[----:B-1----:R-:W-:-:S05]  /*14e20*/  @!P0 IADD3 R8, P1, R4, R8, RZ ;  /* 0x0000000804088210 */ /* 0x002fca0007f3e0ff */
[----:B------:R-:W-:Y:S01]  /*14e30*/  @!P0 IMAD.X R9, R3, 0x1, R9, P1 ;  /* 0x0000000103098824 */ /* 0x000fe200008e0609 */
[----:B0-----:R-:W2:Y:S04]  /*14e40*/  LDL.LU R29, [R1+0x44] ;  /* 0x00004400011d7983 */ /* 0x001ea80000300800 */
[----:B------:R-:W2:Y:S01]  /*14e50*/  LDL.LU R36, [R1+0x24] ;  /* 0x0000240001247983 */ /* 0x000ea20000300800 */
[----:B---3--:R-:W-:-:S05]  /*14e60*/  FMUL R11, R41, UR13 ;  /* 0x0000000d290b7c20 */ /* 0x008fca0008400000 */
[----:B------:R-:W-:-:S05]  /*14e70*/  F2FP.SATFINITE.E4M3.F32.PACK_AB_MERGE_C R11, RZ, R11, RZ ;  /* 0x0000000bff0b723e */ /* 0x000fca00048070ff */
[----:B------:R0:W-:Y:S01]  /*14e80*/  @!P0 STG.E.U8 desc[UR14][R8.64+0x1], R11 ;  /* 0x0000010b08008986 */ /* 0x0001e2000c10110e */
[----:B------:R-:W-:Y:S01]  /*14e90*/  ISETP.LT.OR P0, PT, R0, 0x1, !P3 ;  /* 0x000000010000780c */ /* 0x000fe20005f01670 */
[----:B0-----:R-:W-:-:S12]  /*14ea0*/  FMUL R11, R17, UR13 ;  /* 0x0000000d110b7c20 */ /* 0x001fd80008400000 */
[----:B------:R-:W0:Y:S01]  /*14eb0*/  @!P0 LDC.64 R8, c[0x0][0x650] ;  /* 0x00019400ff088b82 */ /* 0x000e220000000a00 */
[----:B------:R-:W-:Y:S02]  /*14ec0*/  F2FP.SATFINITE.E4M3.F32.PACK_AB_MERGE_C R11, RZ, R11, RZ ;  /* 0x0000000bff0b723e */ /* 0x000fe400048070ff */
[----:B0-----:R-:W-:-:S04]  /*14ed0*/  @!P0 IADD3 R8, P1, P2, R4, UR8, R8 ;  /* 0x0000000804088c10 */ /* 0x001fc8000fa3e008 */
[----:B------:R-:W-:Y:S02]  /*14ee0*/  @!P0 IADD3.X R9, R3, UR5, R9, P1, P2 ;  /* 0x0000000503098c10 */ /* 0x000fe40008fe4409 */
[----:B------:R-:W-:-:S03]  /*14ef0*/  ISETP.LT.OR P1, PT, R0, 0x2, !P3 ;  /* 0x000000020000780c */ /* 0x000fc60005f21670 */
[----:B------:R0:W-:Y:S01]  /*14f00*/  @!P0 STG.E.U8 desc[UR14][R8.64], R11 ;  /* 0x0000000b08008986 */ /* 0x0001e2000c10110e */
[----:B------:R-:W-:-:S09]  /*14f10*/  ISETP.LT.OR P0, PT, R0, 0x9, !P4 ;  /* 0x000000090000780c */ /* 0x000fd20006701670 */
[----:B0-----:R-:W0:Y:S01]  /*14f20*/  @!P1 LDC.64 R8, c[0x0][0x650] ;  /* 0x00019400ff089b82 */ /* 0x001e220000000a00 */
[----:B----4-:R-:W-:-:S05]  /*14f30*/  FMUL R11, R15, UR13 ;  /* 0x0000000d0f0b7c20 */ /* 0x010fca0008400000 */
[----:B------:R-:W-:Y:S02]  /*14f40*/  F2FP.SATFINITE.E4M3.F32.PACK_AB_MERGE_C R11, RZ, R11, RZ ;  /* 0x0000000bff0b723e */ /* 0x000fe400048070ff */
[----:B0-----:R-:W-:-:S04]  /*14f50*/  @!P1 IADD3 R8, P2, P5, R4, UR8, R8 ;  /* 0x0000000804089c10 */ /* 0x001fc8000fd5e008 */
[----:B------:R-:W-:Y:S02]  /*14f60*/  @!P1 IADD3.X R9, R3, UR5, R9, P2, P5 ;  /* 0x0000000503099c10 */ /* 0x000fe400097ea409 */
[----:B------:R-:W-:-:S03]  /*14f70*/  ISETP.LT.OR P5, PT, R0, 0x9, !P3 ;  /* 0x000000090000780c */ /* 0x000fc60005fa1670 */
[----:B------:R0:W-:Y:S01]  /*14f80*/  @!P1 STG.E.U8 desc[UR14][R8.64+0x1], R11 ;  /* 0x0000010b08009986 */ /* 0x0001e2000c10110e */
[----:B------:R-:W-:Y:S01]  /*14f90*/  ISETP.LT.OR P1, PT, R0, 0xa, !P4 ;  /* 0x0000000a0000780c */ /* 0x000fe20006721670 */
[----:B0-----:R-:W0:Y:S01]  /*14fa0*/  @!P0 LDC.64 R8, c[0x0][0x650] ;  /* 0x00019400ff088b82 */ /* 0x001e220000000a00 */
[----:B------:R-:W-:-:S05]  /*14fb0*/  FMUL R11, R14, UR13 ;  /* 0x0000000d0e0b7c20 */ /* 0x000fca0008400000 */
[----:B------:R-:W-:Y:S02]  /*14fc0*/  F2FP.SATFINITE.E4M3.F32.PACK_AB_MERGE_C R11, RZ, R11, RZ ;  /* 0x0000000bff0b723e */ /* 0x000fe400048070ff */
[----:B------:R-:W1:Y:S01]  /*14fd0*/  @!P5 LDC.64 R14, c[0x0][0x650] ;  /* 0x00019400ff0edb82 */ /* 0x000e620000000a00 */
[----:B0-----:R-:W-:-:S05]  /*14fe0*/  @!P0 IADD3 R8, P2, R4, R8, RZ ;  /* 0x0000000804088210 */ /* 0x001fca0007f5e0ff */
[----:B------:R-:W-:Y:S01]  /*14ff0*/  @!P0 IMAD.X R9, R3, 0x1, R9, P2 ;  /* 0x0000000103098824 */ /* 0x000fe200010e0609 */
[----:B------:R-:W-:-:S04]  /*15000*/  ISETP.LT.OR P2, PT, R0, 0xa, !P3 ;  /* 0x0000000a0000780c */ /* 0x000fc80005f41670 */
[----:B------:R0:W-:Y:S02]  /*15010*/  @!P0 STG.E.U8 desc[UR14][R8.64+0x8], R11 ;  /* 0x0000080b08008986 */ /* 0x0001e4000c10110e */
[----:B0-----:R-:W0:Y:S01]  /*15020*/  @!P1 LDC.64 R8, c[0x0][0x650] ;  /* 0x00019400ff089b82 */ /* 0x001e220000000a00 */
[----:B------:R-:W-:-:S05]  /*15030*/  FMUL R11, R16, UR13 ;  /* 0x0000000d100b7c20 */ /* 0x000fca0008400000 */
[----:B------:R-:W-:Y:S02]  /*15040*/  F2FP.SATFINITE.E4M3.F32.PACK_AB_MERGE_C R11, RZ, R11, RZ ;  /* 0x0000000bff0b723e */ /* 0x000fe400048070ff */
[----:B------:R-:W3:Y:S01]  /*15050*/  @!P2 LDC.64 R16, c[0x0][0x650] ;  /* 0x00019400ff10ab82 */ /* 0x000ee20000000a00 */
[----:B0-----:R-:W-:-:S05]  /*15060*/  @!P1 IADD3 R8, P0, R4, R8, RZ ;  /* 0x0000000804089210 */ /* 0x001fca0007f1e0ff */
[----:B------:R-:W-:Y:S01]  /*15070*/  @!P1 IMAD.X R9, R3, 0x1, R9, P0 ;  /* 0x0000000103099824 */ /* 0x000fe200000e0609 */
[----:B------:R-:W-:-:S04]  /*15080*/  ISETP.LT.OR P0, PT, R0, 0x11, !P4 ;  /* 0x000000110000780c */ /* 0x000fc80006701670 */
[----:B------:R0:W-:Y:S02]  /*15090*/  @!P1 STG.E.U8 desc[UR14][R8.64+0x9], R11 ;  /* 0x0000090b08009986 */ /* 0x0001e4000c10110e */
[----:B0-----:R-:W-:Y:S01]  /*150a0*/  FMUL R11, R42, UR13 ;  /* 0x0000000d2a0b7c20 */ /* 0x001fe20008400000 */
[----:B-1----:R-:W-:-:S04]  /*150b0*/  @!P5 IADD3 R8, P1, P6, R4, UR8, R14 ;  /* 0x000000080408dc10 */ /* 0x002fc8000fe3e00e */
[----:B------:R-:W-:Y:S02]  /*150c0*/  @!P5 IADD3.X R9, R3, UR5, R15, P1, P6 ;  /* 0x000000050309dc10 */ /* 0x000fe40008fec40f */
[----:B------:R-:W-:Y:S01]  /*150d0*/  F2FP.SATFINITE.E4M3.F32.PACK_AB_MERGE_C R11, RZ, R11, RZ ;  /* 0x0000000bff0b723e */ /* 0x000fe200048070ff */
[----:B------:R-:W0:Y:S01]  /*150e0*/  @!P0 LDC.64 R14, c[0x0][0x650] ;  /* 0x00019400ff0e8b82 */ /* 0x000e220000000a00 */
[----:B------:R-:W-:-:S03]  /*150f0*/  ISETP.GE.AND P6, PT, R12, 0x89, PT ;  /* 0x000000890c00780c */ /* 0x000fc60003fc6270 */
[----:B------:R1:W-:Y:S02]  /*15100*/  @!P5 STG.E.U8 desc[UR14][R8.64+0x8], R11 ;  /* 0x0000080b0800d986 */ /* 0x0003e4000c10110e */
[----:B-1----:R-:W-:Y:S01]  /*15110*/  FMUL R11, R43, UR13 ;  /* 0x0000000d2b0b7c20 */ /* 0x002fe20008400000 */
[----:B---3--:R-:W-:-:S04]  /*15120*/  @!P2 IADD3 R8, P1, P5, R4, UR8, R16 ;  /* 0x000000080408ac10 */ /* 0x008fc8000fd3e010 */
[----:B------:R-:W-:Y:S02]  /*15130*/  @!P2 IADD3.X R9, R3, UR5, R17, P1, P5 ;  /* 0x000000050309ac10 */ /* 0x000fe40008fea411 */
[----:B------:R-:W-:-:S05]  /*15140*/  F2FP.SATFINITE.E4M3.F32.PACK_AB_MERGE_C R11, RZ, R11, RZ ;  /* 0x0000000bff0b723e */ /* 0x000fca00048070ff */
[----:B------:R0:W-:Y:S01]  /*15150*/  @!P2 STG.E.U8 desc[UR14][R8.64+0x9], R11 ;  /* 0x0000090b0800a986 */ /* 0x0001e2000c10110e */
[C---:B------:R-:W-:Y:S02]  /*15160*/  ISETP.LT.OR P2, PT, R0.reuse, 0x1, !P6 ;  /* 0x000000010000780c */ /* 0x040fe40007741670 */
[----:B------:R-:W-:Y:S02]  /*15170*/  ISETP.LT.OR P5, PT, R0, 0x2, !P6 ;  /* 0x000000020000780c */ /* 0x000fe400077a1670 */
[----:B0-----:R-:W-:Y:S01]  /*15180*/  @!P0 IADD3 R8, P1, R4, R14, RZ ;  /* 0x0000000e04088210 */ /* 0x001fe20007f3e0ff */
[----:B------:R-:W-:-:S04]  /*15190*/  FMUL R11, R13, UR13 ;  /* 0x0000000d0d0b7c20 */ /* 0x000fc80008400000 */
[----:B------:R-:W-:-:S04]  /*151a0*/  @!P0 IMAD.X R9, R3, 0x1, R15, P1 ;  /* 0x0000000103098824 */ /* 0x000fc800008e060f */
[----:B------:R-:W0:Y:S01]  /*151b0*/  @!P2 LDC.64 R14, c[0x0][0x650] ;  /* 0x00019400ff0eab82 */ /* 0x000e220000000a00 */
[----:B------:R-:W-:Y:S01]  /*151c0*/  F2FP.SATFINITE.E4M3.F32.PACK_AB_MERGE_C R11, RZ, R11, RZ ;  /* 0x0000000bff0b723e */ /* 0x000fe200048070ff */
[----:B------:R-:W-:-:S04]  /*151d0*/  IMAD.U32 R13, RZ, RZ, UR6 ;  /* 0x00000006ff0d7e24 */ /* 0x000fc8000f8e00ff */
[----:B------:R1:W-:Y:S01]  /*151e0*/  @!P0 STG.E.U8 desc[UR14][R8.64+0x10], R11 ;  /* 0x0000100b08008986 */ /* 0x0003e2000c10110e */
[----:B------:R-:W-:Y:S01]  /*151f0*/  IMAD.U32 R16, RZ, RZ, UR6 ;  /* 0x00000006ff107e24 */ /* 0x000fe2000f8e00ff */
[----:B------:R-:W-:Y:S01]  /*15200*/  @!P2 LEA R13, P0, R13, R4, 0x7 ;  /* 0x000000040d0da211 */ /* 0x000fe200078038ff */
[----:B-1----:R-:W1:Y:S01]  /*15210*/  @!P5 LDC.64 R8, c[0x0][0x650] ;  /* 0x00019400ff08db82 */ /* 0x002e620000000a00 */
[----:B------:R-:W-:Y:S01]  /*15220*/  IMAD.U32 R11, RZ, RZ, UR7 ;  /* 0x00000007ff0b7e24 */ /* 0x000fe2000f8e00ff */
[----:B------:R-:W-:-:S04]  /*15230*/  LOP3.LUT R6, R6, 0xff7fffff, RZ, 0xc0, !PT ;  /* 0xff7fffff06067812 */ /* 0x000fc800078ec0ff */
[----:B------:R-:W-:Y:S02]  /*15240*/  @!P2 LEA.HI.X R11, R16, R3, R11, 0x7, P0 ;  /* 0x00000003100ba211 */ /* 0x000fe400000f3c0b */
[----:B0-----:R-:W-:Y:S01]  /*15250*/  @!P2 IADD3 R42, P0, P1, R13, UR8, R14 ;  /* 0x000000080d2aac10 */ /* 0x001fe2000f91e00e */
[----:B------:R-:W-:Y:S01]  /*15260*/  IMAD.U32 R13, RZ, RZ, UR6 ;  /* 0x00000006ff0d7e24 */ /* 0x000fe2000f8e00ff */
[----:B------:R-:W-:Y:S02]  /*15270*/  @P2 LOP3.LUT R6, R6, 0x800000, RZ, 0xfc, !PT ;  /* 0x0080000006062812 */ /* 0x000fe400078efcff */
[----:B------:R-:W-:Y:S01]  /*15280*/  @!P2 IADD3.X R43, R11, UR5, R15, P0, P1 ;  /* 0x000000050b2bac10 */ /* 0x000fe200087e240f */
[----:B------:R-:W-:Y:S01]  /*15290*/  IMAD.U32 R14, RZ, RZ, UR6 ;  /* 0x00000006ff0e7e24 */ /* 0x000fe2000f8e00ff */
[----:B------:R-:W-:Y:S01]  /*152a0*/  ISETP.LT.OR P2, PT, R0, 0x9, !P6 ;  /* 0x000000090000780c */ /* 0x000fe20007741670 */
[----:B------:R-:W-:Y:S01]  /*152b0*/  IMAD.U32 R11, RZ, RZ, UR7 ;  /* 0x00000007ff0b7e24 */ /* 0x000fe2000f8e00ff */
[----:B------:R-:W-:-:S04]  /*152c0*/  @!P5 LEA R13, P0, R13, R4, 0x7 ;  /* 0x000000040d0dd211 */ /* 0x000fc800078038ff */
[----:B------:R-:W-:Y:S02]  /*152d0*/  @!P5 LEA.HI.X R11, R14, R3, R11, 0x7, P0 ;  /* 0x000000030e0bd211 */ /* 0x000fe400000f3c0b */
[----:B-1----:R-:W-:Y:S01]  /*152e0*/  @!P5 IADD3 R40, P0, P1, R13, UR8, R8 ;  /* 0x000000080d28dc10 */ /* 0x002fe2000f91e008 */
[----:B------:R-:W-:Y:S02]  /*152f0*/  IMAD.U32 R13, RZ, RZ, UR6 ;  /* 0x00000006ff0d7e24 */ /* 0x000fe4000f8e00ff */
[----:B------:R-:W-:Y:S01]  /*15300*/  IMAD.U32 R8, RZ, RZ, UR6 ;  /* 0x00000006ff087e24 */ /* 0x000fe2000f8e00ff */
[----:B------:R-:W-:Y:S01]  /*15310*/  @!P5 IADD3.X R41, R11, UR5, R9, P0, P1 ;  /* 0x000000050b29dc10 */ /* 0x000fe200087e2409 */
[----:B------:R-:W-:Y:S01]  /*15320*/  IMAD.U32 R11, RZ, RZ, UR7 ;  /* 0x00000007ff0b7e24 */ /* 0x000fe2000f8e00ff */
[----:B------:R-:W-:-:S04]  /*15330*/  @!P2 LEA R13, P0, R13, R4, 0x7 ;  /* 0x000000040d0da211 */ /* 0x000fc800078038ff */
[----:B------:R-:W-:Y:S02]  /*15340*/  @!P2 LEA.HI.X R11, R8, R3, R11, 0x7, P0 ;  /* 0x00000003080ba211 */ /* 0x000fe400000f3c0b */
[----:B------:R-:W0:Y:S02]  /*15350*/  @!P2 LDC.64 R8, c[0x0][0x650] ;  /* 0x00019400ff08ab82 */ /* 0x000e240000000a00 */
[----:B0-----:R-:W-:-:S04]  /*15360*/  @!P2 IADD3 R38, P0, P1, R13, UR8, R8 ;  /* 0x000000080d26ac10 */ /* 0x001fc8000f91e008 */
[----:B------:R-:W-:Y:S02]  /*15370*/  @!P2 IADD3.X R39, R11, UR5, R9, P0, P1 ;  /* 0x000000050b27ac10 */ /* 0x000fe400087e2409 */
[----:B------:R-:W-:-:S13]  /*15380*/  ISETP.LT.OR P0, PT, R0, 0x12, !P4 ;  /* 0x000000120000780c */ /* 0x000fda0006701670 */
[----:B------:R-:W0:Y:S01]  /*15390*/  @!P0 LDC.64 R8, c[0x0][0x650] ;  /* 0x00019400ff088b82 */ /* 0x000e220000000a00 */
[----:B--2---:R-:W-:-:S05]  /*153a0*/  FMUL R11, R36, UR13 ;  /* 0x0000000d240b7c20 */ /* 0x004fca0008400000 */
[----:B------:R-:W-:Y:S02]  /*153b0*/  F2FP.SATFINITE.E4M3.F32.PACK_AB_MERGE_C R11, RZ, R11, RZ ;  /* 0x0000000bff0b723e */ /* 0x000fe400048070ff */
[----:B0-----:R-:W-:-:S05]  /*153c0*/  @!P0 IADD3 R8, P1, R4, R8, RZ ;  /* 0x0000000804088210 */ /* 0x001fca0007f3e0ff */
[----:B------:R-:W-:-:S05]  /*153d0*/  @!P0 IMAD.X R9, R3, 0x1, R9, P1 ;  /* 0x0000000103098824 */ /* 0x000fca00008e0609 */
[----:B------:R0:W-:Y:S01]  /*153e0*/  @!P0 STG.E.U8 desc[UR14][R8.64+0x11], R11 ;  /* 0x0000110b08008986 */ /* 0x0001e2000c10110e */
[----:B------:R-:W-:-:S13]  /*153f0*/  ISETP.LT.OR P0, PT, R0, 0x11, !P3 ;  /* 0x000000110000780c */ /* 0x000fda0005f01670 */
[----:B0-----:R-:W0:Y:S01]  /*15400*/  @!P0 LDC.64 R8, c[0x0][0x650] ;  /* 0x00019400ff088b82 */ /* 0x001e220000000a00 */
[----:B------:R-:W-:Y:S02]  /*15410*/  LOP3.LUT R7, R7, 0x7fffffff, RZ, 0xc0, !PT ;  /* 0x7fffffff07077812 */ /* 0x000fe400078ec0ff */
[----:B------:R-:W-:Y:S02]  /*15420*/  LOP3.LUT R6, R6, 0xfeffffff, RZ, 0xc0, !PT ;  /* 0xfeffffff06067812 */ /* 0x000fe400078ec0ff */
[----:B------:R-:W-:Y:S01]  /*15430*/  @P5 LOP3.LUT R7, R7, 0x80000000, RZ, 0xfc, !PT ;  /* 0x8000000007075812 */ /* 0x000fe200078efcff */
[----:B------:R-:W-:Y:S01]  /*15440*/  FMUL R11, R37, UR13 ;  /* 0x0000000d250b7c20 */ /* 0x000fe20008400000 */
[----:B------:R-:W-:Y:S02]  /*15450*/  ISETP.LT.OR P5, PT, R0, 0xa, !P6 ;  /* 0x0000000a0000780c */ /* 0x000fe400077a1670 */
[----:B------:R-:W-:Y:S02]  /*15460*/  @P2 LOP3.LUT R6, R6, 0x1000000, RZ, 0xfc, !PT ;  /* 0x0100000006062812 */ /* 0x000fe400078efcff */
[----:B------:R-:W-:Y:S01]  /*15470*/  F2FP.SATFINITE.E4M3.F32.PACK_AB_MERGE_C R11, RZ, R11, RZ ;  /* 0x0000000bff0b723e */ /* 0x000fe200048070ff */
[----:B------:R-:W-:Y:S01]  /*15480*/  IMAD.U32 R13, RZ, RZ, UR6 ;  /* 0x00000006ff0d7e24 */ /* 0x000fe2000f8e00ff */
[----:B0-----:R-:W-:-:S04]  /*15490*/  @!P0 IADD3 R8, P1, P2, R4, UR8, R8 ;  /* 0x0000000804088c10 */ /* 0x001fc8000fa3e008 */
[----:B------:R-:W-:-:S05]  /*154a0*/  @!P0 IADD3.X R9, R3, UR5, R9, P1, P2 ;  /* 0x0000000503098c10 */ /* 0x000fca0008fe4409 */
[----:B------:R0:W-:Y:S01]  /*154b0*/  @!P0 STG.E.U8 desc[UR14][R8.64+0x10], R11 ;  /* 0x0000100b08008986 */ /* 0x0001e2000c10110e */
[----:B------:R-:W-:Y:S01]  /*154c0*/  @!P5 LEA R13, P0, R13, R4, 0x7 ;  /* 0x000000040d0dd211 */ /* 0x000fe200078038ff */
[----:B0-----:R-:W-:Y:S02]  /*154d0*/  IMAD.U32 R8, RZ, RZ, UR6 ;  /* 0x00000006ff087e24 */ /* 0x001fe4000f8e00ff */
[----:B------:R-:W-:-:S05]  /*154e0*/  IMAD.U32 R11, RZ, RZ, UR7 ;  /* 0x00000007ff0b7e24 */ /* 0x000fca000f8e00ff */
[----:B------:R-:W-:Y:S02]  /*154f0*/  @!P5 LEA.HI.X R11, R8, R3, R11, 0x7, P0 ;  /* 0x00000003080bd211 */ /* 0x000fe400000f3c0b */
[----:B------:R-:W0:Y:S02]  /*15500*/  @!P5 LDC.64 R8, c[0x0][0x650] ;  /* 0x00019400ff08db82 */ /* 0x000e240000000a00 */
[----:B0-----:R-:W-:-:S04]  /*15510*/  @!P5 IADD3 R36, P0, P1, R13, UR8, R8 ;  /* 0x000000080d24dc10 */ /* 0x001fc8000f91e008 */
[----:B------:R-:W-:Y:S02]  /*15520*/  @!P5 IADD3.X R37, R11, UR5, R9, P0, P1 ;  /* 0x000000050b25dc10 */ /* 0x000fe400087e2409 */
[----:B------:R-:W-:-:S13]  /*15530*/  ISETP.LT.OR P0, PT, R0, 0x12, !P3 ;  /* 0x000000120000780c */ /* 0x000fda0005f01670 */
[----:B------:R-:W0:Y:S01]  /*15540*/  @!P0 LDC.64 R8, c[0x0][0x650] ;  /* 0x00019400ff088b82 */ /* 0x000e220000000a00 */
[----:B------:R-:W-:-:S05]  /*15550*/  FMUL R11, R34, UR13 ;  /* 0x0000000d220b7c20 */ /* 0x000fca0008400000 */
[----:B------:R-:W-:Y:S02]  /*15560*/  F2FP.SATFINITE.E4M3.F32.PACK_AB_MERGE_C R11, RZ, R11, RZ ;  /* 0x0000000bff0b723e */ /* 0x000fe400048070ff */
[----:B0-----:R-:W-:-:S04]  /*15570*/  @!P0 IADD3 R8, P1, P2, R4, UR8, R8 ;  /* 0x0000000804088c10 */ /* 0x001fc8000fa3e008 */
[----:B------:R-:W-:-:S05]  /*15580*/  @!P0 IADD3.X R9, R3, UR5, R9, P1, P2 ;  /* 0x0000000503098c10 */ /* 0x000fca0008fe4409 */
[----:B------:R0:W-:Y:S01]  /*15590*/  @!P0 STG.E.U8 desc[UR14][R8.64+0x11], R11 ;  /* 0x0000110b08008986 */ /* 0x0001e2000c10110e */
[----:B------:R-:W-:-:S13]  /*155a0*/  ISETP.LT.OR P0, PT, R0, 0x19, !P4 ;  /* 0x000000190000780c */ /* 0x000fda0006701670 */
[----:B0-----:R-:W0:Y:S01]  /*155b0*/  @!P0 LDC.64 R8, c[0x0][0x650] ;  /* 0x00019400ff088b82 */ /* 0x001e220000000a00 */
[----:B------:R-:W-:Y:S01]  /*155c0*/  LOP3.LUT R6, R6, 0xffbfffff, RZ, 0xc0, !PT ;  /* 0xffbfffff06067812 */ /* 0x000fe200078ec0ff */
[----:B------:R-:W-:-:S03]  /*155d0*/  FMUL R11, R35, UR13 ;  /* 0x0000000d230b7c20 */ /* 0x000fc60008400000 */
[----:B------:R-:W-:Y:S02]  /*155e0*/  @P5 LOP3.LUT R6, R6, 0x400000, RZ, 0xfc, !PT ;  /* 0x0040000006065812 */ /* 0x000fe400078efcff */
[----:B------:R-:W-:Y:S02]  /*155f0*/  ISETP.LT.OR P5, PT, R0, 0x11, !P6 ;  /* 0x000000110000780c */ /* 0x000fe400077a1670 */
[----:B------:R-:W-:Y:S01]  /*15600*/  F2FP.SATFINITE.E4M3.F32.PACK_AB_MERGE_C R11, RZ, R11, RZ ;  /* 0x0000000bff0b723e */ /* 0x000fe200048070ff */
[----:B------:R-:W-:Y:S01]  /*15610*/  IMAD.U32 R13, RZ, RZ, UR6 ;  /* 0x00000006ff0d7e24 */ /* 0x000fe2000f8e00ff */
[----:B0-----:R-:W-:-:S05]  /*15620*/  @!P0 IADD3 R8, P1, R4, R8, RZ ;  /* 0x0000000804088210 */ /* 0x001fca0007f3e0ff */
[----:B------:R-:W-:-:S05]  /*15630*/  @!P0 IMAD.X R9, R3, 0x1, R9, P1 ;  /* 0x0000000103098824 */ /* 0x000fca00008e0609 */
        /* <DEDUP_REMOVED lines=12> */
[----:B0-----:R-:W-:-:S05]  /*15700*/  @!P0 IADD3 R8, P1, R4, R8, RZ ;  /* 0x0000000804088210 */ /* 0x001fca0007f3e0ff */
[----:B------:R-:W-:-:S05]  /*15710*/  @!P0 IMAD.X R9, R3, 0x1, R9, P1 ;  /* 0x0000000103098824 */ /* 0x000fca00008e0609 */
        /* <DEDUP_REMOVED lines=126> */
[----:B------:R-:W-:Y:S02]  /*15f00*/  ISETP.LT.OR P0, PT, R0, 0x31, !P4 ;  /* 0x000000310000780c */ /* 0x000fe40006701670 */
[----:B------:R-:W-:-:S04]  /*15f10*/  LOP3.LUT R6, R6, 0xfffeffff, RZ, 0xc0, !PT ;  /* 0xfffeffff06067812 */ /* 0x000fc800078ec0ff */
[----:B------:R-:W-:-:S07]  /*15f20*/  @P5 LOP3.LUT R6, R6, 0x10000, RZ, 0xfc, !PT ;  /* 0x0001000006065812 */ /* 0x000fce00078efcff */
[----:B0-----:R-:W0:Y:S01]  /*15f30*/  @!P0 LDC.64 R8, c[0x0][0x650] ;  /* 0x00019400ff088b82 */ /* 0x001e220000000a00 */
[----:B------:R-:W-:Y:S01]  /*15f40*/  ISETP.LT.OR P5, PT, R0, 0x29, !P6 ;  /* 0x000000290000780c */ /* 0x000fe200077a1670 */
[----:B------:R-:W-:-:S12]  /*15f50*/  FMUL R11, R246, UR13 ;  /* 0x0000000df60b7c20 */ /* 0x000fd80008400000 */
[----:B------:R-:W1:Y:S01]  /*15f60*/  @!P5 LDC.64 R246, c[0x0][0x650] ;  /* 0x00019400fff6db82 */ /* 0x000e620000000a00 */
[----:B------:R-:W-:Y:S02]  /*15f70*/  F2FP.SATFINITE.E4M3.F32.PACK_AB_MERGE_C R11, RZ, R11, RZ ;  /* 0x0000000bff0b723e */ /* 0x000fe400048070ff */
[----:B0-----:R-:W-:-:S05]  /*15f80*/  @!P0 IADD3 R8, P1, R4, R8, RZ ;  /* 0x0000000804088210 */ /* 0x001fca0007f3e0ff */
[----:B------:R-:W-:-:S05]  /*15f90*/  @!P0 IMAD.X R9, R3, 0x1, R9, P1 ;  /* 0x0000000103098824 */ /* 0x000fca00008e0609 */
[----:B------:R0:W-:Y:S02]  /*15fa0*/  @!P0 STG.E.U8 desc[UR14][R8.64+0x30], R11 ;  /* 0x0000300b08008986 */ /* 0x0001e4000c10110e */
[----:B0-----:R-:W-:Y:S02]  /*15fb0*/  IMAD.U32 R9, RZ, RZ, UR6 ;  /* 0x00000006ff097e24 */ /* 0x001fe4000f8e00ff */
[----:B------:R-:W-:Y:S02]  /*15fc0*/  IMAD.U32 R8, RZ, RZ, UR6 ;  /* 0x00000006ff087e24 */ /* 0x000fe4000f8e00ff */
[----:B------:R-:W-:Y:S01]  /*15fd0*/  IMAD.U32 R11, RZ, RZ, UR7 ;  /* 0x00000007ff0b7e24 */ /* 0x000fe2000f8e00ff */
[----:B------:R-:W-:-:S04]  /*15fe0*/  @!P5 LEA R9, P0, R9, R4, 0x7 ;  /* 0x000000040909d211 */ /* 0x000fc800078038ff */
[----:B------:R-:W-:Y:S02]  /*15ff0*/  @!P5 LEA.HI.X R8, R8, R3, R11, 0x7, P0 ;  /* 0x000000030808d211 */ /* 0x000fe400000f3c0b */
[----:B-1----:R-:W-:-:S04]  /*16000*/  @!P5 IADD3 R246, P0, P1, R9, UR8, R246 ;  /* 0x0000000809f6dc10 */ /* 0x002fc8000f91e0f6 */
        /* <DEDUP_REMOVED lines=385> */
[----:B------:R-:W-:-:S05]  /*17820*/  FMUL R11, R236, UR13 ;  /* 0x0000000dec0b7c20 */ /* 0x000fca0008400000 */
[----:B------:R-:W-:Y:S02]  /*17830*/  F2FP.SATFINITE.E4M3.F32.PACK_AB_MERGE_C R11, RZ, R11, RZ ;  /* 0x0000000bff0b723e */ /* 0x000fe400048070ff */
[----:B0-----:R-:W-:-:S05]  /*17840*/  @!P0 IADD3 R234, P1, R4, R234, RZ ;  /* 0x000000ea04ea8210 */ /* 0x001fca0007f3e0ff */
[----:B------:R-:W-:Y:S01]  /*17850*/  @!P0 IMAD.X R235, R3, 0x1, R235, P1 ;  /* 0x0000000103eb8824 */ /* 0x000fe200008e06eb */
[----:B------:R-:W-:-:S04]  /*17860*/  ISETP.LT.OR P1, PT, R0, 0x71, !P3 ;  /* 0x000000710000780c */ /* 0x000fc80005f21670 */
[----:B------:R0:W-:Y:S09]  /*17870*/  @!P0 STG.E.U8 desc[UR14][R234.64+0x70], R11 ;  /* 0x0000700bea008986 */ /* 0x0001f2000c10110e */
[----:B0-----:R-:W0:Y:S02]  /*17880*/  @!P1 LDC.64 R234, c[0x0][0x650] ;  /* 0x00019400ffea9b82 */ /* 0x001e240000000a00 */
        /* <DEDUP_REMOVED lines=11> */
[----:B------:R-:W-:Y:S01]  /*17940*/  FMUL R11, R238, UR13 ;  /* 0x0000000dee0b7c20 */ /* 0x000fe20008400000 */
[----:B------:R-:W-:-:S04]  /*17950*/  LOP3.LUT R6, R6, 0xfffffffe, RZ, 0xc0, !PT ;  /* 0xfffffffe06067812 */ /* 0x000fc800078ec0ff */
[----:B------:R-:W-:Y:S02]  /*17960*/  F2FP.SATFINITE.E4M3.F32.PACK_AB_MERGE_C R11, RZ, R11, RZ ;  /* 0x0000000bff0b723e */ /* 0x000fe400048070ff */
[----:B------:R-:W-:-:S03]  /*17970*/  @P5 LOP3.LUT R6, R6, 0x1, RZ, 0xfc, !PT ;  /* 0x0000000106065812 */ /* 0x000fc600078efcff */
[----:B------:R1:W-:Y:S01]  /*17980*/  @!P1 STG.E.U8 desc[UR14][R234.64+0x70], R11 ;  /* 0x0000700bea009986 */ /* 0x0003e2000c10110e */
[----:B0-----:R-:W-:Y:S01]  /*17990*/  @!P0 IADD3 R236, P2, P5, R4, UR8, R236 ;  /* 0x0000000804ec8c10 */ /* 0x001fe2000fd5e0ec */
[----:B-1----:R-:W-:-:S03]  /*179a0*/  FMUL R11, R241, UR13 ;  /* 0x0000000df10b7c20 */ /* 0x002fc60008400000 */
[----:B------:R-:W-:Y:S02]  /*179b0*/  @!P0 IADD3.X R237, R3, UR5, R237, P2, P5 ;  /* 0x0000000503ed8c10 */ /* 0x000fe400097ea4ed */
[C---:B------:R-:W-:Y:S02]  /*179c0*/  ISETP.LT.OR P2, PT, R0.reuse, 0x79, !P3 ;  /* 0x000000790000780c */ /* 0x040fe40005f41670 */
[----:B------:R-:W-:Y:S02]  /*179d0*/  F2FP.SATFINITE.E4M3.F32.PACK_AB_MERGE_C R11, RZ, R11, RZ ;  /* 0x0000000bff0b723e */ /* 0x000fe400048070ff */
[----:B------:R-:W-:-:S03]  /*179e0*/  ISETP.LT.OR P3, PT, R0, 0x7a, !P3 ;  /* 0x0000007a0000780c */ /* 0x000fc60005f61670 */
[----:B------:R0:W-:Y:S01]  /*179f0*/  @!P0 STG.E.U8 desc[UR14][R236.64+0x71], R11 ;  /* 0x0000710bec008986 */ /* 0x0001e2000c10110e */
[----:B------:R-:W-:-:S05]  /*17a00*/  ISETP.LT.OR P0, PT, R0, 0x79, !P4 ;  /* 0x000000790000780c */ /* 0x000fca0006701670 */
[----:B------:R-:W1:Y:S08]  /*17a10*/  @!P2 LDC.64 R238, c[0x0][0x650] ;  /* 0x00019400ffeeab82 */ /* 0x000e700000000a00 */
[----:B------:R-:W2:Y:S08]  /*17a20*/  @!P3 LDC.64 R234, c[0x0][0x650] ;  /* 0x00019400ffeabb82 */ /* 0x000eb00000000a00 */
[----:B0-----:R-:W0:Y:S01]  /*17a30*/  @!P0 LDC.64 R236, c[0x0][0x650] ;  /* 0x00019400ffec8b82 */ /* 0x001e220000000a00 */
[----:B-1----:R-:W-:-:S04]  /*17a40*/  @!P2 IADD3 R238, P1, P5, R4, UR8, R238 ;  /* 0x0000000804eeac10 */ /* 0x002fc8000fd3e0ee */
[----:B------:R-:W-:Y:S02]  /*17a50*/  @!P2 IADD3.X R239, R3, UR5, R239, P1, P5 ;  /* 0x0000000503efac10 */ /* 0x000fe40008fea4ef */
[----:B--2---:R-:W-:Y:S01]  /*17a60*/  @!P3 IADD3 R234, P1, P5, R4, UR8, R234 ;  /* 0x0000000804eabc10 */ /* 0x004fe2000fd3e0ea */
[----:B------:R-:W-:-:S03]  /*17a70*/  FMUL R11, R240, UR13 ;  /* 0x0000000df00b7c20 */ /* 0x000fc60008400000 */
[----:B------:R-:W-:Y:S02]  /*17a80*/  @!P3 IADD3.X R235, R3, UR5, R235, P1, P5 ;  /* 0x0000000503ebbc10 */ /* 0x000fe40008fea4eb */
[----:B0-----:R-:W-:Y:S02]  /*17a90*/  @!P0 IADD3 R236, P1, R4, R236, RZ ;  /* 0x000000ec04ec8210 */ /* 0x001fe40007f3e0ff */
[----:B------:R-:W-:-:S03]  /*17aa0*/  F2FP.SATFINITE.E4M3.F32.PACK_AB_MERGE_C R11, RZ, R11, RZ ;  /* 0x0000000bff0b723e */ /* 0x000fc600048070ff */
[----:B------:R-:W-:-:S05]  /*17ab0*/  @!P0 IMAD.X R237, R3, 0x1, R237, P1 ;  /* 0x0000000103ed8824 */ /* 0x000fca00008e06ed */
[----:B------:R0:W-:Y:S01]  /*17ac0*/  @!P0 STG.E.U8 desc[UR14][R236.64+0x78], R11 ;  /* 0x0000780bec008986 */ /* 0x0001e2000c10110e */
[----:B------:R-:W-:-:S04]  /*17ad0*/  ISETP.GE.AND P0, PT, R12, 0x41, PT ;  /* 0x000000410c00780c */ /* 0x000fc80003f06270 */
[C---:B------:R-:W-:Y:S02]  /*17ae0*/  ISETP.LT.OR P1, PT, R0.reuse, 0x1, !P0 ;  /* 0x000000010000780c */ /* 0x040fe40004721670 */
[----:B------:R-:W-:-:S11]  /*17af0*/  ISETP.LT.OR P4, PT, R0, 0x7a, !P4 ;  /* 0x0000007a0000780c */ /* 0x000fd60006781670 */
[----:B0-----:R-:W0:Y:S08]  /*17b00*/  @!P1 LDC.64 R236, c[0x0][0x650] ;  /* 0x00019400ffec9b82 */ /* 0x001e300000000a00 */
[----:B------:R-:W1:Y:S01]  /*17b10*/  @!P4 LDC.64 R240, c[0x0][0x650] ;  /* 0x00019400fff0cb82 */ /* 0x000e620000000a00 */
[----:B------:R-:W-:Y:S02]  /*17b20*/  USHF.L.U32 UR9, UR6, 0x6, URZ ;  /* 0x0000000606097899 */ /* 0x000fe4000800063f */
[----:B------:R-:W-:Y:S01]  /*17b30*/  USHF.L.U64.HI UR12, UR6, 0x6, UR7 ;  /* 0x00000006060c7899 */ /* 0x000fe20008010207 */
[----:B------:R-:W-:-:S03]  /*17b40*/  FMUL R11, R243, UR13 ;  /* 0x0000000df30b7c20 */ /* 0x000fc60008400000 */
[----:B0-----:R-:W-:-:S04]  /*17b50*/  @!P1 IADD3 R236, P5, P6, R4, UR9, R236 ;  /* 0x0000000904ec9c10 */ /* 0x001fc8000febe0ec */
[----:B------:R-:W-:Y:S02]  /*17b60*/  @!P1 IADD3.X R237, R3, UR12, R237, P5, P6 ;  /* 0x0000000c03ed9c10 */ /* 0x000fe4000afec4ed */
[----:B-1----:R-:W-:Y:S02]  /*17b70*/  @!P4 IADD3 R240, P5, R4, R240, RZ ;  /* 0x000000f004f0c210 */ /* 0x002fe40007fbe0ff */
[----:B------:R-:W-:-:S03]  /*17b80*/  F2FP.SATFINITE.E4M3.F32.PACK_AB_MERGE_C R11, RZ, R11, RZ ;  /* 0x0000000bff0b723e */ /* 0x000fc600048070ff */
[----:B------:R-:W-:-:S05]  /*17b90*/  @!P4 IMAD.X R241, R3, 0x1, R241, P5 ;  /* 0x0000000103f1c824 */ /* 0x000fca00028e06f1 */
[----:B------:R0:W-:Y:S01]  /*17ba0*/  @!P4 STG.E.U8 desc[UR14][R240.64+0x79], R11 ;  /* 0x0000790bf000c986 */ /* 0x0001e2000c10110e */
[----:B------:R-:W-:Y:S01]  /*17bb0*/  ISETP.LT.OR P4, PT, R0, 0x2, !P0 ;  /* 0x000000020000780c */ /* 0x000fe20004781670 */
[----:B0-----:R-:W-:-:S12]  /*17bc0*/  FMUL R11, R242, UR13 ;  /* 0x0000000df20b7c20 */ /* 0x001fd80008400000 */
[----:B------:R-:W0:Y:S01]  /*17bd0*/  @!P4 LDC.64 R240, c[0x0][0x650] ;  /* 0x00019400fff0cb82 */ /* 0x000e220000000a00 */
[----:B------:R-:W-:-:S05]  /*17be0*/  F2FP.SATFINITE.E4M3.F32.PACK_AB_MERGE_C R11, RZ, R11, RZ ;  /* 0x0000000bff0b723e */ /* 0x000fca00048070ff */
[----:B------:R1:W-:Y:S01]  /*17bf0*/  @!P2 STG.E.U8 desc[UR14][R238.64+0x78], R11 ;  /* 0x0000780bee00a986 */ /* 0x0003e2000c10110e */
[----:B------:R-:W-:-:S13]  /*17c00*/  ISETP.LT.OR P2, PT, R0, 0x9, !P0 ;  /* 0x000000090000780c */ /* 0x000fda0004741670 */
[----:B------:R-:W2:Y:S01]  /*17c10*/  @!P2 LDC.64 R242, c[0x0][0x650] ;  /* 0x00019400fff2ab82 */ /* 0x000ea20000000a00 */
[----:B0-----:R-:W-:Y:S02]  /*17c20*/  @!P4 IADD3 R240, P5, P6, R4, UR9, R240 ;  /* 0x0000000904f0cc10 */ /* 0x001fe4000febe0f0 */
[----:B------:R-:W-:Y:S02]  /*17c30*/  LOP3.LUT R10, R10, 0xfffffffd, RZ, 0xc0, !PT ;  /* 0xfffffffd0a0a7812 */ /* 0x000fe400078ec0ff */
[----:B------:R-:W-:Y:S02]  /*17c40*/  @!P4 IADD3.X R241, R3, UR12, R241, P5, P6 ;  /* 0x0000000c03f1cc10 */ /* 0x000fe4000afec4f1 */
[----:B------:R-:W-:Y:S02]  /*17c50*/  @P2 LOP3.LUT R10, R10, 0x2, RZ, 0xfc, !PT ;  /* 0x000000020a0a2812 */ /* 0x000fe400078efcff */
[----:B--2---:R-:W-:-:S04]  /*17c60*/  @!P2 IADD3 R242, P5, P6, R4, UR9, R242 ;  /* 0x0000000904f2ac10 */ /* 0x004fc8000febe0f2 */
[----:B------:R-:W-:Y:S02]  /*17c70*/  @!P2 IADD3.X R243, R3, UR12, R243, P5, P6 ;  /* 0x0000000c03f3ac10 */ /* 0x000fe4000afec4f3 */
[----:B------:R-:W-:-:S13]  /*17c80*/  ISETP.LT.OR P2, PT, R0, 0xa, !P0 ;  /* 0x0000000a0000780c */ /* 0x000fda0004741670 */
[----:B-1----:R-:W0:Y:S01]  /*17c90*/  @!P2 LDC.64 R238, c[0x0][0x650] ;  /* 0x00019400ffeeab82 */ /* 0x002e220000000a00 */
[----:B------:R-:W-:-:S05]  /*17ca0*/  FMUL R11, R244, UR13 ;  /* 0x0000000df40b7c20 */ /* 0x000fca0008400000 */
[----:B------:R-:W-:Y:S02]  /*17cb0*/  F2FP.SATFINITE.E4M3.F32.PACK_AB_MERGE_C R11, RZ, R11, RZ ;  /* 0x0000000bff0b723e */ /* 0x000fe400048070ff */
[----:B0-----:R-:W-:-:S04]  /*17cc0*/  @!P2 IADD3 R238, P5, P6, R4, UR9, R238 ;  /* 0x0000000904eeac10 */ /* 0x001fc8000febe0ee */
[----:B------:R-:W-:Y:S02]  /*17cd0*/  @!P2 IADD3.X R239, R3, UR12, R239, P5, P6 ;  /* 0x0000000c03efac10 */ /* 0x000fe4000afec4ef */
[----:B------:R-:W-:Y:S01]  /*17ce0*/  ISETP.LT.OR P2, PT, R0, 0x11, !P0 ;  /* 0x000000110000780c */ /* 0x000fe20004741670 */
[----:B------:R0:W-:-:S12]  /*17cf0*/  @!P3 STG.E.U8 desc[UR14][R234.64+0x79], R11 ;  /* 0x0000790bea00b986 */ /* 0x0001d8000c10110e */
[----:B0-----:R-:W0:Y:S01]  /*17d00*/  @!P2 LDC.64 R234, c[0x0][0x650] ;  /* 0x00019400ffeaab82 */ /* 0x001e220000000a00 */
        /* <DEDUP_REMOVED lines=11> */
[----:B------:R-:W-:-:S04]  /*17dc0*/  ISETP.GE.AND P1, PT, R12, 0x49, PT ;  /* 0x000000490c00780c */ /* 0x000fc80003f26270 */
[----:B------:R-:W-:Y:S01]  /*17dd0*/  ISETP.LT.OR P3, PT, R0, 0x1, !P1 ;  /* 0x000000010000780c */ /* 0x000fe20004f61670 */
[----:B------:R0:W-:-:S12]  /*17de0*/  @!P4 STG.E.U8 desc[UR14][R240.64+0x1], R153 ;  /* 0x00000199f000c986 */ /* 0x0001d8000c10110e */
[----:B0-----:R-:W0:Y:S01]  /*17df0*/  @!P3 LDC.64 R240, c[0x0][0x650] ;  /* 0x00019400fff0bb82 */ /* 0x001e220000000a00 */
[----:B------:R-:W-:Y:S01]  /*17e00*/  IMAD.U32 R13, RZ, RZ, UR8 ;  /* 0x00000008ff0d7e24 */ /* 0x000fe2000f8e00ff */
[----:B------:R-:W-:Y:S01]  /*17e10*/  ISETP.LT.OR P2, PT, R0, 0x19, !P0 ;  /* 0x000000190000780c */ /* 0x000fe20004741670 */
[----:B------:R-:W-:-:S03]  /*17e20*/  IMAD.U32 R11, RZ, RZ, UR5 ;  /* 0x00000005ff0b7e24 */ /* 0x000fc6000f8e00ff */
[----:B------:R-:W-:-:S04]  /*17e30*/  @!P3 IADD3 R13, P5, P6, R13, UR9, R4 ;  /* 0x000000090d0dbc10 */ /* 0x000fc8000febe004 */
[----:B------:R-:W-:-:S05]  /*17e40*/  @!P3 IADD3.X R11, R11, UR12, R3, P5, P6 ;  /* 0x0000000c0b0bbc10 */ /* 0x000fca000afec403 */
[----:B------:R-:W1:Y:S01]  /*17e50*/  @!P2 LDC.64 R152, c[0x0][0x650] ;  /* 0x00019400ff98ab82 */ /* 0x000e620000000a00 */
[----:B0-----:R-:W-:-:S05]  /*17e60*/  @!P3 IADD3 R240, P4, R13, R240, RZ ;  /* 0x000000f00df0b210 */ /* 0x001fca0007f9e0ff */
[----:B------:R-:W-:Y:S01]  /*17e70*/  @!P3 IMAD.X R241, R11, 0x1, R241, P4 ;  /* 0x000000010bf1b824 */ /* 0x000fe200020e06f1 */
[----:B------:R-:W-:Y:S01]  /*17e80*/  ISETP.LT.OR P4, PT, R0, 0x2, !P1 ;  /* 0x000000020000780c */ /* 0x000fe20004f81670 */
[----:B------:R-:W-:-:S12]  /*17e90*/  FMUL R154, R154, UR13 ;  /* 0x0000000d9a9a7c20 */ /* 0x000fd80008400000 */
[----:B------:R-:W0:Y:S01]  /*17ea0*/  @!P4 LDC.64 R244, c[0x0][0x650] ;  /* 0x00019400fff4cb82 */ /* 0x000e220000000a00 */
[----:B------:R-:W-:Y:S01]  /*17eb0*/  F2FP.SATFINITE.E4M3.F32.PACK_AB_MERGE_C R154, RZ, R154, RZ ;  /* 0x0000009aff9a723e */ /* 0x000fe200048070ff */
[----:B------:R-:W-:Y:S01]  /*17ec0*/  IMAD.U32 R13, RZ, RZ, UR8 ;  /* 0x00000008ff0d7e24 */ /* 0x000fe2000f8e00ff */
[----:B-1----:R-:W-:Y:S01]  /*17ed0*/  @!P2 IADD3 R152, P5, P6, R4, UR9, R152 ;  /* 0x000000090498ac10 */ /* 0x002fe2000febe098 */
[----:B------:R-:W-:Y:S02]  /*17ee0*/  IMAD.U32 R11, RZ, RZ, UR5 ;  /* 0x00000005ff0b7e24 */ /* 0x000fe4000f8e00ff */
[----:B------:R1:W-:Y:S01]  /*17ef0*/  @!P3 STG.E.U8 desc[UR14][R240.64], R154 ;  /* 0x0000009af000b986 */ /* 0x0003e2000c10110e */
[----:B------:R-:W-:Y:S02]  /*17f00*/  @!P2 IADD3.X R153, R3, UR12, R153, P5, P6 ;  /* 0x0000000c0399ac10 */ /* 0x000fe4000afec499 */
[----:B------:R-:W-:-:S04]  /*17f10*/  @!P4 IADD3 R13, P3, P5, R13, UR9, R4 ;  /* 0x000000090d0dcc10 */ /* 0x000fc8000fd7e004 */
[----:B------:R-:W-:Y:S02]  /*17f20*/  @!P4 IADD3.X R11, R11, UR12, R3, P3, P5 ;  /* 0x0000000c0b0bcc10 */ /* 0x000fe40009fea403 */
[----:B0-----:R-:W-:-:S05]  /*17f30*/  @!P4 IADD3 R244, P3, R13, R244, RZ ;  /* 0x000000f40df4c210 */ /* 0x001fca0007f7e0ff */
[----:B------:R-:W-:Y:S01]  /*17f40*/  @!P4 IMAD.X R245, R11, 0x1, R245, P3 ;  /* 0x000000010bf5c824 */ /* 0x000fe200018e06f5 */
[----:B------:R-:W-:-:S13]  /*17f50*/  ISETP.LT.OR P3, PT, R0, 0x1a, !P0 ;  /* 0x0000001a0000780c */ /* 0x000fda0004761670 */
[----:B-1----:R-:W0:Y:S01]  /*17f60*/  @!P3 LDC.64 R240, c[0x0][0x650] ;  /* 0x00019400fff0bb82 */ /* 0x002e220000000a00 */
[C---:B------:R-:W-:Y:S02]  /*17f70*/  LOP3.LUT P2, RZ, R10.reuse, 0x2, RZ, 0xc0, !PT ;  /* 0x000000020aff7812 */ /* 0x040fe4000784c0ff */
[----:B------:R-:W-:Y:S01]  /*17f80*/  LOP3.LUT R10, R10, 0xfffffffe, RZ, 0xc0, !PT ;  /* 0xfffffffe0a0a7812 */ /* 0x000fe200078ec0ff */
[----:B------:R-:W-:-:S03]  /*17f90*/  FMUL R155, R155, UR13 ;  /* 0x0000000d9b9b7c20 */ /* 0x000fc60008400000 */
[----:B------:R-:W-:Y:S01]  /*17fa0*/  @P3 LOP3.LUT R10, R10, 0x1, RZ, 0xfc, !PT ;  /* 0x000000010a0a3812 */ /* 0x000fe200078efcff */
[----:B------:R-:W-:Y:S01]  /*17fb0*/  FMUL R156, R156, UR13 ;  /* 0x0000000d9c9c7c20 */ /* 0x000fe20008400000 */
[----:B------:R-:W-:Y:S02]  /*17fc0*/  F2FP.SATFINITE.E4M3.F32.PACK_AB_MERGE_C R155, RZ, R155, RZ ;  /* 0x0000009bff9b723e */ /* 0x000fe400048070ff */
[----:B0-----:R-:W-:-:S04]  /*17fd0*/  @!P3 IADD3 R240, P5, P6, R4, UR9, R240 ;  /* 0x0000000904f0bc10 */ /* 0x001fc8000febe0f0 */
[----:B------:R-:W-:Y:S02]  /*17fe0*/  @!P3 IADD3.X R241, R3, UR12, R241, P5, P6 ;  /* 0x0000000c03f1bc10 */ /* 0x000fe4000afec4f1 */
[C---:B------:R-:W-:Y:S02]  /*17ff0*/  ISETP.LT.OR P6, PT, R0.reuse, 0x21, !P0 ;  /* 0x000000210000780c */ /* 0x040fe400047c1670 */
[----:B------:R-:W-:Y:S01]  /*18000*/  ISETP.LT.OR P3, PT, R0, 0x22, !P0 ;  /* 0x000000220000780c */ /* 0x000fe20004761670 */
[----:B------:R0:W-:Y:S01]  /*18010*/  @!P4 STG.E.U8 desc[UR14][R244.64+0x1], R155 ;  /* 0x0000019bf400c986 */ /* 0x0001e2000c10110e */
[----:B------:R-:W-:-:S05]  /*18020*/  F2FP.SATFINITE.E4M3.F32.PACK_AB_MERGE_C R156, RZ, R156, RZ ;  /* 0x0000009cff9c723e */ /* 0x000fca00048070ff */
[----:B------:R1:W-:Y:S04]  /*18030*/  @!P2 STG.E.U8 desc[UR14][R242.64+0x8], R156 ;  /* 0x0000089cf200a986 */ /* 0x0003e8000c10110e */
[----:B0-----:R-:W0:Y:S08]  /*18040*/  @!P6 LDC.64 R154, c[0x0][0x650] ;  /* 0x00019400ff9aeb82 */ /* 0x001e300000000a00 */
[----:B-1----:R-:W1:Y:S01]  /*18050*/  @!P3 LDC.64 R242, c[0x0][0x650] ;  /* 0x00019400fff2bb82 */ /* 0x002e620000000a00 */
[----:B------:R-:W-:Y:S01]  /*18060*/  FMUL R157, R157, UR13 ;  /* 0x0000000d9d9d7c20 */ /* 0x000fe20008400000 */
[----:B0-----:R-:W-:-:S04]  /*18070*/  @!P6 IADD3 R154, P4, P5, R4, UR9, R154 ;  /* 0x00000009049aec10 */ /* 0x001fc8000fd9e09a */
[C---:B------:R-:W-:Y:S02]  /*18080*/  @!P6 IADD3.X R155, R3.reuse, UR12, R155, P4, P5 ;  /* 0x0000000c039bec10 */ /* 0x040fe4000a7ea49b */
[----:B-1----:R-:W-:Y:S02]  /*18090*/  @!P3 IADD3 R242, P2, P4, R4, UR9, R242 ;  /* 0x0000000904f2bc10 */ /* 0x002fe4000fc5e0f2 */
[C---:B------:R-:W-:Y:S02]  /*180a0*/  ISETP.LT.OR P6, PT, R0.reuse, 0xa, !P0 ;  /* 0x0000000a0000780c */ /* 0x040fe400047c1670 */
[----:B------:R-:W-:Y:S02]  /*180b0*/  @!P3 IADD3.X R243, R3, UR12, R243, P2, P4 ;  /* 0x0000000c03f3bc10 */ /* 0x000fe400097e84f3 */
[----:B------:R-:W-:Y:S02]  /*180c0*/  ISETP.LT.OR P2, PT, R0, 0x9, !P1 ;  /* 0x000000090000780c */ /* 0x000fe40004f41670 */
[----:B------:R-:W-:-:S02]  /*180d0*/  F2FP.SATFINITE.E4M3.F32.PACK_AB_MERGE_C R157, RZ, R157, RZ ;  /* 0x0000009dff9d723e */ /* 0x000fc400048070ff */
[----:B------:R-:W-:-:S05]  /*180e0*/  ISETP.LT.OR P3, PT, R0, 0x29, !P0 ;  /* 0x000000290000780c */ /* 0x000fca0004761670 */
[----:B------:R0:W-:Y:S04]  /*180f0*/  @!P6 STG.E.U8 desc[UR14][R238.64+0x9], R157 ;  /* 0x0000099dee00e986 */ /* 0x0001e8000c10110e */
[----:B0-----:R-:W0:Y:S01]  /*18100*/  @!P2 LDC.64 R238, c[0x0][0x650] ;  /* 0x00019400ffeeab82 */ /* 0x001e220000000a00 */
[----:B------:R-:W-:-:S07]  /*18110*/  IMAD.U32 R13, RZ, RZ, UR8 ;  /* 0x00000008ff0d7e24 */ /* 0x000fce000f8e00ff */
[----:B------:R-:W1:Y:S01]  /*18120*/  @!P3 LDC.64 R156, c[0x0][0x650] ;  /* 0x00019400ff9cbb82 */ /* 0x000e620000000a00 */
[----:B------:R-:W-:Y:S01]  /*18130*/  IMAD.U32 R11, RZ, RZ, UR5 ;  /* 0x00000005ff0b7e24 */ /* 0x000fe2000f8e00ff */
[----:B------:R-:W-:Y:S01]  /*18140*/  @!P2 IADD3 R13, P4, P5, R13, UR9, R4 ;  /* 0x000000090d0dac10 */ /* 0x000fe2000fd9e004 */
[----:B------:R-:W-:-:S03]  /*18150*/  FMUL R158, R158, UR13 ;  /* 0x0000000d9e9e7c20 */ /* 0x000fc60008400000 */
[----:B------:R-:W-:Y:S02]  /*18160*/  @!P2 IADD3.X R11, R11, UR12, R3, P4, P5 ;  /* 0x0000000c0b0bac10 */ /* 0x000fe4000a7ea403 */
[----:B------:R-:W-:Y:S02]  /*18170*/  F2FP.SATFINITE.E4M3.F32.PACK_AB_MERGE_C R158, RZ, R158, RZ ;  /* 0x0000009eff9e723e */ /* 0x000fe400048070ff */
[----:B0-----:R-:W-:-:S05]  /*18180*/  @!P2 IADD3 R238, P4, R13, R238, RZ ;  /* 0x000000ee0deea210 */ /* 0x001fca0007f9e0ff */
[----:B------:R-:W-:Y:S01]  /*18190*/  @!P2 IMAD.X R239, R11, 0x1, R239, P4 ;  /* 0x000000010befa824 */ /* 0x000fe200020e06ef */
[----:B-1----:R-:W-:-:S04]  /*181a0*/  @!P3 IADD3 R156, P5, P6, R4, UR9, R156 ;  /* 0x00000009049cbc10 */ /* 0x002fc8000febe09c */
[----:B------:R0:W-:Y:S01]  /*181b0*/  @!P2 STG.E.U8 desc[UR14][R238.64+0x8], R158 ;  /* 0x0000089eee00a986 */ /* 0x0001e2000c10110e */
[C---:B------:R-:W-:Y:S02]  /*181c0*/  ISETP.LT.OR P2, PT, R0.reuse, 0xa, !P1 ;  /* 0x0000000a0000780c */ /* 0x040fe40004f41670 */
[----:B------:R-:W-:Y:S02]  /*181d0*/  @!P3 IADD3.X R157, R3, UR12, R157, P5, P6 ;  /* 0x0000000c039dbc10 */ /* 0x000fe4000afec49d */
[----:B------:R-:W-:-:S09]  /*181e0*/  ISETP.LT.OR P3, PT, R0, 0x2a, !P0 ;  /* 0x0000002a0000780c */ /* 0x000fd20004761670 */
[----:B------:R-:W1:Y:S08]  /*181f0*/  @!P2 LDC.64 R244, c[0x0][0x650] ;  /* 0x00019400fff4ab82 */ /* 0x000e700000000a00 */
[----:B0-----:R-:W0:Y:S01]  /*18200*/  @!P3 LDC.64 R238, c[0x0][0x650] ;  /* 0x00019400ffeebb82 */ /* 0x001e220000000a00 */
[----:B------:R-:W-:Y:S02]  /*18210*/  IMAD.U32 R13, RZ, RZ, UR8 ;  /* 0x00000008ff0d7e24 */ /* 0x000fe4000f8e00ff */
[----:B------:R-:W-:-:S03]  /*18220*/  IMAD.U32 R11, RZ, RZ, UR5 ;  /* 0x00000005ff0b7e24 */ /* 0x000fc6000f8e00ff */
[----:B------:R-:W-:-:S04]  /*18230*/  @!P2 IADD3 R13, P4, P5, R13, UR9, R4 ;  /* 0x000000090d0dac10 */ /* 0x000fc8000fd9e004 */
[----:B------:R-:W-:Y:S02]  /*18240*/  @!P2 IADD3.X R11, R11, UR12, R3, P4, P5 ;  /* 0x0000000c0b0bac10 */ /* 0x000fe4000a7ea403 */
[----:B-1----:R-:W-:-:S05]  /*18250*/  @!P2 IADD3 R244, P4, R13, R244, RZ ;  /* 0x000000f40df4a210 */ /* 0x002fca0007f9e0ff */
[----:B------:R-:W-:Y:S01]  /*18260*/  @!P2 IMAD.X R245, R11, 0x1, R245, P4 ;  /* 0x000000010bf5a824 */ /* 0x000fe200020e06f5 */
[----:B0-----:R-:W-:Y:S01]  /*18270*/  @!P3 IADD3 R238, P4, P5, R4, UR9, R238 ;  /* 0x0000000904eebc10 */ /* 0x001fe2000fd9e0ee */
[----:B------:R-:W-:-:S03]  /*18280*/  FMUL R159, R159, UR13 ;  /* 0x0000000d9f9f7c20 */ /* 0x000fc60008400000 */
[----:B------:R-:W-:Y:S02]  /*18290*/  @!P3 IADD3.X R239, R3, UR12, R239, P4, P5 ;  /* 0x0000000c03efbc10 */ /* 0x000fe4000a7ea4ef */
[----:B------:R-:W-:Y:S01]  /*182a0*/  ISETP.LT.OR P3, PT, R0, 0x11, !P0 ;  /* 0x000000110000780c */ /* 0x000fe20004761670 */
[----:B------:R-:W-:Y:S01]  /*182b0*/  FMUL R160, R160, UR13 ;  /* 0x0000000da0a07c20 */ /* 0x000fe20008400000 */
[----:B------:R-:W-:Y:S02]  /*182c0*/  F2FP.SATFINITE.E4M3.F32.PACK_AB_MERGE_C R159, RZ, R159, RZ ;  /* 0x0000009fff9f723e */ /* 0x000fe400048070ff */
[C---:B------:R-:W-:Y:S02]  /*182d0*/  ISETP.LT.OR P6, PT, R0.reuse, 0x31, !P0 ;  /* 0x000000310000780c */ /* 0x040fe400047c1670 */
[----:B------:R-:W-:Y:S01]  /*182e0*/  F2FP.SATFINITE.E4M3.F32.PACK_AB_MERGE_C R160, RZ, R160, RZ ;  /* 0x000000a0ffa0723e */ /* 0x000fe200048070ff */
[----:B------:R0:W-:Y:S06]  /*182f0*/  @!P2 STG.E.U8 desc[UR14][R244.64+0x9], R159 ;  /* 0x0000099ff400a986 */ /* 0x0001ec000c10110e */
[----:B------:R1:W-:Y:S01]  /*18300*/  @!P3 STG.E.U8 desc[UR14][R234.64+0x10], R160 ;  /* 0x000010a0ea00b986 */ /* 0x0003e2000c10110e */
[----:B------:R-:W-:-:S03]  /*18310*/  ISETP.LT.OR P3, PT, R0, 0x32, !P0 ;  /* 0x000000320000780c */ /* 0x000fc60004761670 */
[----:B0-----:R-:W0:Y:S10]  /*18320*/  @!P6 LDC.64 R158, c[0x0][0x650] ;  /* 0x00019400ff9eeb82 */ /* 0x001e340000000a00 */
[----:B-1----:R-:W1:Y:S01]  /*18330*/  @!P3 LDC.64 R234, c[0x0][0x650] ;  /* 0x00019400ffeabb82 */ /* 0x002e620000000a00 */
[----:B------:R-:W-:Y:S01]  /*18340*/  FMUL R161, R161, UR13 ;  /* 0x0000000da1a17c20 */ /* 0x000fe20008400000 */
[----:B0-----:R-:W-:-:S04]  /*18350*/  @!P6 IADD3 R158, P2, P4, R4, UR9, R158 ;  /* 0x00000009049eec10 */ /* 0x001fc8000fc5e09e */
[----:B------:R-:W-:Y:S02]  /*18360*/  @!P6 IADD3.X R159, R3, UR12, R159, P2, P4 ;  /* 0x0000000c039fec10 */ /* 0x000fe400097e849f */
[----:B-1----:R-:W-:-:S04]  /*18370*/  @!P3 IADD3 R234, P2, P4, R4, UR9, R234 ;  /* 0x0000000904eabc10 */ /* 0x002fc8000fc5e0ea */
[----:B------:R-:W-:Y:S02]  /*18380*/  @!P3 IADD3.X R235, R3, UR12, R235, P2, P4 ;  /* 0x0000000c03ebbc10 */ /* 0x000fe400097e84eb */
[C---:B------:R-:W-:Y:S02]  /*18390*/  ISETP.LT.OR P3, PT, R0.reuse, 0x12, !P0 ;  /* 0x000000120000780c */ /* 0x040fe40004761670 */
[----:B------:R-:W-:Y:S02]  /*183a0*/  ISETP.LT.OR P2, PT, R0, 0x11, !P1 ;  /* 0x000000110000780c */ /* 0x000fe40004f41670 */
[----:B------:R-:W-:-:S09]  /*183b0*/  F2FP.SATFINITE.E4M3.F32.PACK_AB_MERGE_C R161, RZ, R161, RZ ;  /* 0x000000a1ffa1723e */ /* 0x000fd200048070ff */
[----:B------:R0:W-:Y:S02]  /*183c0*/  @!P3 STG.E.U8 desc[UR14][R236.64+0x11], R161 ;  /* 0x000011a1ec00b986 */ /* 0x0001e4000c10110e */
[----:B0-----:R-:W0:Y:S01]  /*183d0*/  @!P2 LDC.64 R160, c[0x0][0x650] ;  /* 0x00019400ffa0ab82 */ /* 0x001e220000000a00 */
[----:B------:R-:W-:Y:S01]  /*183e0*/  IMAD.U32 R13, RZ, RZ, UR8 ;  /* 0x00000008ff0d7e24 */ /* 0x000fe2000f8e00ff */
[----:B------:R-:W-:Y:S01]  /*183f0*/  ISETP.LT.OR P3, PT, R0, 0x39, !P0 ;  /* 0x000000390000780c */ /* 0x000fe20004761670 */
[----:B------:R-:W-:-:S03]  /*18400*/  IMAD.U32 R11, RZ, RZ, UR5 ;  /* 0x00000005ff0b7e24 */ /* 0x000fc6000f8e00ff */
[----:B------:R-:W-:Y:S01]  /*18410*/  @!P2 IADD3 R13, P4, P5, R13, UR9, R4 ;  /* 0x000000090d0dac10 */ /* 0x000fe2000fd9e004 */
[----:B------:R-:W-:-:S03]  /*18420*/  FMUL R162, R162, UR13 ;  /* 0x0000000da2a27c20 */ /* 0x000fc60008400000 */
[----:B------:R-:W-:Y:S02]  /*18430*/  @!P2 IADD3.X R11, R11, UR12, R3, P4, P5 ;  /* 0x0000000c0b0bac10 */ /* 0x000fe4000a7ea403 */
[----:B------:R-:W-:-:S03]  /*18440*/  F2FP.SATFINITE.E4M3.F32.PACK_AB_MERGE_C R162, RZ, R162, RZ ;  /* 0x000000a2ffa2723e */ /* 0x000fc600048070ff */
[----:B------:R-:W1:Y:S01]  /*18450*/  @!P3 LDC.64 R236, c[0x0][0x650] ;  /* 0x00019400ffecbb82 */ /* 0x000e620000000a00 */
[----:B0-----:R-:W-:-:S05]  /*18460*/  @!P2 IADD3 R160, P4, R13, R160, RZ ;  /* 0x000000a00da0a210 */ /* 0x001fca0007f9e0ff */
[----:B------:R-:W-:-:S05]  /*18470*/  @!P2 IMAD.X R161, R11, 0x1, R161, P4 ;  /* 0x000000010ba1a824 */ /* 0x000fca00020e06a1 */
[----:B------:R0:W-:Y:S01]  /*18480*/  @!P2 STG.E.U8 desc[UR14][R160.64+0x10], R162 ;  /* 0x000010a2a000a986 */ /* 0x0001e2000c10110e */
[----:B------:R-:W-:Y:S02]  /*18490*/  ISETP.LT.OR P2, PT, R0, 0x12, !P1 ;  /* 0x000000120000780c */ /* 0x000fe40004f41670 */
[----:B------:R-:W-:Y:S02]  /*184a0*/  LOP3.LUT R7, R7, 0xfffffffe, RZ, 0xc0, !PT ;  /* 0xfffffffe07077812 */ /* 0x000fe400078ec0ff */
[----:B-1----:R-:W-:Y:S01]  /*184b0*/  @!P3 IADD3 R236, P5, P6, R4, UR9, R236 ;  /* 0x0000000904ecbc10 */ /* 0x002fe2000febe0ec */
[----:B------:R-:W-:-:S08]  /*184c0*/  IMAD.U32 R11, RZ, RZ, UR8 ;  /* 0x00000008ff0b7e24 */ /* 0x000fd0000f8e00ff */
[----:B0-----:R-:W0:Y:S01]  /*184d0*/  @!P2 LDC.64 R160, c[0x0][0x650] ;  /* 0x00019400ffa0ab82 */ /* 0x001e220000000a00 */
[----:B------:R-:W-:Y:S02]  /*184e0*/  @P3 LOP3.LUT R7, R7, 0x1, RZ, 0xfc, !PT ;  /* 0x0000000107073812 */ /* 0x000fe400078efcff */
[----:B------:R-:W-:Y:S02]  /*184f0*/  @!P3 IADD3.X R237, R3, UR12, R237, P5, P6 ;  /* 0x0000000c03edbc10 */ /* 0x000fe4000afec4ed */
[----:B------:R-:W-:Y:S01]  /*18500*/  LOP3.LUT P3, RZ, R10, 0x1, RZ, 0xc0, !PT ;  /* 0x000000010aff7812 */ /* 0x000fe2000786c0ff */
[----:B------:R-:W-:Y:S01]  /*18510*/  IMAD.U32 R10, RZ, RZ, UR5 ;  /* 0x00000005ff0a7e24 */ /* 0x000fe2000f8e00ff */
[----:B------:R-:W-:-:S04]  /*18520*/  @!P2 IADD3 R11, P4, P5, R11, UR9, R4 ;  /* 0x000000090b0bac10 */ /* 0x000fc8000fd9e004 */
[----:B------:R-:W-:Y:S02]  /*18530*/  @!P2 IADD3.X R10, R10, UR12, R3, P4, P5 ;  /* 0x0000000c0a0aac10 */ /* 0x000fe4000a7ea403 */
[----:B------:R-:W-:Y:S02]  /*18540*/  ISETP.LT.OR P5, PT, R0, 0x3a, !P0 ;  /* 0x0000003a0000780c */ /* 0x000fe400047a1670 */
[----:B0-----:R-:W-:-:S05]  /*18550*/  @!P2 IADD3 R160, P4, R11, R160, RZ ;  /* 0x000000a00ba0a210 */ /* 0x001fca0007f9e0ff */
[----:B------:R-:W-:-:S06]  /*18560*/  @!P2 IMAD.X R161, R10, 0x1, R161, P4 ;  /* 0x000000010aa1a824 */ /* 0x000fcc00020e06a1 */
[----:B------:R-:W0:Y:S01]  /*18570*/  @!P5 LDC.64 R10, c[0x0][0x650] ;  /* 0x00019400ff0adb82 */ /* 0x000e220000000a00 */
[----:B------:R-:W-:Y:S01]  /*18580*/  LOP3.LUT R6, R6, 0x7fffffff, RZ, 0xc0, !PT ;  /* 0x7fffffff06067812 */ /* 0x000fe200078ec0ff */
[----:B------:R-:W-:-:S03]  /*18590*/  FMUL R163, R163, UR13 ;  /* 0x0000000da3a37c20 */ /* 0x000fc60008400000 */
[----:B------:R-:W-:Y:S02]  /*185a0*/  @P5 LOP3.LUT R6, R6, 0x80000000, RZ, 0xfc, !PT ;  /* 0x8000000006065812 */ /* 0x000fe400078efcff */
[----:B------:R-:W-:Y:S02]  /*185b0*/  F2FP.SATFINITE.E4M3.F32.PACK_AB_MERGE_C R163, RZ, R163, RZ ;  /* 0x000000a3ffa3723e */ /* 0x000fe400048070ff */
[----:B0-----:R-:W-:-:S04]  /*185c0*/  @!P5 IADD3 R10, P4, P6, R4, UR9, R10 ;  /* 0x00000009040adc10 */ /* 0x001fc8000fe9e00a */
[----:B------:R-:W-:Y:S02]  /*185d0*/  @!P5 IADD3.X R11, R3, UR12, R11, P4, P6 ;  /* 0x0000000c030bdc10 */ /* 0x000fe4000a7ec40b */
[----:B------:R-:W-:Y:S01]  /*185e0*/  ISETP.LT.OR P5, PT, R0, 0x41, !P0 ;  /* 0x000000410000780c */ /* 0x000fe200047a1670 */
[----:B------:R0:W-:-:S12]  /*185f0*/  @!P2 STG.E.U8 desc[UR14][R160.64+0x11], R163 ;  /* 0x000011a3a000a986 */ /* 0x0001d8000c10110e */
[----:B0-----:R-:W0:Y:S01]  /*18600*/  @!P5 LDC.64 R160, c[0x0][0x650] ;  /* 0x00019400ffa0db82 */ /* 0x001e220000000a00 */
[----:B------:R-:W-:Y:S02]  /*18610*/  LOP3.LUT R7, R7, 0xfffffeff, RZ, 0xc0, !PT ;  /* 0xfffffeff07077812 */ /* 0x000fe400078ec0ff */
[----:B------:R-:W-:Y:S02]  /*18620*/  ISETP.LT.OR P6, PT, R0, 0x19, !P0 ;  /* 0x000000190000780c */ /* 0x000fe400047c1670 */
[----:B------:R-:W-:Y:S01]  /*18630*/  @P5 LOP3.LUT R7, R7, 0x100, RZ, 0xfc, !PT ;  /* 0x0000010007075812 */ /* 0x000fe200078efcff */
        /* <DEDUP_REMOVED lines=14> */
[----:B------:R-:W-:Y:S01]  /*18720*/  LOP3.LUT R7, R7, 0xfffffff7, RZ, 0xc0, !PT ;  /* 0xfffffff707077812 */ /* 0x000fe200078ec0ff */
[----:B------:R-:W-:-:S03]  /*18730*/  IMAD.U32 R162, RZ, RZ, UR8 ;  /* 0x00000008ffa27e24 */ /* 0x000fc6000f8e00ff */
[----:B------:R-:W-:Y:S01]  /*18740*/  @P5 LOP3.LUT R7, R7, 0x8, RZ, 0xfc, !PT ;  /* 0x0000000807075812 */ /* 0x000fe200078efcff */
[----:B------:R-:W-:Y:S01]  /*18750*/  IMAD.U32 R13, RZ, RZ, UR5 ;  /* 0x00000005ff0d7e24 */ /* 0x000fe2000f8e00ff */
[----:B------:R-:W-:Y:S02]  /*18760*/  ISETP.LT.OR P5, PT, R0, 0x49, !P0 ;  /* 0x000000490000780c */ /* 0x000fe400047a1670 */
[----:B------:R-:W-:Y:S01]  /*18770*/  @!P2 IADD3 R162, P4, P6, R162, UR9, R4 ;  /* 0x00000009a2a2ac10 */ /* 0x000fe2000fe9e004 */
[----:B------:R-:W-:-:S03]  /*18780*/  FMUL R166, R166, UR13 ;  /* 0x0000000da6a67c20 */ /* 0x000fc60008400000 */
[----:B------:R-:W-:Y:S02]  /*18790*/  @!P2 IADD3.X R13, R13, UR12, R3, P4, P6 ;  /* 0x0000000c0d0dac10 */ /* 0x000fe4000a7ec403 */
[----:B------:R-:W-:Y:S02]  /*187a0*/  F2FP.SATFINITE.E4M3.F32.PACK_AB_MERGE_C R166, RZ, R166, RZ ;  /* 0x000000a6ffa6723e */ /* 0x000fe400048070ff */
[----:B0-----:R-:W-:-:S03]  /*187b0*/  @!P2 IADD3 R164, P3, R162, R164, RZ ;  /* 0x000000a4a2a4a210 */ /* 0x001fc60007f7e0ff */
[----:B------:R-:W0:Y:S02]  /*187c0*/  @!P5 LDC.64 R162, c[0x0][0x650] ;  /* 0x00019400ffa2db82 */ /* 0x000e240000000a00 */
[----:B------:R-:W-:-:S05]  /*187d0*/  @!P2 IMAD.X R165, R13, 0x1, R165, P3 ;  /* 0x000000010da5a824 */ /* 0x000fca00018e06a5 */
[----:B------:R1:W-:Y:S01]  /*187e0*/  @!P2 STG.E.U8 desc[UR14][R164.64+0x18], R166 ;  /* 0x000018a6a400a986 */ /* 0x0003e2000c10110e */
[----:B------:R-:W-:Y:S02]  /*187f0*/  ISETP.LT.OR P2, PT, R0, 0x1a, !P1 ;  /* 0x0000001a0000780c */ /* 0x000fe40004f41670 */
[----:B------:R-:W-:-:S11]  /*18800*/  LOP3.LUT R7, R7, 0xfffff7ff, RZ, 0xc0, !PT ;  /* 0xfffff7ff07077812 */ /* 0x000fd600078ec0ff */
[----:B------:R-:W2:Y:S01]  /*18810*/  @!P2 LDC.64 R240, c[0x0][0x650] ;  /* 0x00019400fff0ab82 */ /* 0x000ea20000000a00 */
[----:B0-----:R-:W-:Y:S02]  /*18820*/  @!P5 IADD3 R162, P4, P6, R4, UR9, R162 ;  /* 0x0000000904a2dc10 */ /* 0x001fe4000fe9e0a2 */
[----:B------:R-:W-:Y:S02]  /*18830*/  @P5 LOP3.LUT R7, R7, 0x800, RZ, 0xfc, !PT ;  /* 0x0000080007075812 */ /* 0x000fe400078efcff */
[----:B------:R-:W-:Y:S02]  /*18840*/  @!P5 IADD3.X R163, R3, UR12, R163, P4, P6 ;  /* 0x0000000c03a3dc10 */ /* 0x000fe4000a7ec4a3 */
[----:B------:R-:W-:Y:S01]  /*18850*/  ISETP.LT.OR P5, PT, R0, 0x4a, !P0 ;  /* 0x0000004a0000780c */ /* 0x000fe200047a1670 */
[----:B-1----:R-:W-:Y:S02]  /*18860*/  IMAD.U32 R164, RZ, RZ, UR8 ;  /* 0x00000008ffa47e24 */ /* 0x002fe4000f8e00ff */
[----:B------:R-:W-:-:S03]  /*18870*/  IMAD.U32 R13, RZ, RZ, UR5 ;  /* 0x00000005ff0d7e24 */ /* 0x000fc6000f8e00ff */
[----:B------:R-:W-:-:S04]  /*18880*/  @!P2 IADD3 R164, P3, P4, R164, UR9, R4 ;  /* 0x00000009a4a4ac10 */ /* 0x000fc8000fc7e004 */
[----:B------:R-:W-:Y:S02]  /*18890*/  @!P2 IADD3.X R13, R13, UR12, R3, P3, P4 ;  /* 0x0000000c0d0dac10 */ /* 0x000fe40009fe8403 */
[----:B--2---:R-:W-:Y:S02]  /*188a0*/  @!P2 IADD3 R240, P3, R164, R240, RZ ;  /* 0x000000f0a4f0a210 */ /* 0x004fe40007f7e0ff */
[----:B------:R-:W0:Y:S01]  /*188b0*/  @!P5 LDC.64 R164, c[0x0][0x650] ;  /* 0x00019400ffa4db82 */ /* 0x000e220000000a00 */
[----:B------:R-:W-:Y:S02]  /*188c0*/  LOP3.LUT R7, R7, 0xfffffbff, RZ, 0xc0, !PT ;  /* 0xfffffbff07077812 */ /* 0x000fe400078ec0ff */
[----:B------:R-:W-:Y:S01]  /*188d0*/  @!P2 IMAD.X R241, R13, 0x1, R241, P3 ;  /* 0x000000010df1a824 */ /* 0x000fe200018e06f1 */
[----:B------:R-:W-:Y:S01]  /*188e0*/  ISETP.LT.OR P6, PT, R0, 0x51, !P0 ;  /* 0x000000510000780c */ /* 0x000fe200047c1670 */
[----:B------:R-:W-:Y:S01]  /*188f0*/  FMUL R167, R167, UR13 ;  /* 0x0000000da7a77c20 */ /* 0x000fe20008400000 */
[----:B------:R-:W-:Y:S01]  /*18900*/  @P5 LOP3.LUT R7, R7, 0x400, RZ, 0xfc, !PT ;  /* 0x0000040007075812 */ /* 0x000fe200078efcff */
[----:B------:R-:W-:-:S03]  /*18910*/  FMUL R168, R168, UR13 ;  /* 0x0000000da8a87c20 */ /* 0x000fc60008400000 */
[----:B------:R-:W-:Y:S02]  /*18920*/  F2FP.SATFINITE.E4M3.F32.PACK_AB_MERGE_C R167, RZ, R167, RZ ;  /* 0x000000a7ffa7723e */ /* 0x000fe400048070ff */
[----:B0-----:R-:W-:-:S04]  /*18930*/  @!P5 IADD3 R164, P3, P4, R4, UR9, R164 ;  /* 0x0000000904a4dc10 */ /* 0x001fc8000fc7e0a4 */
[----:B------:R-:W-:Y:S02]  /*18940*/  @!P5 IADD3.X R165, R3, UR12, R165, P3, P4 ;  /* 0x0000000c03a5dc10 */ /* 0x000fe40009fe84a5 */
[C---:B------:R-:W-:Y:S02]  /*18950*/  ISETP.LT.OR P5, PT, R0.reuse, 0x21, !P0 ;  /* 0x000000210000780c */ /* 0x040fe400047a1670 */
[----:B------:R-:W-:Y:S01]  /*18960*/  ISETP.LT.OR P4, PT, R0, 0x52, !P0 ;  /* 0x000000520000780c */ /* 0x000fe20004781670 */
[----:B------:R0:W-:Y:S01]  /*18970*/  @!P2 STG.E.U8 desc[UR14][R240.64+0x19], R167 ;  /* 0x000019a7f000a986 */ /* 0x0001e2000c10110e */
[----:B------:R-:W-:Y:S01]  /*18980*/  F2FP.SATFINITE.E4M3.F32.PACK_AB_MERGE_C R168, RZ, R168, RZ ;  /* 0x000000a8ffa8723e */ /* 0x000fe200048070ff */
[----:B0-----:R-:W0:Y:S08]  /*18990*/  @!P6 LDC.64 R166, c[0x0][0x650] ;  /* 0x00019400ffa6eb82 */ /* 0x001e300000000a00 */
[----:B------:R1:W-:Y:S02]  /*189a0*/  @!P5 STG.E.U8 desc[UR14][R154.64+0x20], R168 ;  /* 0x000020a89a00d986 */ /* 0x0003e4000c10110e */
[----:B-1----:R-:W1:Y:S01]  /*189b0*/  @!P4 LDC.64 R154, c[0x0][0x650] ;  /* 0x00019400ff9acb82 */ /* 0x002e620000000a00 */
[----:B0-----:R-:W-:-:S04]  /*189c0*/  @!P6 IADD3 R166, P2, P3, R4, UR9, R166 ;  /* 0x0000000904a6ec10 */ /* 0x001fc8000fb5e0a6 */
[----:B------:R-:W-:Y:S02]  /*189d0*/  @!P6 IADD3.X R167, R3, UR12, R167, P2, P3 ;  /* 0x0000000c03a7ec10 */ /* 0x000fe400097e64a7 */
[----:B-1----:R-:W-:-:S04]  /*189e0*/  @!P4 IADD3 R154, P2, P3, R4, UR9, R154 ;  /* 0x00000009049acc10 */ /* 0x002fc8000fb5e09a */
[----:B------:R-:W-:Y:S02]  /*189f0*/  @!P4 IADD3.X R155, R3, UR12, R155, P2, P3 ;  /* 0x0000000c039bcc10 */ /* 0x000fe400097e649b */
[C---:B------:R-:W-:Y:S02]  /*18a00*/  ISETP.LT.OR P2, PT, R0.reuse, 0x21, !P1 ;  /* 0x000000210000780c */ /* 0x040fe40004f41670 */
[----:B------:R-:W-:Y:S01]  /*18a10*/  ISETP.LT.OR P5, PT, R0, 0x22, !P0 ;  /* 0x000000220000780c */ /* 0x000fe200047a1670 */
[----:B------:R-:W-:Y:S01]  /*18a20*/  FMUL R169, R169, UR13 ;  /* 0x0000000da9a97c20 */ /* 0x000fe20008400000 */
[----:B------:R-:W-:-:S09]  /*18a30*/  LOP3.LUT R7, R7, 0xffff7fff, RZ, 0xc0, !PT ;  /* 0xffff7fff07077812 */ /* 0x000fd200078ec0ff */
[----:B------:R-:W0:Y:S01]  /*18a40*/  @!P2 LDC.64 R240, c[0x0][0x650] ;  /* 0x00019400fff0ab82 */ /* 0x000e220000000a00 */
[----:B------:R-:W-:Y:S02]  /*18a50*/  F2FP.SATFINITE.E4M3.F32.PACK_AB_MERGE_C R169, RZ, R169, RZ ;  /* 0x000000a9ffa9723e */ /* 0x000fe400048070ff */
[----:B------:R-:W-:-:S03]  /*18a60*/  @P6 LOP3.LUT R7, R7, 0x8000, RZ, 0xfc, !PT ;  /* 0x0000800007076812 */ /* 0x000fc600078efcff */
[----:B------:R1:W-:Y:S01]  /*18a70*/  @!P5 STG.E.U8 desc[UR14][R242.64+0x21], R169 ;  /* 0x000021a9f200d986 */ /* 0x0003e2000c10110e */
[----:B------:R-:W-:Y:S01]  /*18a80*/  ISETP.LT.OR P5, PT, R0, 0x59, !P0 ;  /* 0x000000590000780c */ /* 0x000fe200047a1670 */
[----:B------:R-:W-:Y:S01]  /*18a90*/  IMAD.U32 R168, RZ, RZ, UR8 ;  /* 0x00000008ffa87e24 */ /* 0x000fe2000f8e00ff */
[----:B------:R-:W-:Y:S01]  /*18aa0*/  LOP3.LUT R7, R7, 0xffffbfff, RZ, 0xc0, !PT ;  /* 0xffffbfff07077812 */ /* 0x000fe200078ec0ff */
[----:B------:R-:W-:-:S03]  /*18ab0*/  IMAD.U32 R13, RZ, RZ, UR5 ;  /* 0x00000005ff0d7e24 */ /* 0x000fc6000f8e00ff */
[----:B------:R-:W-:Y:S02]  /*18ac0*/  @P4 LOP3.LUT R7, R7, 0x4000, RZ, 0xfc, !PT ;  /* 0x0000400007074812 */ /* 0x000fe400078efcff */
[----:B------:R-:W-:-:S04]  /*18ad0*/  @!P2 IADD3 R168, P3, P4, R168, UR9, R4 ;  /* 0x00000009a8a8ac10 */ /* 0x000fc8000fc7e004 */
[----:B------:R-:W-:Y:S02]  /*18ae0*/  @!P2 IADD3.X R13, R13, UR12, R3, P3, P4 ;  /* 0x0000000c0d0dac10 */ /* 0x000fe40009fe8403 */
[----:B0-----:R-:W-:Y:S02]  /*18af0*/  @!P2 IADD3 R240, P3, R168, R240, RZ ;  /* 0x000000f0a8f0a210 */ /* 0x001fe40007f7e0ff */
[----:B-1----:R-:W0:Y:S01]  /*18b00*/  @!P5 LDC.64 R168, c[0x0][0x650] ;  /* 0x00019400ffa8db82 */ /* 0x002e220000000a00 */
[----:B------:R-:W-:Y:S02]  /*18b10*/  FMUL R170, R170, UR13 ;  /* 0x0000000daaaa7c20 */ /* 0x000fe40008400000 */
[----:B------:R-:W-:-:S03]  /*18b20*/  @!P2 IMAD.X R241, R13, 0x1, R241, P3 ;  /* 0x000000010df1a824 */ /* 0x000fc600018e06f1 */
[----:B------:R-:W-:Y:S02]  /*18b30*/  F2FP.SATFINITE.E4M3.F32.PACK_AB_MERGE_C R170, RZ, R170, RZ ;  /* 0x000000aaffaa723e */ /* 0x000fe400048070ff */
[----:B------:R-:W-:-:S03]  /*18b40*/  LOP3.LUT R7, R7, 0xffffdfff, RZ, 0xc0, !PT ;  /* 0xffffdfff07077812 */ /* 0x000fc600078ec0ff */
[----:B------:R1:W-:Y:S01]  /*18b50*/  @!P2 STG.E.U8 desc[UR14][R240.64+0x20], R170 ;  /* 0x000020aaf000a986 */ /* 0x0003e2000c10110e */
[----:B------:R-:W-:Y:S02]  /*18b60*/  ISETP.LT.OR P2, PT, R0, 0x22, !P1 ;  /* 0x000000220000780c */ /* 0x000fe40004f41670 */
[----:B------:R-:W-:Y:S02]  /*18b70*/  @P5 LOP3.LUT R7, R7, 0x2000, RZ, 0xfc, !PT ;  /* 0x0000200007075812 */ /* 0x000fe400078efcff */
[----:B0-----:R-:W-:-:S09]  /*18b80*/  @!P5 IADD3 R168, P4, P6, R4, UR9, R168 ;  /* 0x0000000904a8dc10 */ /* 0x001fd2000fe9e0a8 */
[----:B------:R-:W0:Y:S01]  /*18b90*/  @!P2 LDC.64 R242, c[0x0][0x650] ;  /* 0x00019400fff2ab82 */ /* 0x000e220000000a00 */
[----:B------:R-:W-:Y:S02]  /*18ba0*/  @!P5 IADD3.X R169, R3, UR12, R169, P4, P6 ;  /* 0x0000000c03a9dc10 */ /* 0x000fe4000a7ec4a9 */
[----:B------:R-:W-:Y:S01]  /*18bb0*/  ISETP.LT.OR P5, PT, R0, 0x5a, !P0 ;  /* 0x0000005a0000780c */ /* 0x000fe200047a1670 */
[----:B-1----:R-:W-:-:S12]  /*18bc0*/  IMAD.U32 R170, RZ, RZ, UR8 ;  /* 0x00000008ffaa7e24 */ /* 0x002fd8000f8e00ff */
[----:B------:R-:W1:Y:S01]  /*18bd0*/  @!P5 LDC.64 R240, c[0x0][0x650] ;  /* 0x00019400fff0db82 */ /* 0x000e620000000a00 */
[----:B------:R-:W-:Y:S01]  /*18be0*/  IMAD.U32 R13, RZ, RZ, UR5 ;  /* 0x00000005ff0d7e24 */ /* 0x000fe2000f8e00ff */
[----:B------:R-:W-:-:S04]  /*18bf0*/  @!P2 IADD3 R170, P3, P4, R170, UR9, R4 ;  /* 0x00000009aaaaac10 */ /* 0x000fc8000fc7e004 */
[----:B------:R-:W-:Y:S02]  /*18c00*/  @!P2 IADD3.X R13, R13, UR12, R3, P3, P4 ;  /* 0x0000000c0d0dac10 */ /* 0x000fe40009fe8403 */
[----:B0-----:R-:W-:Y:S02]  /*18c10*/  @!P2 IADD3 R242, P3, R170, R242, RZ ;  /* 0x000000f2aaf2a210 */ /* 0x001fe40007f7e0ff */
[----:B------:R-:W-:-:S03]  /*18c20*/  LOP3.LUT R7, R7, 0xfffffdff, RZ, 0xc0, !PT ;  /* 0xfffffdff07077812 */ /* 0x000fc600078ec0ff */
[----:B------:R-:W-:Y:S01]  /*18c30*/  @!P2 IMAD.X R243, R13, 0x1, R243, P3 ;  /* 0x000000010df3a824 */ /* 0x000fe200018e06f3 */
[----:B------:R-:W-:Y:S01]  /*18c40*/  ISETP.LT.OR P6, PT, R0, 0x61, !P0 ;  /* 0x000000610000780c */ /* 0x000fe200047c1670 */
[----:B------:R-:W-:Y:S01]  /*18c50*/  FMUL R171, R171, UR13 ;  /* 0x0000000dabab7c20 */ /* 0x000fe20008400000 */
[----:B------:R-:W-:Y:S02]  /*18c60*/  @P5 LOP3.LUT R7, R7, 0x200, RZ, 0xfc, !PT ;  /* 0x0000020007075812 */ /* 0x000fe400078efcff */
[----:B-1----:R-:W-:-:S04]  /*18c70*/  @!P5 IADD3 R240, P3, P4, R4, UR9, R240 ;  /* 0x0000000904f0dc10 */ /* 0x002fc8000fc7e0f0 */
[----:B------:R-:W-:Y:S02]  /*18c80*/  @!P5 IADD3.X R241, R3, UR12, R241, P3, P4 ;  /* 0x0000000c03f1dc10 */ /* 0x000fe40009fe84f1 */
[C---:B------:R-:W-:Y:S02]  /*18c90*/  ISETP.LT.OR P5, PT, R0.reuse, 0x29, !P0 ;  /* 0x000000290000780c */ /* 0x040fe400047a1670 */
[----:B------:R-:W-:Y:S01]  /*18ca0*/  ISETP.LT.OR P4, PT, R0, 0x62, !P0 ;  /* 0x000000620000780c */ /* 0x000fe20004781670 */
[----:B------:R-:W-:Y:S01]  /*18cb0*/  FMUL R172, R172, UR13 ;  /* 0x0000000dacac7c20 */ /* 0x000fe20008400000 */
[----:B------:R-:W-:-:S04]  /*18cc0*/  F2FP.SATFINITE.E4M3.F32.PACK_AB_MERGE_C R171, RZ, R171, RZ ;  /* 0x000000abffab723e */ /* 0x000fc800048070ff */
[----:B------:R-:W-:Y:S01]  /*18cd0*/  F2FP.SATFINITE.E4M3.F32.PACK_AB_MERGE_C R172, RZ, R172, RZ ;  /* 0x000000acffac723e */ /* 0x000fe200048070ff */
[----:B------:R0:W-:Y:S04]  /*18ce0*/  @!P2 STG.E.U8 desc[UR14][R242.64+0x21], R171 ;  /* 0x000021abf200a986 */ /* 0x0001e8000c10110e */
[----:B------:R1:W-:Y:S01]  /*18cf0*/  @!P5 STG.E.U8 desc[UR14][R156.64+0x28], R172 ;  /* 0x000028ac9c00d986 */ /* 0x0003e2000c10110e */
[----:B0-----:R-:W0:Y:S08]  /*18d00*/  @!P6 LDC.64 R170, c[0x0][0x650] ;  /* 0x00019400ffaaeb82 */ /* 0x001e300000000a00 */
[----:B-1----:R-:W1:Y:S01]  /*18d10*/  @!P4 LDC.64 R156, c[0x0][0x650] ;  /* 0x00019400ff9ccb82 */ /* 0x002e620000000a00 */
[----:B------:R-:W-:Y:S01]  /*18d20*/  ISETP.LT.OR P5, PT, R0, 0x2a, !P0 ;  /* 0x0000002a0000780c */ /* 0x000fe200047a1670 */
[----:B------:R-:W-:Y:S01]  /*18d30*/  FMUL R173, R173, UR13 ;  /* 0x0000000dadad7c20 */ /* 0x000fe20008400000 */
[----:B0-----:R-:W-:-:S04]  /*18d40*/  @!P6 IADD3 R170, P2, P3, R4, UR9, R170 ;  /* 0x0000000904aaec10 */ /* 0x001fc8000fb5e0aa */
[----:B------:R-:W-:Y:S02]  /*18d50*/  @!P6 IADD3.X R171, R3, UR12, R171, P2, P3 ;  /* 0x0000000c03abec10 */ /* 0x000fe400097e64ab */
[----:B-1----:R-:W-:-:S04]  /*18d60*/  @!P4 IADD3 R156, P2, P3, R4, UR9, R156 ;  /* 0x00000009049ccc10 */ /* 0x002fc8000fb5e09c */
[----:B------:R-:W-:Y:S02]  /*18d70*/  @!P4 IADD3.X R157, R3, UR12, R157, P2, P3 ;  /* 0x0000000c039dcc10 */ /* 0x000fe400097e649d */
[----:B------:R-:W-:Y:S02]  /*18d80*/  ISETP.LT.OR P2, PT, R0, 0x29, !P1 ;  /* 0x000000290000780c */ /* 0x000fe40004f41670 */
[----:B------:R-:W-:-:S05]  /*18d90*/  F2FP.SATFINITE.E4M3.F32.PACK_AB_MERGE_C R173, RZ, R173, RZ ;  /* 0x000000adffad723e */ /* 0x000fca00048070ff */
[----:B------:R0:W-:Y:S01]  /*18da0*/  @!P5 STG.E.U8 desc[UR14][R238.64+0x29], R173 ;  /* 0x000029adee00d986 */ /* 0x0001e2000c10110e */
[----:B------:R-:W-:-:S05]  /*18db0*/  LOP3.LUT R7, R7, 0xffffefff, RZ, 0xc0, !PT ;  /* 0xffffefff07077812 */ /* 0x000fca00078ec0ff */
[----:B0-----:R-:W0:Y:S01]  /*18dc0*/  @!P2 LDC.64 R238, c[0x0][0x650] ;  /* 0x00019400ffeeab82 */ /* 0x001e220000000a00 */
[----:B------:R-:W-:Y:S02]  /*18dd0*/  @P6 LOP3.LUT R7, R7, 0x1000, RZ, 0xfc, !PT ;  /* 0x0000100007076812 */ /* 0x000fe400078efcff */
        /* <DEDUP_REMOVED lines=8> */
[----:B------:R-:W0:Y:S01]  /*18e60*/  @!P5 LDC.64 R172, c[0x0][0x650] ;  /* 0x00019400ffacdb82 */ /* 0x000e220000000a00 */
        /* <DEDUP_REMOVED lines=51> */
[----:B------:R-:W-:Y:S01]  /*191a0*/  @!P2 IADD3.X R13, R13, UR12, R3, P3, P4 ;  /* 0x0000000c0d0dac10 */ /* 0x000fe20009fe8403 */
[----:B------:R-:W-:Y:S01]  /*191b0*/  FMUL R178, R178, UR13 ;  /* 0x0000000db2b27c20 */ /* 0x000fe20008400000 */
[----:B0-----:R-:W-:Y:S02]  /*191c0*/  @!P2 IADD3 R234, P3, R176, R234, RZ ;  /* 0x000000eab0eaa210 */ /* 0x001fe40007f7e0ff */
[----:B------:R-:W0:Y:S02]  /*191d0*/  @!P5 LDC.64 R176, c[0x0][0x650] ;  /* 0x00019400ffb0db82 */ /* 0x000e240000000a00 */
[----:B------:R-:W-:Y:S01]  /*191e0*/  F2FP.SATFINITE.E4M3.F32.PACK_AB_MERGE_C R178, RZ, R178, RZ ;  /* 0x000000b2ffb2723e */ /* 0x000fe200048070ff */
[----:B------:R-:W-:-:S05]  /*191f0*/  @!P2 IMAD.X R235, R13, 0x1, R235, P3 ;  /* 0x000000010deba824 */ /* 0x000fca00018e06eb */
[----:B------:R1:W-:Y:S01]  /*19200*/  @!P2 STG.E.U8 desc[UR14][R234.64+0x30], R178 ;  /* 0x000030b2ea00a986 */ /* 0x0003e2000c10110e */
[----:B------:R-:W-:Y:S01]  /*19210*/  ISETP.LT.OR P2, PT, R0, 0x32, !P1 ;  /* 0x000000320000780c */ /* 0x000fe20004f41670 */
[----:B------:R-:W-:Y:S02]  /*19220*/  IMAD.U32 R13, RZ, RZ, UR5 ;  /* 0x00000005ff0d7e24 */ /* 0x000fe4000f8e00ff */
[----:B-1----:R-:W-:-:S10]  /*19230*/  IMAD.U32 R178, RZ, RZ, UR8 ;  /* 0x00000008ffb27e24 */ /* 0x002fd4000f8e00ff */
[----:B------:R-:W1:Y:S01]  /*19240*/  @!P2 LDC.64 R234, c[0x0][0x650] ;  /* 0x00019400ffeaab82 */ /* 0x000e620000000a00 */
[----:B0-----:R-:W-:-:S04]  /*19250*/  @!P5 IADD3 R176, P4, P6, R4, UR9, R176 ;  /* 0x0000000904b0dc10 */ /* 0x001fc8000fe9e0b0 */
[----:B------:R-:W-:Y:S02]  /*19260*/  @!P5 IADD3.X R177, R3, UR12, R177, P4, P6 ;  /* 0x0000000c03b1dc10 */ /* 0x000fe4000a7ec4b1 */
[----:B------:R-:W-:-:S04]  /*19270*/  @!P2 IADD3 R178, P3, P4, R178, UR9, R4 ;  /* 0x00000009b2b2ac10 */ /* 0x000fc8000fc7e004 */
[----:B------:R-:W-:Y:S02]  /*19280*/  @!P2 IADD3.X R13, R13, UR12, R3, P3, P4 ;  /* 0x0000000c0d0dac10 */ /* 0x000fe40009fe8403 */
[----:B------:R-:W-:-:S13]  /*19290*/  ISETP.LT.OR P4, PT, R0, 0x7a, !P0 ;  /* 0x0000007a0000780c */ /* 0x000fda0004781670 */
[----:B------:R-:W0:Y:S01]  /*192a0*/  @!P4 LDC.64 R242, c[0x0][0x650] ;  /* 0x00019400fff2cb82 */ /* 0x000e220000000a00 */
[----:B-1----:R-:W-:Y:S02]  /*192b0*/  @!P2 IADD3 R234, P3, R178, R234, RZ ;  /* 0x000000eab2eaa210 */ /* 0x002fe40007f7e0ff */
[----:B------:R-:W-:-:S03]  /*192c0*/  LOP3.LUT R7, R7, 0xbfffffff, RZ, 0xc0, !PT ;  /* 0xbfffffff07077812 */ /* 0x000fc600078ec0ff */
[----:B------:R-:W-:Y:S01]  /*192d0*/  @!P2 IMAD.X R235, R13, 0x1, R235, P3 ;  /* 0x000000010deba824 */ /* 0x000fe200018e06eb */
[----:B------:R-:W-:-:S04]  /*192e0*/  @P5 LOP3.LUT R7, R7, 0x40000000, RZ, 0xfc, !PT ;  /* 0x4000000007075812 */ /* 0x000fc800078efcff */
[C---:B------:R-:W-:Y:S02]  /*192f0*/  LOP3.LUT P6, RZ, R7.reuse, 0x1, RZ, 0xc0, !PT ;  /* 0x0000000107ff7812 */ /* 0x040fe400078cc0ff */
[----:B------:R-:W-:Y:S02]  /*19300*/  LOP3.LUT R7, R7, 0xefffffff, RZ, 0xc0, !PT ;  /* 0xefffffff07077812 */ /* 0x000fe400078ec0ff */
[----:B0-----:R-:W-:-:S04]  /*19310*/  @!P4 IADD3 R242, P0, P3, R4, UR9, R242 ;  /* 0x0000000904f2cc10 */ /* 0x001fc8000fb1e0f2 */
[----:B------:R-:W-:Y:S02]  /*19320*/  @!P4 IADD3.X R243, R3, UR12, R243, P0, P3 ;  /* 0x0000000c03f3cc10 */ /* 0x000fe400087e64f3 */
[----:B------:R-:W-:Y:S02]  /*19330*/  ISETP.GE.AND P0, PT, R12, 0x81, PT ;  /* 0x000000810c00780c */ /* 0x000fe40003f06270 */
[----:B------:R-:W-:Y:S02]  /*19340*/  @P4 LOP3.LUT R7, R7, 0x10000000, RZ, 0xfc, !PT ;  /* 0x1000000007074812 */ /* 0x000fe400078efcff */
[----:B------:R-:W-:Y:S01]  /*19350*/  ISETP.LT.OR P4, PT, R0, 0x1, !P0 ;  /* 0x000000010000780c */ /* 0x000fe20004781670 */
[----:B------:R-:W-:-:S05]  /*19360*/  FMUL R179, R179, UR13 ;  /* 0x0000000db3b37c20 */ /* 0x000fca0008400000 */
[----:B------:R-:W-:-:S05]  /*19370*/  F2FP.SATFINITE.E4M3.F32.PACK_AB_MERGE_C R179, RZ, R179, RZ ;  /* 0x000000b3ffb3723e */ /* 0x000fca00048070ff */
[----:B------:R0:W-:Y:S02]  /*19380*/  @!P2 STG.E.U8 desc[UR14][R234.64+0x31], R179 ;  /* 0x000031b3ea00a986 */ /* 0x0001e4000c10110e */
[----:B0-----:R-:W0:Y:S01]  /*19390*/  @!P4 LDC.64 R178, c[0x0][0x650] ;  /* 0x00019400ffb2cb82 */ /* 0x001e220000000a00 */
[----:B------:R-:W-:Y:S02]  /*193a0*/  UIMAD.WIDE.U32 UR10, UR6, 0x80, URZ ;  /* 0x00000080060a78a5 */ /* 0x000fe4000f8e003f */
[----:B------:R-:W-:-:S04]  /*193b0*/  USHF.L.U32 UR4, UR7, 0x7, URZ ;  /* 0x0000000707047899 */ /* 0x000fc8000800063f */
[----:B------:R-:W-:Y:S01]  /*193c0*/  UIADD3 UR4, UR11, UR4, URZ ;  /* 0x000000040b047290 */ /* 0x000fe2000fffe03f */
[----:B------:R-:W-:Y:S01]  /*193d0*/  LOP3.LUT P5, RZ, R6, 0x80000000, RZ, 0xc0, !PT ;  /* 0x8000000006ff7812 */ /* 0x000fe200078ac0ff */
[----:B------:R-:W-:Y:S01]  /*193e0*/  FMUL R180, R180, UR13 ;  /* 0x0000000db4b47c20 */ /* 0x000fe20008400000 */
[----:B------:R-:W-:Y:S01]  /*193f0*/  FMUL R181, R181, UR13 ;  /* 0x0000000db5b57c20 */ /* 0x000fe20008400000 */
[----:B------:R-:W-:Y:S01]  /*19400*/  IMAD.U32 R234, RZ, RZ, UR8 ;  /* 0x00000008ffea7e24 */ /* 0x000fe2000f8e00ff */
[----:B0-----:R-:W-:-:S04]  /*19410*/  @!P4 IADD3 R178, P2, P3, R4, UR10, R178 ;  /* 0x0000000a04b2cc10 */ /* 0x001fc8000fb5e0b2 */
[----:B------:R-:W-:Y:S02]  /*19420*/  @!P4 IADD3.X R179, R3, UR4, R179, P2, P3 ;  /* 0x0000000403b3cc10 */ /* 0x000fe400097e64b3 */
[----:B------:R-:W-:Y:S02]  /*19430*/  ISETP.LT.OR P4, PT, R0, 0x39, !P1 ;  /* 0x000000390000780c */ /* 0x000fe40004f81670 */
[----:B------:R-:W-:Y:S02]  /*19440*/  F2FP.SATFINITE.E4M3.F32.PACK_AB_MERGE_C R180, RZ, R180, RZ ;  /* 0x000000b4ffb4723e */ /* 0x000fe400048070ff */
[----:B------:R-:W-:Y:S01]  /*19450*/  F2FP.SATFINITE.E4M3.F32.PACK_AB_MERGE_C R181, RZ, R181, RZ ;  /* 0x000000b5ffb5723e */ /* 0x000fe200048070ff */
[----:B------:R-:W-:Y:S02]  /*19460*/  IMAD.U32 R235, RZ, RZ, UR5 ;  /* 0x00000005ffeb7e24 */ /* 0x000fe4000f8e00ff */
[----:B------:R-:W-:Y:S04]  /*19470*/  @!P6 STG.E.U8 desc[UR14][R236.64+0x38], R180 ;  /* 0x000038b4ec00e986 */ /* 0x000fe8000c10110e */
[----:B------:R0:W-:Y:S02]  /*19480*/  @!P5 STG.E.U8 desc[UR14][R10.64+0x39], R181 ;  /* 0x000039b50a00d986 */ /* 0x0001e4000c10110e */
[----:B------:R-:W-:-:S02]  /*19490*/  @!P4 IADD3 R234, P2, P3, R234, UR9, R4 ;  /* 0x00000009eaeacc10 */ /* 0x000fc4000fb5e004 */
[----:B------:R-:W-:Y:S02]  /*194a0*/  LOP3.LUT R6, R6, 0xfdffffff, RZ, 0xc0, !PT ;  /* 0xfdffffff06067812 */ /* 0x000fe400078ec0ff */
[----:B------:R-:W-:Y:S01]  /*194b0*/  @!P4 IADD3.X R235, R235, UR12, R3, P2, P3 ;  /* 0x0000000cebebcc10 */ /* 0x000fe200097e6403 */
[----:B0-----:R-:W0:Y:S01]  /*194c0*/  @!P4 LDC.64 R10, c[0x0][0x650] ;  /* 0x00019400ff0acb82 */ /* 0x001e220000000a00 */
[----:B------:R-:W-:Y:S02]  /*194d0*/  ISETP.LT.OR P2, PT, R0, 0x3a, !P1 ;  /* 0x0000003a0000780c */ /* 0x000fe40004f41670 */
[----:B------:R-:W-:Y:S02]  /*194e0*/  @P0 LOP3.LUT R6, R6, 0x2000000, RZ, 0xfc, !PT ;  /* 0x0200000006060812 */ /* 0x000fe400078efcff */
[----:B------:R-:W-:Y:S01]  /*194f0*/  LOP3.LUT P0, RZ, R7, 0x100, RZ, 0xc0, !PT ;  /* 0x0000010007ff7812 */ /* 0x000fe2000780c0ff */
[----:B------:R-:W-:Y:S02]  /*19500*/  IMAD.U32 R180, RZ, RZ, UR8 ;  /* 0x00000008ffb47e24 */ /* 0x000fe4000f8e00ff */
[----:B------:R-:W-:Y:S01]  /*19510*/  IMAD.U32 R13, RZ, RZ, UR5 ;  /* 0x00000005ff0d7e24 */ /* 0x000fe2000f8e00ff */
[----:B------:R-:W-:-:S05]  /*19520*/  LOP3.LUT R6, R6, 0xbfffffff, RZ, 0xc0, !PT ;  /* 0xbfffffff06067812 */ /* 0x000fca00078ec0ff */
[----:B------:R-:W-:Y:S01]  /*19530*/  @!P2 IADD3 R180, P3, P6, R180, UR9, R4 ;  /* 0x00000009b4b4ac10 */ /* 0x000fe2000fe7e004 */
[----:B------:R-:W-:-:S03]  /*19540*/  FMUL R182, R182, UR13 ;  /* 0x0000000db6b67c20 */ /* 0x000fc60008400000 */
[----:B------:R-:W-:Y:S02]  /*19550*/  @!P2 IADD3.X R13, R13, UR12, R3, P3, P6 ;  /* 0x0000000c0d0dac10 */ /* 0x000fe40009fec403 */
[----:B------:R-:W-:Y:S02]  /*19560*/  @P0 LOP3.LUT R6, R6, 0x40000000, RZ, 0xfc, !PT ;  /* 0x4000000006060812 */ /* 0x000fe400078efcff */
[----:B------:R-:W-:Y:S02]  /*19570*/  ISETP.LT.OR P3, PT, R0, 0x41, !P1 ;  /* 0x000000410000780c */ /* 0x000fe40004f61670 */
[----:B0-----:R-:W-:Y:S02]  /*19580*/  @!P4 IADD3 R10, P0, R234, R10, RZ ;  /* 0x0000000aea0ac210 */ /* 0x001fe40007f1e0ff */
[----:B------:R-:W-:Y:S01]  /*19590*/  F2FP.SATFINITE.E4M3.F32.PACK_AB_MERGE_C R182, RZ, R182, RZ ;  /* 0x000000b6ffb6723e */ /* 0x000fe200048070ff */
[----:B------:R-:W-:Y:S02]  /*195a0*/  IMAD.U32 R181, RZ, RZ, UR8 ;  /* 0x00000008ffb57e24 */ /* 0x000fe4000f8e00ff */
[----:B------:R-:W-:-:S02]  /*195b0*/  @!P4 IMAD.X R11, R235, 0x1, R11, P0 ;  /* 0x00000001eb0bc824 */ /* 0x000fc400000e060b */
[----:B------:R-:W-:-:S03]  /*195c0*/  IMAD.U32 R234, RZ, RZ, UR5 ;  /* 0x00000005ffea7e24 */ /* 0x000fc6000f8e00ff */
[----:B------:R0:W-:Y:S01]  /*195d0*/  @!P4 STG.E.U8 desc[UR14][R10.64+0x38], R182 ;  /* 0x000038b60a00c986 */ /* 0x0001e2000c10110e */
[----:B------:R-:W-:-:S04]  /*195e0*/  @!P3 IADD3 R181, P5, P6, R181, UR9, R4 ;  /* 0x00000009b5b5bc10 */ /* 0x000fc8000febe004 */
[----:B------:R-:W-:Y:S01]  /*195f0*/  @!P3 IADD3.X R234, R234, UR12, R3, P5, P6 ;  /* 0x0000000ceaeabc10 */ /* 0x000fe2000afec403 */
[----:B0-----:R-:W0:Y:S01]  /*19600*/  @!P2 LDC.64 R10, c[0x0][0x650] ;  /* 0x00019400ff0aab82 */ /* 0x001e220000000a00 */
[C---:B------:R-:W-:Y:S01]  /*19610*/  ISETP.LT.OR P5, PT, R0.reuse, 0x42, !P1 ;  /* 0x000000420000780c */ /* 0x040fe20004fa1670 */
[----:B------:R-:W-:Y:S02]  /*19620*/  IMAD.U32 R182, RZ, RZ, UR8 ;  /* 0x00000008ffb67e24 */ /* 0x000fe4000f8e00ff */
[----:B------:R-:W-:Y:S01]  /*19630*/  IMAD.U32 R235, RZ, RZ, UR5 ;  /* 0x00000005ffeb7e24 */ /* 0x000fe2000f8e00ff */
[----:B------:R-:W-:-:S09]  /*19640*/  ISETP.LT.OR P0, PT, R0, 0x49, !P1 ;  /* 0x000000490000780c */ /* 0x000fd20004f01670 */
[----:B------:R-:W-:-:S04]  /*19650*/  @!P5 IADD3 R182, P4, P6, R182, UR9, R4 ;  /* 0x00000009b6b6dc10 */ /* 0x000fc8000fe9e004 */
[----:B------:R-:W-:Y:S02]  /*19660*/  @!P5 IADD3.X R235, R235, UR12, R3, P4, P6 ;  /* 0x0000000cebebdc10 */ /* 0x000fe4000a7ec403 */
[----:B0-----:R-:W-:-:S05]  /*19670*/  @!P2 IADD3 R10, P4, R180, R10, RZ ;  /* 0x0000000ab40aa210 */ /* 0x001fca0007f9e0ff */
[----:B------:R-:W-:Y:S02]  /*19680*/  @!P2 IMAD.X R11, R13, 0x1, R11, P4 ;  /* 0x000000010d0ba824 */ /* 0x000fe400020e060b */
[----:B------:R-:W-:Y:S02]  /*19690*/  IMAD.U32 R13, RZ, RZ, UR8 ;  /* 0x00000008ff0d7e24 */ /* 0x000fe4000f8e00ff */
[----:B------:R-:W-:-:S03]  /*196a0*/  IMAD.U32 R180, RZ, RZ, UR5 ;  /* 0x00000005ffb47e24 */ /* 0x000fc6000f8e00ff */
[----:B------:R-:W-:Y:S01]  /*196b0*/  @!P0 IADD3 R13, P4, P6, R13, UR9, R4 ;  /* 0x000000090d0d8c10 */ /* 0x000fe2000fe9e004 */
[----:B------:R-:W-:-:S03]  /*196c0*/  FMUL R183, R183, UR13 ;  /* 0x0000000db7b77c20 */ /* 0x000fc60008400000 */
[----:B------:R-:W-:Y:S02]  /*196d0*/  @!P0 IADD3.X R180, R180, UR12, R3, P4, P6 ;  /* 0x0000000cb4b48c10 */ /* 0x000fe4000a7ec403 */
[----:B------:R-:W-:Y:S01]  /*196e0*/  LOP3.LUT P0, RZ, R6, 0x40000000, RZ, 0xc0, !PT ;  /* 0x4000000006ff7812 */ /* 0x000fe2000780c0ff */
[----:B------:R-:W-:Y:S01]  /*196f0*/  FMUL R184, R184, UR13 ;  /* 0x0000000db8b87c20 */ /* 0x000fe20008400000 */
[----:B------:R-:W-:Y:S02]  /*19700*/  F2FP.SATFINITE.E4M3.F32.PACK_AB_MERGE_C R183, RZ, R183, RZ ;  /* 0x000000b7ffb7723e */ /* 0x000fe400048070ff */
[C---:B------:R-:W-:Y:S02]  /*19710*/  ISETP.LT.OR P6, PT, R0.reuse, 0x4a, !P1 ;  /* 0x0000004a0000780c */ /* 0x040fe40004fc1670 */
[----:B------:R-:W-:Y:S01]  /*19720*/  F2FP.SATFINITE.E4M3.F32.PACK_AB_MERGE_C R184, RZ, R184, RZ ;  /* 0x000000b8ffb8723e */ /* 0x000fe200048070ff */
[----:B------:R0:W-:Y:S06]  /*19730*/  @!P2 STG.E.U8 desc[UR14][R10.64+0x39], R183 ;  /* 0x000039b70a00a986 */ /* 0x0001ec000c10110e */
[----:B------:R1:W-:Y:S01]  /*19740*/  @!P0 STG.E.U8 desc[UR14][R160.64+0x40], R184 ;  /* 0x000040b8a0008986 */ /* 0x0003e2000c10110e */
[----:B------:R-:W-:Y:S01]  /*19750*/  ISETP.LT.OR P0, PT, R0, 0x51, !P1 ;  /* 0x000000510000780c */ /* 0x000fe20004f01670 */
[----:B0-----:R-:W-:-:S02]  /*19760*/  IMAD.U32 R10, RZ, RZ, UR8 ;  /* 0x00000008ff0a7e24 */ /* 0x001fc4000f8e00ff */
[----:B------:R-:W-:Y:S02]  /*19770*/  IMAD.U32 R11, RZ, RZ, UR5 ;  /* 0x00000005ff0b7e24 */ /* 0x000fe4000f8e00ff */
[----:B------:R-:W-:Y:S01]  /*19780*/  IMAD.U32 R183, RZ, RZ, UR8 ;  /* 0x00000008ffb77e24 */ /* 0x000fe2000f8e00ff */
[----:B------:R-:W-:Y:S01]  /*19790*/  @!P6 IADD3 R10, P2, P4, R10, UR9, R4 ;  /* 0x000000090a0aec10 */ /* 0x000fe2000fc5e004 */
[----:B------:R-:W-:Y:S01]  /*197a0*/  IMAD.U32 R237, RZ, RZ, UR5 ;  /* 0x00000005ffed7e24 */ /* 0x000fe2000f8e00ff */
[----:B------:R-:W-:Y:S02]  /*197b0*/  LOP3.LUT R6, R6, 0xfbffffff, RZ, 0xc0, !PT ;  /* 0xfbffffff06067812 */ /* 0x000fe400078ec0ff */
[----:B------:R-:W-:-:S03]  /*197c0*/  @!P6 IADD3.X R11, R11, UR12, R3, P2, P4 ;  /* 0x0000000c0b0bec10 */ /* 0x000fc600097e8403 */
[----:B------:R-:W-:Y:S02]  /*197d0*/  @!P0 IADD3 R183, P2, P4, R183, UR9, R4 ;  /* 0x00000009b7b78c10 */ /* 0x000fe4000fc5e004 */
[----:B------:R-:W-:Y:S02]  /*197e0*/  @P0 LOP3.LUT R6, R6, 0x4000000, RZ, 0xfc, !PT ;  /* 0x0400000006060812 */ /* 0x000fe400078efcff */
[----:B------:R-:W-:Y:S02]  /*197f0*/  @!P0 IADD3.X R237, R237, UR12, R3, P2, P4 ;  /* 0x0000000ceded8c10 */ /* 0x000fe400097e8403 */
[----:B------:R-:W-:Y:S01]  /*19800*/  LOP3.LUT P0, RZ, R7, 0x8, RZ, 0xc0, !PT ;  /* 0x0000000807ff7812 */ /* 0x000fe2000780c0ff */
[----:B------:R-:W-:-:S05]  /*19810*/  FMUL R185, R185, UR13 ;  /* 0x0000000db9b97c20 */ /* 0x000fca0008400000 */
[----:B------:R-:W-:Y:S02]  /*19820*/  F2FP.SATFINITE.E4M3.F32.PACK_AB_MERGE_C R185, RZ, R185, RZ ;  /* 0x000000b9ffb9723e */ /* 0x000fe400048070ff */
[----:B------:R-:W-:-:S05]  /*19830*/  ISETP.LT.OR P4, PT, R0, 0x52, !P1 ;  /* 0x000000520000780c */ /* 0x000fca0004f81670 */
[----:B------:R0:W-:Y:S01]  /*19840*/  @!P0 STG.E.U8 desc[UR14][R152.64+0x41], R185 ;  /* 0x000041b998008986 */ /* 0x0001e2000c10110e */
[----:B-1----:R-:W-:Y:S01]  /*19850*/  IMAD.U32 R160, RZ, RZ, UR8 ;  /* 0x00000008ffa07e24 */ /* 0x002fe2000f8e00ff */
[----:B0-----:R-:W0:Y:S01]  /*19860*/  @!P3 LDC.64 R152, c[0x0][0x650] ;  /* 0x00019400ff98bb82 */ /* 0x001e220000000a00 */
[----:B------:R-:W-:-:S05]  /*19870*/  IMAD.U32 R161, RZ, RZ, UR5 ;  /* 0x00000005ffa17e24 */ /* 0x000fca000f8e00ff */
[----:B------:R-:W-:-:S04]  /*19880*/  @!P4 IADD3 R160, P2, P6, R160, UR9, R4 ;  /* 0x00000009a0a0cc10 */ /* 0x000fc8000fe5e004 */
[----:B------:R-:W-:Y:S02]  /*19890*/  @!P4 IADD3.X R161, R161, UR12, R3, P2, P6 ;  /* 0x0000000ca1a1cc10 */ /* 0x000fe400097ec403 */
[----:B------:R-:W-:Y:S01]  /*198a0*/  ISETP.LT.OR P2, PT, R0, 0x59, !P1 ;  /* 0x000000590000780c */ /* 0x000fe20004f41670 */
[----:B------:R-:W-:Y:S01]  /*198b0*/  FMUL R186, R186, UR13 ;  /* 0x0000000dbaba7c20 */ /* 0x000fe20008400000 */
[----:B------:R-:W-:Y:S01]  /*198c0*/  LOP3.LUT R6, R6, 0xf7ffffff, RZ, 0xc0, !PT ;  /* 0xf7ffffff06067812 */ /* 0x000fe200078ec0ff */
[----:B------:R-:W-:-:S03]  /*198d0*/  IMAD.U32 R185, RZ, RZ, UR8 ;  /* 0x00000008ffb97e24 */ /* 0x000fc6000f8e00ff */
[----:B------:R-:W-:Y:S01]  /*198e0*/  F2FP.SATFINITE.E4M3.F32.PACK_AB_MERGE_C R186, RZ, R186, RZ ;  /* 0x000000baffba723e */ /* 0x000fe200048070ff */
[----:B------:R-:W-:Y:S01]  /*198f0*/  IMAD.U32 R184, RZ, RZ, UR5 ;  /* 0x00000005ffb87e24 */ /* 0x000fe2000f8e00ff */
[----:B------:R-:W-:Y:S02]  /*19900*/  @P4 LOP3.LUT R6, R6, 0x8000000, RZ, 0xfc, !PT ;  /* 0x0800000006064812 */ /* 0x000fe400078efcff */
[----:B0-----:R-:W-:-:S05]  /*19910*/  @!P3 IADD3 R152, P0, R181, R152, RZ ;  /* 0x00000098b598b210 */ /* 0x001fca0007f1e0ff */
[----:B------:R-:W-:Y:S01]  /*19920*/  @!P3 IMAD.X R153, R234, 0x1, R153, P0 ;  /* 0x00000001ea99b824 */ /* 0x000fe200000e0699 */
[----:B------:R-:W-:-:S04]  /*19930*/  @!P2 IADD3 R181, P4, P6, R185, UR9, R4 ;  /* 0x00000009b9b5ac10 */ /* 0x000fc8000fe9e004 */
[----:B------:R0:W-:Y:S01]  /*19940*/  @!P3 STG.E.U8 desc[UR14][R152.64+0x40], R186 ;  /* 0x000040ba9800b986 */ /* 0x0001e2000c10110e */
[----:B------:R-:W-:Y:S02]  /*19950*/  @!P2 IADD3.X R184, R184, UR12, R3, P4, P6 ;  /* 0x0000000cb8b8ac10 */ /* 0x000fe4000a7ec403 */
[----:B------:R-:W-:Y:S02]  /*19960*/  LOP3.LUT P4, RZ, R7, 0x800, RZ, 0xc0, !PT ;  /* 0x0000080007ff7812 */ /* 0x000fe4000788c0ff */
[----:B------:R-:W-:Y:S01]  /*19970*/  ISETP.LT.OR P3, PT, R0, 0x5a, !P1 ;  /* 0x0000005a0000780c */ /* 0x000fe20004f61670 */
[----:B0-----:R-:W0:Y:S01]  /*19980*/  @!P5 LDC.64 R152, c[0x0][0x650] ;  /* 0x00019400ff98db82 */ /* 0x001e220000000a00 */
[----:B------:R-:W-:Y:S01]  /*19990*/  LOP3.LUT R6, R6, 0xdfffffff, RZ, 0xc0, !PT ;  /* 0xdfffffff06067812 */ /* 0x000fe200078ec0ff */
[----:B------:R-:W-:-:S08]  /*199a0*/  IMAD.U32 R186, RZ, RZ, UR8 ;  /* 0x00000008ffba7e24 */ /* 0x000fd0000f8e00ff */
[----:B------:R-:W-:Y:S01]  /*199b0*/  @P4 LOP3.LUT R6, R6, 0x20000000, RZ, 0xfc, !PT ;  /* 0x2000000006064812 */ /* 0x000fe200078efcff */
[----:B------:R-:W-:Y:S01]  /*199c0*/  IMAD.U32 R185, RZ, RZ, UR5 ;  /* 0x00000005ffb97e24 */ /* 0x000fe2000f8e00ff */
[----:B------:R-:W-:Y:S02]  /*199d0*/  ISETP.LT.OR P4, PT, R0, 0x61, !P1 ;  /* 0x000000610000780c */ /* 0x000fe40004f81670 */
[----:B------:R-:W-:Y:S02]  /*199e0*/  @!P3 IADD3 R186, P0, P6, R186, UR9, R4 ;  /* 0x00000009bababc10 */ /* 0x000fe4000fe1e004 */
[----:B------:R-:W-:Y:S02]  /*199f0*/  LOP3.LUT R6, R6, 0xefffffff, RZ, 0xc0, !PT ;  /* 0xefffffff06067812 */ /* 0x000fe400078ec0ff */
[----:B------:R-:W-:Y:S01]  /*19a00*/  @!P3 IADD3.X R185, R185, UR12, R3, P0, P6 ;  /* 0x0000000cb9b9bc10 */ /* 0x000fe200087ec403 */
[----:B------:R-:W-:Y:S01]  /*19a10*/  IMAD.U32 R234, RZ, RZ, UR5 ;  /* 0x00000005ffea7e24 */ /* 0x000fe2000f8e00ff */
[----:B------:R-:W-:-:S02]  /*19a20*/  @P2 LOP3.LUT R6, R6, 0x10000000, RZ, 0xfc, !PT ;  /* 0x1000000006062812 */ /* 0x000fc400078efcff */
[----:B0-----:R-:W-:Y:S01]  /*19a30*/  @!P5 IADD3 R152, P6, R182, R152, RZ ;  /* 0x00000098b698d210 */ /* 0x001fe20007fde0ff */
[----:B------:R-:W-:Y:S01]  /*19a40*/  IMAD.U32 R182, RZ, RZ, UR8 ;  /* 0x00000008ffb67e24 */ /* 0x000fe2000f8e00ff */
[----:B------:R-:W-:-:S03]  /*19a50*/  LOP3.LUT P0, RZ, R7, 0x400, RZ, 0xc0, !PT ;  /* 0x0000040007ff7812 */ /* 0x000fc6000780c0ff */
[----:B------:R-:W-:Y:S01]  /*19a60*/  @!P5 IMAD.X R153, R235, 0x1, R153, P6 ;  /* 0x00000001eb99d824 */ /* 0x000fe200030e0699 */
[----:B------:R-:W-:Y:S02]  /*19a70*/  @!P4 IADD3 R182, P2, P6, R182, UR9, R4 ;  /* 0x00000009b6b6cc10 */ /* 0x000fe4000fe5e004 */
[----:B------:R-:W-:Y:S02]  /*19a80*/  LOP3.LUT R7, R7, 0xffffffdf, RZ, 0xc0, !PT ;  /* 0xffffffdf07077812 */ /* 0x000fe400078ec0ff */
[----:B------:R-:W-:Y:S01]  /*19a90*/  @!P4 IADD3.X R234, R234, UR12, R3, P2, P6 ;  /* 0x0000000ceaeacc10 */ /* 0x000fe200097ec403 */
[----:B------:R-:W-:Y:S01]  /*19aa0*/  FMUL R187, R187, UR13 ;  /* 0x0000000dbbbb7c20 */ /* 0x000fe20008400000 */
[----:B------:R-:W-:Y:S02]  /*19ab0*/  ISETP.LT.OR P2, PT, R0, 0x62, !P1 ;  /* 0x000000620000780c */ /* 0x000fe40004f41670 */
[----:B------:R-:W-:Y:S02]  /*19ac0*/  @P4 LOP3.LUT R7, R7, 0x20, RZ, 0xfc, !PT ;  /* 0x0000002007074812 */ /* 0x000fe400078efcff */
[----:B------:R-:W-:Y:S01]  /*19ad0*/  LOP3.LUT P4, RZ, R6, 0x20000000, RZ, 0xc0, !PT ;  /* 0x2000000006ff7812 */ /* 0x000fe2000788c0ff */
[----:B------:R-:W-:Y:S01]  /*19ae0*/  FMUL R188, R188, UR13 ;  /* 0x0000000dbcbc7c20 */ /* 0x000fe20008400000 */
[----:B------:R-:W-:Y:S01]  /*19af0*/  F2FP.SATFINITE.E4M3.F32.PACK_AB_MERGE_C R187, RZ, R187, RZ ;  /* 0x000000bbffbb723e */ /* 0x000fe200048070ff */
[----:B------:R-:W-:Y:S01]  /*19b00*/  IMAD.U32 R235, RZ, RZ, UR8 ;  /* 0x00000008ffeb7e24 */ /* 0x000fe2000f8e00ff */
[----:B------:R-:W-:-:S02]  /*19b10*/  LOP3.LUT R7, R7, 0xfffffff7, RZ, 0xc0, !PT ;  /* 0xfffffff707077812 */ /* 0x000fc400078ec0ff */
[----:B------:R-:W-:Y:S01]  /*19b20*/  F2FP.SATFINITE.E4M3.F32.PACK_AB_MERGE_C R188, RZ, R188, RZ ;  /* 0x000000bcffbc723e */ /* 0x000fe200048070ff */
[----:B------:R0:W-:Y:S02]  /*19b30*/  @!P5 STG.E.U8 desc[UR14][R152.64+0x41], R187 ;  /* 0x000041bb9800d986 */ /* 0x0001e4000c10110e */
[----:B------:R-:W-:Y:S02]  /*19b40*/  @!P2 IADD3 R235, P5, P6, R235, UR9, R4 ;  /* 0x00000009ebebac10 */ /* 0x000fe4000febe004 */
[----:B------:R-:W-:Y:S02]  /*19b50*/  @P2 LOP3.LUT R7, R7, 0x8, RZ, 0xfc, !PT ;  /* 0x0000000807072812 */ /* 0x000fe400078efcff */
[----:B------:R1:W-:Y:S01]  /*19b60*/  @!P4 STG.E.U8 desc[UR14][R162.64+0x48], R188 ;  /* 0x000048bca200c986 */ /* 0x0003e2000c10110e */
[----:B------:R-:W-:Y:S01]  /*19b70*/  ISETP.LT.OR P4, PT, R0, 0x49, !P1 ;  /* 0x000000490000780c */ /* 0x000fe20004f81670 */
[----:B0-----:R-:W-:-:S05]  /*19b80*/  IMAD.U32 R187, RZ, RZ, UR5 ;  /* 0x00000005ffbb7e24 */ /* 0x001fca000f8e00ff */
[----:B------:R-:W-:Y:S02]  /*19b90*/  @!P2 IADD3.X R187, R187, UR12, R3, P5, P6 ;  /* 0x0000000cbbbbac10 */ /* 0x000fe4000afec403 */
[----:B------:R-:W-:Y:S01]  /*19ba0*/  ISETP.LT.OR P2, PT, R0, 0x69, !P1 ;  /* 0x000000690000780c */ /* 0x000fe20004f41670 */
[----:B-1----:R-:W-:-:S04]  /*19bb0*/  IMAD.U32 R163, RZ, RZ, UR8 ;  /* 0x00000008ffa37e24 */ /* 0x002fc8000f8e00ff */
[----:B------:R-:W0:Y:S01]  /*19bc0*/  @!P4 LDC.64 R152, c[0x0][0x650] ;  /* 0x00019400ff98cb82 */ /* 0x000e220000000a00 */
[----:B------:R-:W-:Y:S01]  /*19bd0*/  IMAD.U32 R236, RZ, RZ, UR5 ;  /* 0x00000005ffec7e24 */ /* 0x000fe2000f8e00ff */
[----:B------:R-:W-:-:S06]  /*19be0*/  LOP3.LUT R7, R7, 0xffdfffff, RZ, 0xc0, !PT ;  /* 0xffdfffff07077812 */ /* 0x000fcc00078ec0ff */
[----:B------:R-:W-:Y:S02]  /*19bf0*/  @!P2 IADD3 R163, P5, P6, R163, UR9, R4 ;  /* 0x00000009a3a3ac10 */ /* 0x000fe4000febe004 */
[----:B------:R-:W-:Y:S02]  /*19c00*/  @P2 LOP3.LUT R7, R7, 0x200000, RZ, 0xfc, !PT ;  /* 0x0020000007072812 */ /* 0x000fe400078efcff */
[----:B------:R-:W-:Y:S02]  /*19c10*/  @!P2 IADD3.X R236, R236, UR12, R3, P5, P6 ;  /* 0x0000000cececac10 */ /* 0x000fe4000afec403 */
[----:B------:R-:W-:Y:S01]  /*19c20*/  ISETP.LT.OR P2, PT, R0, 0x6a, !P1 ;  /* 0x0000006a0000780c */ /* 0x000fe20004f41670 */
[----:B------:R-:W-:Y:S01]  /*19c30*/  IMAD.U32 R188, RZ, RZ, UR8 ;  /* 0x00000008ffbc7e24 */ /* 0x000fe2000f8e00ff */
[----:B------:R-:W-:Y:S01]  /*19c40*/  LOP3.LUT R7, R7, 0xffefffff, RZ, 0xc0, !PT ;  /* 0xffefffff07077812 */ /* 0x000fe200078ec0ff */
[----:B------:R-:W-:Y:S02]  /*19c50*/  IMAD.U32 R162, RZ, RZ, UR5 ;  /* 0x00000005ffa27e24 */ /* 0x000fe4000f8e00ff */
[----:B------:R-:W-:Y:S01]  /*19c60*/  FMUL R189, R189, UR13 ;  /* 0x0000000dbdbd7c20 */ /* 0x000fe20008400000 */
[----:B------:R-:W-:-:S07]  /*19c70*/  FMUL R190, R190, UR13 ;  /* 0x0000000dbebe7c20 */ /* 0x000fce0008400000 */
[----:B------:R-:W-:Y:S02]  /*19c80*/  @!P2 IADD3 R188, P5, P6, R188, UR9, R4 ;  /* 0x00000009bcbcac10 */ /* 0x000fe4000febe004 */
[----:B------:R-:W-:Y:S02]  /*19c90*/  @P2 LOP3.LUT R7, R7, 0x100000, RZ, 0xfc, !PT ;  /* 0x0010000007072812 */ /* 0x000fe400078efcff */
[----:B------:R-:W-:Y:S02]  /*19ca0*/  @!P2 IADD3.X R162, R162, UR12, R3, P5, P6 ;  /* 0x0000000ca2a2ac10 */ /* 0x000fe4000afec403 */
[----:B0-----:R-:W-:Y:S02]  /*19cb0*/  @!P4 IADD3 R152, P2, R13, R152, RZ ;  /* 0x000000980d98c210 */ /* 0x001fe40007f5e0ff */
[----:B------:R-:W-:Y:S02]  /*19cc0*/  F2FP.SATFINITE.E4M3.F32.PACK_AB_MERGE_C R189, RZ, R189, RZ ;  /* 0x000000bdffbd723e */ /* 0x000fe400048070ff */
[----:B------:R-:W-:Y:S01]  /*19cd0*/  F2FP.SATFINITE.E4M3.F32.PACK_AB_MERGE_C R190, RZ, R190, RZ ;  /* 0x000000beffbe723e */ /* 0x000fe200048070ff */
[----:B------:R-:W-:-:S02]  /*19ce0*/  @!P4 IMAD.X R153, R180, 0x1, R153, P2 ;  /* 0x00000001b499c824 */ /* 0x000fc400010e0699 */
[----:B------:R-:W-:Y:S04]  /*19cf0*/  @!P0 STG.E.U8 desc[UR14][R164.64+0x49], R189 ;  /* 0x000049bda4008986 */ /* 0x000fe8000c10110e */
[----:B------:R0:W-:Y:S01]  /*19d00*/  @!P4 STG.E.U8 desc[UR14][R152.64+0x48], R190 ;  /* 0x000048be9800c986 */ /* 0x0001e2000c10110e */
[C---:B------:R-:W-:Y:S02]  /*19d10*/  ISETP.LT.OR P4, PT, R0.reuse, 0x4a, !P1 ;  /* 0x0000004a0000780c */ /* 0x040fe40004f81670 */
[C---:B------:R-:W-:Y:S02]  /*19d20*/  ISETP.LT.OR P0, PT, R0.reuse, 0x71, !P1 ;  /* 0x000000710000780c */ /* 0x040fe40004f01670 */
[----:B------:R-:W-:-:S09]  /*19d30*/  ISETP.LT.OR P2, PT, R0, 0x72, !P1 ;  /* 0x000000720000780c */ /* 0x000fd20004f41670 */
[----:B0-----:R-:W0:Y:S01]  /*19d40*/  @!P4 LDC.64 R152, c[0x0][0x650] ;  /* 0x00019400ff98cb82 */ /* 0x001e220000000a00 */
[----:B------:R-:W-:Y:S02]  /*19d50*/  IMAD.U32 R164, RZ, RZ, UR8 ;  /* 0x00000008ffa47e24 */ /* 0x000fe4000f8e00ff */
[----:B------:R-:W-:Y:S02]  /*19d60*/  IMAD.U32 R189, RZ, RZ, UR5 ;  /* 0x00000005ffbd7e24 */ /* 0x000fe4000f8e00ff */
[----:B------:R-:W-:Y:S01]  /*19d70*/  IMAD.U32 R244, RZ, RZ, UR8 ;  /* 0x00000008fff47e24 */ /* 0x000fe2000f8e00ff */
[----:B------:R-:W-:Y:S02]  /*19d80*/  @!P0 IADD3 R13, P5, P6, R164, UR9, R4 ;  /* 0x00000009a40d8c10 */ /* 0x000fe4000febe004 */
[----:B------:R-:W-:Y:S01]  /*19d90*/  LOP3.LUT R7, R7, 0xff7fffff, RZ, 0xc0, !PT ;  /* 0xff7fffff07077812 */ /* 0x000fe200078ec0ff */
[----:B------:R-:W-:Y:S01]  /*19da0*/  IMAD.U32 R245, RZ, RZ, UR5 ;  /* 0x00000005fff57e24 */ /* 0x000fe2000f8e00ff */
[----:B------:R-:W-:-:S02]  /*19db0*/  @!P0 IADD3.X R189, R189, UR12, R3, P5, P6 ;  /* 0x0000000cbdbd8c10 */ /* 0x000fc4000afec403 */
[----:B------:R-:W-:Y:S02]  /*19dc0*/  @!P2 IADD3 R244, P5, P6, R244, UR9, R4 ;  /* 0x00000009f4f4ac10 */ /* 0x000fe4000febe004 */
[----:B------:R-:W-:Y:S01]  /*19dd0*/  @P0 LOP3.LUT R7, R7, 0x800000, RZ, 0xfc, !PT ;  /* 0x0080000007070812 */ /* 0x000fe200078efcff */
[----:B------:R-:W-:Y:S01]  /*19de0*/  FMUL R191, R191, UR13 ;  /* 0x0000000dbfbf7c20 */ /* 0x000fe20008400000 */
[----:B------:R-:W-:Y:S02]  /*19df0*/  @!P2 IADD3.X R245, R245, UR12, R3, P5, P6 ;  /* 0x0000000cf5f5ac10 */ /* 0x000fe4000afec403 */
[C---:B------:R-:W-:Y:S02]  /*19e00*/  LOP3.LUT P0, RZ, R7.reuse, 0x8000, RZ, 0xc0, !PT ;  /* 0x0000800007ff7812 */ /* 0x040fe4000780c0ff */
[----:B------:R-:W-:Y:S02]  /*19e10*/  LOP3.LUT R7, R7, 0xfff7ffff, RZ, 0xc0, !PT ;  /* 0xfff7ffff07077812 */ /* 0x000fe400078ec0ff */
[----:B0-----:R-:W-:Y:S01]  /*19e20*/  @!P4 IADD3 R10, P5, R10, R152, RZ ;  /* 0x000000980a0ac210 */ /* 0x001fe20007fbe0ff */
[----:B------:R-:W-:Y:S01]  /*19e30*/  FMUL R192, R192, UR13 ;  /* 0x0000000dc0c07c20 */ /* 0x000fe20008400000 */
[----:B------:R-:W-:-:S02]  /*19e40*/  @P2 LOP3.LUT R7, R7, 0x80000, RZ, 0xfc, !PT ;  /* 0x0008000007072812 */ /* 0x000fc400078efcff */
[----:B------:R-:W-:Y:S01]  /*19e50*/  F2FP.SATFINITE.E4M3.F32.PACK_AB_MERGE_C R191, RZ, R191, RZ ;  /* 0x000000bfffbf723e */ /* 0x000fe200048070ff */
[----:B------:R-:W-:Y:S01]  /*19e60*/  @!P4 IMAD.X R11, R11, 0x1, R153, P5 ;  /* 0x000000010b0bc824 */ /* 0x000fe200028e0699 */
[C---:B------:R-:W-:Y:S02]  /*19e70*/  ISETP.LT.OR P2, PT, R0.reuse, 0x79, !P1 ;  /* 0x000000790000780c */ /* 0x040fe40004f41670 */
[----:B------:R-:W-:Y:S02]  /*19e80*/  F2FP.SATFINITE.E4M3.F32.PACK_AB_MERGE_C R192, RZ, R192, RZ ;  /* 0x000000c0ffc0723e */ /* 0x000fe400048070ff */
[----:B------:R0:W-:Y:S01]  /*19e90*/  @!P4 STG.E.U8 desc[UR14][R10.64+0x49], R191 ;  /* 0x000049bf0a00c986 */ /* 0x0001e2000c10110e */
[----:B------:R-:W-:Y:S01]  /*19ea0*/  ISETP.LT.OR P4, PT, R0, 0x7a, !P1 ;  /* 0x0000007a0000780c */ /* 0x000fe20004f81670 */
[----:B------:R-:W-:Y:S02]  /*19eb0*/  IMAD.U32 R252, RZ, RZ, UR8 ;  /* 0x00000008fffc7e24 */ /* 0x000fe4000f8e00ff */
[----:B------:R-:W-:Y:S01]  /*19ec0*/  @!P0 STG.E.U8 desc[UR14][R166.64+0x50], R192 ;  /* 0x000050c0a6008986 */ /* 0x000fe2000c10110e */
[----:B------:R-:W-:Y:S01]  /*19ed0*/  LOP3.LUT P0, RZ, R6, 0x4000000, RZ, 0xc0, !PT ;  /* 0x0400000006ff7812 */ /* 0x000fe2000780c0ff */
[----:B------:R-:W-:-:S03]  /*19ee0*/  IMAD.U32 R152, RZ, RZ, UR5 ;  /* 0x00000005ff987e24 */ /* 0x000fc6000f8e00ff */
[--C-:B------:R-:W-:Y:S01]  /*19ef0*/  @!P2 IADD3 R252, P5, P6, R252, UR9, R4.reuse ;  /* 0x00000009fcfcac10 */ /* 0x100fe2000febe004 */
[----:B0-----:R-:W-:Y:S01]  /*19f00*/  IMAD.U32 R11, RZ, RZ, UR8 ;  /* 0x00000008ff0b7e24 */ /* 0x001fe2000f8e00ff */
[----:B------:R-:W-:Y:S01]  /*19f10*/  LOP3.LUT R7, R7, 0xfffbffff, RZ, 0xc0, !PT ;  /* 0xfffbffff07077812 */ /* 0x000fe200078ec0ff */
[----:B------:R-:W-:Y:S01]  /*19f20*/  IMAD.U32 R10, RZ, RZ, UR5 ;  /* 0x00000005ff0a7e24 */ /* 0x000fe2000f8e00ff */
[--C-:B------:R-:W-:Y:S02]  /*19f30*/  @!P2 IADD3.X R46, R152, UR12, R3.reuse, P5, P6 ;  /* 0x0000000c982eac10 */ /* 0x100fe4000afec403 */
[----:B------:R-:W-:Y:S02]  /*19f40*/  @!P4 IADD3 R45, P1, P5, R11, UR9, R4 ;  /* 0x000000090b2dcc10 */ /* 0x000fe4000fd3e004 */
[----:B------:R-:W-:Y:S02]  /*19f50*/  @P2 LOP3.LUT R7, R7, 0x40000, RZ, 0xfc, !PT ;  /* 0x0004000007072812 */ /* 0x000fe400078efcff */
[----:B------:R-:W-:-:S02]  /*19f60*/  @!P4 IADD3.X R44, R10, UR12, R3, P1, P5 ;  /* 0x0000000c0a2ccc10 */ /* 0x000fc40008fea403 */
[----:B------:R-:W0:Y:S01]  /*19f70*/  @!P0 LDC.64 R10, c[0x0][0x650] ;  /* 0x00019400ff0a8b82 */ /* 0x000e220000000a00 */
[C---:B------:R-:W-:Y:S02]  /*19f80*/  LOP3.LUT P6, RZ, R7.reuse, 0x200, RZ, 0xc0, !PT ;  /* 0x0000020007ff7812 */ /* 0x040fe400078cc0ff */
[----:B------:R-:W-:-:S04]  /*19f90*/  LOP3.LUT R7, R7, 0xfffdffff, RZ, 0xc0, !PT ;  /* 0xfffdffff07077812 */ /* 0x000fc800078ec0ff */
[----:B------:R-:W-:Y:S01]  /*19fa0*/  @P4 LOP3.LUT R7, R7, 0x20000, RZ, 0xfc, !PT ;  /* 0x0002000007074812 */ /* 0x000fe200078efcff */
[----:B------:R-:W-:-:S03]  /*19fb0*/  FMUL R193, R193, UR13 ;  /* 0x0000000dc1c17c20 */ /* 0x000fc60008400000 */
[----:B------:R-:W-:Y:S02]  /*19fc0*/  LOP3.LUT P1, RZ, R7, 0x4000, RZ, 0xc0, !PT ;  /* 0x0000400007ff7812 */ /* 0x000fe4000782c0ff */
[----:B------:R-:W-:Y:S02]  /*19fd0*/  F2FP.SATFINITE.E4M3.F32.PACK_AB_MERGE_C R193, RZ, R193, RZ ;  /* 0x000000c1ffc1723e */ /* 0x000fe400048070ff */
[----:B------:R-:W-:Y:S01]  /*19fe0*/  LOP3.LUT P4, RZ, R6, 0x8000000, RZ, 0xc0, !PT ;  /* 0x0800000006ff7812 */ /* 0x000fe2000788c0ff */
[----:B------:R-:W-:-:S08]  /*19ff0*/  FMUL R194, R194, UR13 ;  /* 0x0000000dc2c27c20 */ /* 0x000fd00008400000 */
[----:B------:R-:W-:Y:S01]  /*1a000*/  @!P1 STG.E.U8 desc[UR14][R154.64+0x51], R193 ;  /* 0x000051c19a009986 */ /* 0x000fe2000c10110e */
[----:B0-----:R-:W-:Y:S02]  /*1a010*/  @!P0 IADD3 R10, P1, R183, R10, RZ ;  /* 0x0000000ab70a8210 */ /* 0x001fe40007f3e0ff */
[----:B------:R-:W-:-:S03]  /*1a020*/  F2FP.SATFINITE.E4M3.F32.PACK_AB_MERGE_C R194, RZ, R194, RZ ;  /* 0x000000c2ffc2723e */ /* 0x000fc600048070ff */
[----:B------:R-:W-:-:S05]  /*1a030*/  @!P0 IMAD.X R11, R237, 0x1, R11, P1 ;  /* 0x00000001ed0b8824 */ /* 0x000fca00008e060b */
[----:B------:R0:W-:Y:S01]  /*1a040*/  @!P0 STG.E.U8 desc[UR14][R10.64+0x50], R194 ;  /* 0x000050c20a008986 */ /* 0x0001e2000c10110e */
[----:B------:R-:W-:Y:S01]  /*1a050*/  LOP3.LUT P2, RZ, R6, 0x10000000, RZ, 0xc0, !PT ;  /* 0x1000000006ff7812 */ /* 0x000fe2000784c0ff */
[----:B0-----:R-:W0:Y:S01]  /*1a060*/  @!P4 LDC.64 R10, c[0x0][0x650] ;  /* 0x00019400ff0acb82 */ /* 0x001e220000000a00 */
[----:B------:R-:W-:-:S11]  /*1a070*/  FMUL R195, R195, UR13 ;  /* 0x0000000dc3c37c20 */ /* 0x000fd60008400000 */
[----:B------:R-:W1:Y:S01]  /*1a080*/  @!P2 LDC.64 R152, c[0x0][0x650] ;  /* 0x00019400ff98ab82 */ /* 0x000e620000000a00 */
[----:B------:R-:W-:Y:S02]  /*1a090*/  LOP3.LUT P5, RZ, R7, 0x2000, RZ, 0xc0, !PT ;  /* 0x0000200007ff7812 */ /* 0x000fe400078ac0ff */
[----:B------:R-:W-:Y:S01]  /*1a0a0*/  F2FP.SATFINITE.E4M3.F32.PACK_AB_MERGE_C R195, RZ, R195, RZ ;  /* 0x000000c3ffc3723e */ /* 0x000fe200048070ff */
[----:B------:R-:W-:Y:S01]  /*1a0b0*/  FMUL R196, R196, UR13 ;  /* 0x0000000dc4c47c20 */ /* 0x000fe20008400000 */
[----:B------:R-:W-:Y:S02]  /*1a0c0*/  LOP3.LUT P0, RZ, R6, 0x2000000, RZ, 0xc0, !PT ;  /* 0x0200000006ff7812 */ /* 0x000fe4000780c0ff */
[----:B0-----:R-:W-:-:S05]  /*1a0d0*/  @!P4 IADD3 R10, P1, R160, R10, RZ ;  /* 0x0000000aa00ac210 */ /* 0x001fca0007f3e0ff */
[----:B------:R-:W-:Y:S01]  /*1a0e0*/  @!P4 IMAD.X R11, R161, 0x1, R11, P1 ;  /* 0x00000001a10bc824 */ /* 0x000fe200008e060b */
[----:B------:R-:W-:-:S04]  /*1a0f0*/  F2FP.SATFINITE.E4M3.F32.PACK_AB_MERGE_C R155, RZ, R196, RZ ;  /* 0x000000c4ff9b723e */ /* 0x000fc800048070ff */
[----:B------:R0:W-:Y:S01]  /*1a100*/  @!P4 STG.E.U8 desc[UR14][R10.64+0x51], R195 ;  /* 0x000051c30a00c986 */ /* 0x0001e2000c10110e */
[C---:B------:R-:W-:Y:S01]  /*1a110*/  ISETP.LT.OR P4, PT, R0.reuse, 0x2, !P0 ;  /* 0x000000020000780c */ /* 0x040fe20004781670 */
[----:B------:R-:W-:Y:S01]  /*1a120*/  FMUL R197, R197, UR13 ;  /* 0x0000000dc5c57c20 */ /* 0x000fe20008400000 */
[----:B-1----:R-:W-:Y:S01]  /*1a130*/  @!P2 IADD3 R152, P1, R181, R152, RZ ;  /* 0x00000098b598a210 */ /* 0x002fe20007f3e0ff */
[----:B------:R1:W-:Y:S01]  /*1a140*/  @!P5 STG.E.U8 desc[UR14][R168.64+0x58], R155 ;  /* 0x0000589ba800d986 */ /* 0x0003e2000c10110e */
[----:B------:R-:W-:Y:S01]  /*1a150*/  ISETP.LT.OR P5, PT, R0, 0x9, !P0 ;  /* 0x000000090000780c */ /* 0x000fe200047a1670 */
[----:B------:R-:W-:Y:S02]  /*1a160*/  IMAD.U32 R161, RZ, RZ, UR6 ;  /* 0x00000006ffa17e24 */ /* 0x000fe4000f8e00ff */
[----:B------:R-:W-:Y:S01]  /*1a170*/  FMUL R198, R198, UR13 ;  /* 0x0000000dc6c67c20 */ /* 0x000fe20008400000 */
[----:B------:R-:W-:Y:S01]  /*1a180*/  @!P2 IMAD.X R153, R184, 0x1, R153, P1 ;  /* 0x00000001b899a824 */ /* 0x000fe200008e0699 */
[----:B------:R-:W-:Y:S01]  /*1a190*/  F2FP.SATFINITE.E4M3.F32.PACK_AB_MERGE_C R197, RZ, R197, RZ ;  /* 0x000000c5ffc5723e */ /* 0x000fe200048070ff */
[----:B------:R-:W-:-:S02]  /*1a1a0*/  IMAD.U32 R154, RZ, RZ, UR7 ;  /* 0x00000007ff9a7e24 */ /* 0x000fc4000f8e00ff */
[----:B0-----:R-:W-:Y:S01]  /*1a1b0*/  IMAD.U32 R11, RZ, RZ, UR6 ;  /* 0x00000006ff0b7e24 */ /* 0x001fe2000f8e00ff */
[----:B------:R-:W-:Y:S02]  /*1a1c0*/  @!P4 LEA R10, P1, R161, R4, 0x7 ;  /* 0x00000004a10ac211 */ /* 0x000fe400078238ff */
[----:B------:R-:W-:Y:S01]  /*1a1d0*/  F2FP.SATFINITE.E4M3.F32.PACK_AB_MERGE_C R161, RZ, R198, RZ ;  /* 0x000000c6ffa1723e */ /* 0x000fe200048070ff */
[----:B-1----:R-:W-:Y:S01]  /*1a1e0*/  IMAD.U32 R155, RZ, RZ, UR6 ;  /* 0x00000006ff9b7e24 */ /* 0x002fe2000f8e00ff */
[----:B------:R-:W-:Y:S01]  /*1a1f0*/  @!P6 STG.E.U8 desc[UR14][R240.64+0x59], R197 ;  /* 0x000059c5f000e986 */ /* 0x000fe2000c10110e */
[----:B------:R-:W-:Y:S01]  /*1a200*/  @!P4 LEA.HI.X R11, R11, R3, R154, 0x7, P1 ;  /* 0x000000030b0bc211 */ /* 0x000fe200008f3c9a */
[----:B------:R-:W-:Y:S02]  /*1a210*/  IMAD.U32 R165, RZ, RZ, UR6 ;  /* 0x00000006ffa57e24 */ /* 0x000fe4000f8e00ff */
[----:B------:R0:W-:Y:S02]  /*1a220*/  @!P2 STG.E.U8 desc[UR14][R152.64+0x58], R161 ;  /* 0x000058a19800a986 */ /* 0x0001e4000c10110e */
[----:B0-----:R-:W-:-:S04]  /*1a230*/  @!P5 LEA R152, P1, R155, R4, 0x7 ;  /* 0x000000049b98d211 */ /* 0x001fc800078238ff */
[----:B------:R-:W-:Y:S02]  /*1a240*/  @!P5 LEA.HI.X R153, R165, R3, R154, 0x7, P1 ;  /* 0x00000003a599d211 */ /* 0x000fe400008f3c9a */
[----:B------:R-:W0:Y:S01]  /*1a250*/  @!P3 LDC.64 R154, c[0x0][0x650] ;  /* 0x00019400ff9abb82 */ /* 0x000e220000000a00 */
[----:B------:R-:W-:Y:S01]  /*1a260*/  ISETP.LT.OR P2, PT, R0, 0xa, !P0 ;  /* 0x0000000a0000780c */ /* 0x000fe20004741670 */
[----:B------:R-:W-:Y:S01]  /*1a270*/  FMUL R199, R199, UR13 ;  /* 0x0000000dc7c77c20 */ /* 0x000fe20008400000 */
[----:B------:R-:W-:-:S04]  /*1a280*/  IMAD.U32 R161, RZ, RZ, UR6 ;  /* 0x00000006ffa17e24 */ /* 0x000fc8000f8e00ff */
[----:B------:R-:W-:Y:S01]  /*1a290*/  F2FP.SATFINITE.E4M3.F32.PACK_AB_MERGE_C R199, RZ, R199, RZ ;  /* 0x000000c7ffc7723e */ /* 0x000fe200048070ff */
[----:B------:R-:W-:Y:S01]  /*1a2a0*/  IMAD.U32 R160, RZ, RZ, UR7 ;  /* 0x00000007ffa07e24 */ /* 0x000fe2000f8e00ff */
[----:B0-----:R-:W-:-:S05]  /*1a2b0*/  @!P3 IADD3 R154, P1, R186, R154, RZ ;  /* 0x0000009aba9ab210 */ /* 0x001fca0007f3e0ff */
[----:B------:R-:W-:-:S05]  /*1a2c0*/  @!P3 IMAD.X R155, R185, 0x1, R155, P1 ;  /* 0x00000001b99bb824 */ /* 0x000fca00008e069b */
[----:B------:R0:W-:Y:S02]  /*1a2d0*/  @!P3 STG.E.U8 desc[UR14][R154.64+0x59], R199 ;  /* 0x000059c79a00b986 */ /* 0x0001e4000c10110e */
[----:B0-----:R-:W-:-:S04]  /*1a2e0*/  @!P2 LEA R154, P1, R161, R4, 0x7 ;  /* 0x00000004a19aa211 */ /* 0x001fc800078238ff */
[----:B------:R-:W-:Y:S02]  /*1a2f0*/  @!P2 LEA.HI.X R155, R165, R3, R160, 0x7, P1 ;  /* 0x00000003a59ba211 */ /* 0x000fe400008f3ca0 */
[----:B------:R-:W-:Y:S01]  /*1a300*/  ISETP.LT.OR P2, PT, R0, 0x11, !P0 ;  /* 0x000000110000780c */ /* 0x000fe20004741670 */
[----:B------:R-:W-:Y:S02]  /*1a310*/  IMAD.U32 R237, RZ, RZ, UR6 ;  /* 0x00000006ffed7e24 */ /* 0x000fe4000f8e00ff */
[----:B------:R-:W-:-:S10]  /*1a320*/  IMAD.U32 R240, RZ, RZ, UR7 ;  /* 0x00000007fff07e24 */ /* 0x000fd4000f8e00ff */
[----:B------:R-:W-:-:S04]  /*1a330*/  @!P2 LEA R237, P1, R237, R4, 0x7 ;  /* 0x00000004ededa211 */ /* 0x000fc800078238ff */
[----:B------:R-:W-:Y:S02]  /*1a340*/  @!P2 LEA.HI.X R240, R161, R3, R240, 0x7, P1 ;  /* 0x00000003a1f0a211 */ /* 0x000fe400008f3cf0 */
[----:B------:R-:W-:Y:S01]  /*1a350*/  ISETP.LT.OR P2, PT, R0, 0x12, !P0 ;  /* 0x000000120000780c */ /* 0x000fe20004741670 */
[----:B------:R-:W-:Y:S01]  /*1a360*/  FMUL R200, R200, UR13 ;  /* 0x0000000dc8c87c20 */ /* 0x000fe20008400000 */
[----:B------:R-:W-:-:S04]  /*1a370*/  IMAD.U32 R241, RZ, RZ, UR6 ;  /* 0x00000006fff17e24 */ /* 0x000fc8000f8e00ff */
[----:B------:R-:W-:Y:S02]  /*1a380*/  F2FP.SATFINITE.E4M3.F32.PACK_AB_MERGE_C R161, RZ, R200, RZ ;  /* 0x000000c8ffa1723e */ /* 0x000fe400048070ff */
[----:B------:R-:W-:-:S05]  /*1a390*/  LOP3.LUT P4, RZ, R7, 0x1000, RZ, 0xc0, !PT ;  /* 0x0000100007ff7812 */ /* 0x000fca000788c0ff */
[----:B------:R-:W-:Y:S02]  /*1a3a0*/  @!P2 LEA R200, P1, R165, R4, 0x7 ;  /* 0x00000004a5c8a211 */ /* 0x000fe400078238ff */
[----:B------:R-:W-:Y:S02]  /*1a3b0*/  LOP3.LUT P5, RZ, R7, 0x40, RZ, 0xc0, !PT ;  /* 0x0000004007ff7812 */ /* 0x000fe400078ac0ff */
[----:B------:R-:W-:Y:S02]  /*1a3c0*/  @!P2 LEA.HI.X R241, R241, R3, R160, 0x7, P1 ;  /* 0x00000003f1f1a211 */ /* 0x000fe400008f3ca0 */
[----:B------:R-:W-:Y:S01]  /*1a3d0*/  ISETP.LT.OR P2, PT, R0, 0x19, !P0 ;  /* 0x000000190000780c */ /* 0x000fe20004741670 */
[----:B------:R-:W-:Y:S01]  /*1a3e0*/  FMUL R201, R201, UR13 ;  /* 0x0000000dc9c97c20 */ /* 0x000fe20008400000 */
[----:B------:R-:W-:-:S04]  /*1a3f0*/  LOP3.LUT P6, RZ, R7, 0x20, RZ, 0xc0, !PT ;  /* 0x0000002007ff7812 */ /* 0x000fc800078cc0ff */
[----:B------:R-:W-:Y:S01]  /*1a400*/  F2FP.SATFINITE.E4M3.F32.PACK_AB_MERGE_C R201, RZ, R201, RZ ;  /* 0x000000c9ffc9723e */ /* 0x000fe200048070ff */
[----:B------:R0:W-:Y:S04]  /*1a410*/  @!P4 STG.E.U8 desc[UR14][R170.64+0x60], R161 ;  /* 0x000060a1aa00c986 */ /* 0x0001e8000c10110e */
[----:B------:R1:W-:Y:S01]  /*1a420*/  @!P5 STG.E.U8 desc[UR14][R156.64+0x61], R201 ;  /* 0x000061c99c00d986 */ /* 0x0003e2000c10110e */
[----:B0-----:R-:W-:Y:S01]  /*1a430*/  IMAD.U32 R161, RZ, RZ, UR6 ;  /* 0x00000006ffa17e24 */ /* 0x001fe2000f8e00ff */
[----:B-1----:R-:W-:-:S04]  /*1a440*/  @!P2 LEA R156, P1, R165, R4, 0x7 ;  /* 0x00000004a59ca211 */ /* 0x002fc800078238ff */
[----:B------:R-:W-:Y:S02]  /*1a450*/  @!P2 LEA.HI.X R157, R161, R3, R160, 0x7, P1 ;  /* 0x00000003a19da211 */ /* 0x000fe400008f3ca0 */
[----:B------:R-:W0:Y:S01]  /*1a460*/  @!P6 LDC.64 R160, c[0x0][0x650] ;  /* 0x00019400ffa0eb82 */ /* 0x000e220000000a00 */
[----:B------:R-:W-:Y:S01]  /*1a470*/  ISETP.LT.OR P2, PT, R0, 0x1a, !P0 ;  /* 0x0000001a0000780c */ /* 0x000fe20004741670 */
[----:B------:R-:W-:Y:S01]  /*1a480*/  IMAD.U32 R164, RZ, RZ, UR7 ;  /* 0x00000007ffa47e24 */ /* 0x000fe2000f8e00ff */
[----:B------:R-:W-:Y:S02]  /*1a490*/  LOP3.LUT P4, RZ, R7, 0x8, RZ, 0xc0, !PT ;  /* 0x0000000807ff7812 */ /* 0x000fe4000788c0ff */
[----:B0-----:R-:W-:-:S05]  /*1a4a0*/  @!P6 IADD3 R182, P1, R182, R160, RZ ;  /* 0x000000a0b6b6e210 */ /* 0x001fca0007f3e0ff */
[----:B------:R-:W-:Y:S02]  /*1a4b0*/  @!P6 IMAD.X R183, R234, 0x1, R161, P1 ;  /* 0x00000001eab7e824 */ /* 0x000fe400008e06a1 */
[----:B------:R-:W-:-:S05]  /*1a4c0*/  IMAD.U32 R161, RZ, RZ, UR6 ;  /* 0x00000006ffa17e24 */ /* 0x000fca000f8e00ff */
[----:B------:R-:W-:-:S04]  /*1a4d0*/  @!P2 LEA R160, P1, R161, R4, 0x7 ;  /* 0x00000004a1a0a211 */ /* 0x000fc800078238ff */
[----:B------:R-:W-:Y:S02]  /*1a4e0*/  @!P2 LEA.HI.X R161, R165, R3, R164, 0x7, P1 ;  /* 0x00000003a5a1a211 */ /* 0x000fe400008f3ca4 */
[----:B------:R-:W-:Y:S01]  /*1a4f0*/  ISETP.LT.OR P2, PT, R0, 0x21, !P0 ;  /* 0x000000210000780c */ /* 0x000fe20004741670 */
[----:B------:R-:W-:Y:S02]  /*1a500*/  IMAD.U32 R167, RZ, RZ, UR6 ;  /* 0x00000006ffa77e24 */ /* 0x000fe4000f8e00ff */
[----:B------:R-:W-:-:S10]  /*1a510*/  IMAD.U32 R166, RZ, RZ, UR7 ;  /* 0x00000007ffa67e24 */ /* 0x000fd4000f8e00ff */
[----:B------:R-:W-:-:S04]  /*1a520*/  @!P2 LEA R164, P1, R165, R4, 0x7 ;  /* 0x00000004a5a4a211 */ /* 0x000fc800078238ff */
[----:B------:R-:W-:Y:S02]  /*1a530*/  @!P2 LEA.HI.X R165, R167, R3, R166, 0x7, P1 ;  /* 0x00000003a7a5a211 */ /* 0x000fe400008f3ca6 */
[----:B------:R-:W0:Y:S01]  /*1a540*/  @!P4 LDC.64 R166, c[0x0][0x650] ;  /* 0x00019400ffa6cb82 */ /* 0x000e220000000a00 */
[----:B------:R-:W-:Y:S01]  /*1a550*/  FMUL R202, R202, UR13 ;  /* 0x0000000dcaca7c20 */ /* 0x000fe20008400000 */
[----:B------:R-:W-:-:S04]  /*1a560*/  ISETP.LT.OR P2, PT, R0, 0x22, !P0 ;  /* 0x000000220000780c */ /* 0x000fc80004741670 */
[----:B------:R-:W-:-:S05]  /*1a570*/  F2FP.SATFINITE.E4M3.F32.PACK_AB_MERGE_C R169, RZ, R202, RZ ;  /* 0x000000caffa9723e */ /* 0x000fca00048070ff */
[----:B------:R1:W-:Y:S01]  /*1a580*/  @!P6 STG.E.U8 desc[UR14][R182.64+0x60], R169 ;  /* 0x000060a9b600e986 */ /* 0x0003e2000c10110e */
[----:B------:R-:W-:Y:S02]  /*1a590*/  IMAD.U32 R171, RZ, RZ, UR6 ;  /* 0x00000006ffab7e24 */ /* 0x000fe4000f8e00ff */
[----:B------:R-:W-:Y:S02]  /*1a5a0*/  IMAD.U32 R170, RZ, RZ, UR7 ;  /* 0x00000007ffaa7e24 */ /* 0x000fe4000f8e00ff */
[----:B-1----:R-:W-:Y:S01]  /*1a5b0*/  IMAD.U32 R169, RZ, RZ, UR6 ;  /* 0x00000006ffa97e24 */ /* 0x002fe2000f8e00ff */
[----:B0-----:R-:W-:-:S05]  /*1a5c0*/  @!P4 IADD3 R166, P1, R235, R166, RZ ;  /* 0x000000a6eba6c210 */ /* 0x001fca0007f3e0ff */
[----:B------:R-:W-:Y:S01]  /*1a5d0*/  @!P4 IMAD.X R167, R187, 0x1, R167, P1 ;  /* 0x00000001bba7c824 */ /* 0x000fe200008e06a7 */
[----:B------:R-:W-:Y:S01]  /*1a5e0*/  @!P2 LEA R168, P1, R169, R4, 0x7 ;  /* 0x00000004a9a8a211 */ /* 0x000fe200078238ff */
[----:B------:R-:W-:-:S03]  /*1a5f0*/  FMUL R203, R203, UR13 ;  /* 0x0000000dcbcb7c20 */ /* 0x000fc60008400000 */
[----:B------:R-:W-:Y:S02]  /*1a600*/  @!P2 LEA.HI.X R169, R171, R3, R170, 0x7, P1 ;  /* 0x00000003aba9a211 */ /* 0x000fe400008f3caa */
[----:B------:R-:W-:Y:S02]  /*1a610*/  ISETP.LT.OR P2, PT, R0, 0x29, !P0 ;  /* 0x000000290000780c */ /* 0x000fe40004741670 */
[----:B------:R-:W-:Y:S01]  /*1a620*/  F2FP.SATFINITE.E4M3.F32.PACK_AB_MERGE_C R203, RZ, R203, RZ ;  /* 0x000000cbffcb723e */ /* 0x000fe200048070ff */
[----:B------:R-:W-:-:S04]  /*1a630*/  IMAD.U32 R181, RZ, RZ, UR6 ;  /* 0x00000006ffb57e24 */ /* 0x000fc8000f8e00ff */
[----:B------:R0:W-:Y:S06]  /*1a640*/  @!P4 STG.E.U8 desc[UR14][R166.64+0x61], R203 ;  /* 0x000061cba600c986 */ /* 0x0001ec000c10110e */
[----:B0-----:R-:W-:-:S04]  /*1a650*/  @!P2 LEA R166, P1, R171, R4, 0x7 ;  /* 0x00000004aba6a211 */ /* 0x001fc800078238ff */
[----:B------:R-:W-:Y:S02]  /*1a660*/  @!P2 LEA.HI.X R167, R181, R3, R170, 0x7, P1 ;  /* 0x00000003b5a7a211 */ /* 0x000fe400008f3caa */
[----:B------:R-:W-:Y:S01]  /*1a670*/  ISETP.LT.OR P2, PT, R0, 0x2a, !P0 ;  /* 0x0000002a0000780c */ /* 0x000fe20004741670 */
[----:B------:R-:W-:Y:S02]  /*1a680*/  IMAD.U32 R183, RZ, RZ, UR6 ;  /* 0x00000006ffb77e24 */ /* 0x000fe4000f8e00ff */
[----:B------:R-:W-:Y:S01]  /*1a690*/  IMAD.U32 R180, RZ, RZ, UR7 ;  /* 0x00000007ffb47e24 */ /* 0x000fe2000f8e00ff */
[C---:B------:R-:W-:Y:S01]  /*1a6a0*/  LOP3.LUT P5, RZ, R7.reuse, 0x2000000, RZ, 0xc0, !PT ;  /* 0x0200000007ff7812 */ /* 0x040fe200078ac0ff */
[----:B------:R-:W-:Y:S01]  /*1a6b0*/  FMUL R204, R204, UR13 ;  /* 0x0000000dcccc7c20 */ /* 0x000fe20008400000 */
[----:B------:R-:W-:-:S07]  /*1a6c0*/  LOP3.LUT P4, RZ, R7, 0x200000, RZ, 0xc0, !PT ;  /* 0x0020000007ff7812 */ /* 0x000fce000788c0ff */
[----:B------:R-:W-:-:S04]  /*1a6d0*/  @!P2 LEA R170, P1, R171, R4, 0x7 ;  /* 0x00000004abaaa211 */ /* 0x000fc800078238ff */
[----:B------:R-:W-:Y:S02]  /*1a6e0*/  @!P2 LEA.HI.X R171, R183, R3, R180, 0x7, P1 ;  /* 0x00000003b7aba211 */ /* 0x000fe400008f3cb4 */
[----:B------:R-:W-:Y:S02]  /*1a6f0*/  ISETP.LT.OR P2, PT, R0, 0x31, !P0 ;  /* 0x000000310000780c */ /* 0x000fe40004741670 */
[----:B------:R-:W-:-:S05]  /*1a700*/  F2FP.SATFINITE.E4M3.F32.PACK_AB_MERGE_C R181, RZ, R204, RZ ;  /* 0x000000ccffb5723e */ /* 0x000fca00048070ff */
[----:B------:R0:W-:Y:S06]  /*1a710*/  @!P5 STG.E.U8 desc[UR14][R172.64+0x68], R181 ;  /* 0x000068b5ac00d986 */ /* 0x0001ec000c10110e */
[----:B0-----:R-:W-:Y:S02]  /*1a720*/  @!P2 LEA R172, P1, R183, R4, 0x7 ;  /* 0x00000004b7aca211 */ /* 0x001fe400078238ff */
[----:B------:R-:W0:Y:S01]  /*1a730*/  @!P4 LDC.64 R182, c[0x0][0x650] ;  /* 0x00019400ffb6cb82 */ /* 0x000e220000000a00 */
[----:B------:R-:W-:-:S05]  /*1a740*/  IMAD.U32 R173, RZ, RZ, UR6 ;  /* 0x00000006ffad7e24 */ /* 0x000fca000f8e00ff */
[----:B------:R-:W-:Y:S02]  /*1a750*/  @!P2 LEA.HI.X R173, R173, R3, R180, 0x7, P1 ;  /* 0x00000003adada211 */ /* 0x000fe400008f3cb4 */
[----:B------:R-:W-:Y:S01]  /*1a760*/  ISETP.LT.OR P2, PT, R0, 0x32, !P0 ;  /* 0x000000320000780c */ /* 0x000fe20004741670 */
[----:B------:R-:W-:Y:S01]  /*1a770*/  IMAD.U32 R181, RZ, RZ, UR6 ;  /* 0x00000006ffb57e24 */ /* 0x000fe2000f8e00ff */
[----:B------:R-:W-:Y:S02]  /*1a780*/  LOP3.LUT P6, RZ, R7, 0x1000000, RZ, 0xc0, !PT ;  /* 0x0100000007ff7812 */ /* 0x000fe400078cc0ff */
[----:B0-----:R-:W-:Y:S01]  /*1a790*/  @!P4 IADD3 R182, P1, R163, R182, RZ ;  /* 0x000000b6a3b6c210 */ /* 0x001fe20007f3e0ff */
[----:B------:R-:W-:-:S04]  /*1a7a0*/  IMAD.U32 R163, RZ, RZ, UR6 ;  /* 0x00000006ffa37e24 */ /* 0x000fc8000f8e00ff */
[----:B------:R-:W-:-:S04]  /*1a7b0*/  @!P4 IMAD.X R183, R236, 0x1, R183, P1 ;  /* 0x00000001ecb7c824 */ /* 0x000fc800008e06b7 */
[----:B------:R-:W-:-:S04]  /*1a7c0*/  @!P2 LEA R163, P1, R163, R4, 0x7 ;  /* 0x00000004a3a3a211 */ /* 0x000fc800078238ff */
[----:B------:R-:W-:Y:S02]  /*1a7d0*/  @!P2 LEA.HI.X R180, R181, R3, R180, 0x7, P1 ;  /* 0x00000003b5b4a211 */ /* 0x000fe400008f3cb4 */
[----:B------:R-:W-:Y:S01]  /*1a7e0*/  ISETP.LT.OR P2, PT, R0, 0x39, !P0 ;  /* 0x000000390000780c */ /* 0x000fe20004741670 */
[----:B------:R-:W-:Y:S01]  /*1a7f0*/  FMUL R205, R205, UR13 ;  /* 0x0000000dcdcd7c20 */ /* 0x000fe20008400000 */
[----:B------:R-:W-:Y:S01]  /*1a800*/  LOP3.LUT P5, RZ, R7, 0x100000, RZ, 0xc0, !PT ;  /* 0x0010000007ff7812 */ /* 0x000fe200078ac0ff */
[----:B------:R-:W-:Y:S01]  /*1a810*/  FMUL R206, R206, UR13 ;  /* 0x0000000dcece7c20 */ /* 0x000fe20008400000 */
[----:B------:R-:W-:Y:S02]  /*1a820*/  IMAD.U32 R185, RZ, RZ, UR6 ;  /* 0x00000006ffb97e24 */ /* 0x000fe4000f8e00ff */
[----:B------:R-:W-:Y:S01]  /*1a830*/  F2FP.SATFINITE.E4M3.F32.PACK_AB_MERGE_C R205, RZ, R205, RZ ;  /* 0x000000cdffcd723e */ /* 0x000fe200048070ff */
[----:B------:R-:W-:Y:S01]  /*1a840*/  IMAD.U32 R184, RZ, RZ, UR7 ;  /* 0x00000007ffb87e24 */ /* 0x000fe2000f8e00ff */
[----:B------:R-:W-:-:S03]  /*1a850*/  F2FP.SATFINITE.E4M3.F32.PACK_AB_MERGE_C R187, RZ, R206, RZ ;  /* 0x000000ceffbb723e */ /* 0x000fc600048070ff */
[----:B------:R-:W-:Y:S02]  /*1a860*/  @!P6 STG.E.U8 desc[UR14][R238.64+0x69], R205 ;  /* 0x000069cdee00e986 */ /* 0x000fe4000c10110e */
[----:B------:R-:W-:Y:S02]  /*1a870*/  @!P2 LEA R181, P1, R181, R4, 0x7 ;  /* 0x00000004b5b5a211 */ /* 0x000fe400078238ff */
[----:B------:R0:W-:Y:S02]  /*1a880*/  @!P4 STG.E.U8 desc[UR14][R182.64+0x68], R187 ;  /* 0x000068bbb600c986 */ /* 0x0001e4000c10110e */
[----:B0-----:R-:W-:Y:S02]  /*1a890*/  @!P2 LEA.HI.X R182, R185, R3, R184, 0x7, P1 ;  /* 0x00000003b9b6a211 */ /* 0x001fe400008f3cb8 */
[----:B------:R-:W0:Y:S01]  /*1a8a0*/  @!P5 LDC.64 R184, c[0x0][0x650] ;  /* 0x00019400ffb8db82 */ /* 0x000e220000000a00 */
[----:B------:R-:W-:Y:S01]  /*1a8b0*/  ISETP.LT.OR P2, PT, R0, 0x3a, !P0 ;  /* 0x0000003a0000780c */ /* 0x000fe20004741670 */
[----:B------:R-:W-:Y:S01]  /*1a8c0*/  FMUL R207, R207, UR13 ;  /* 0x0000000dcfcf7c20 */ /* 0x000fe20008400000 */
[----:B------:R-:W-:-:S04]  /*1a8d0*/  IMAD.U32 R183, RZ, RZ, UR6 ;  /* 0x00000006ffb77e24 */ /* 0x000fc8000f8e00ff */
[----:B------:R-:W-:Y:S01]  /*1a8e0*/  F2FP.SATFINITE.E4M3.F32.PACK_AB_MERGE_C R207, RZ, R207, RZ ;  /* 0x000000cfffcf723e */ /* 0x000fe200048070ff */
[----:B------:R-:W-:Y:S01]  /*1a8f0*/  IMAD.U32 R187, RZ, RZ, UR6 ;  /* 0x00000006ffbb7e24 */ /* 0x000fe2000f8e00ff */
[----:B0-----:R-:W-:-:S05]  /*1a900*/  @!P5 IADD3 R184, P1, R188, R184, RZ ;  /* 0x000000b8bcb8d210 */ /* 0x001fca0007f3e0ff */
[----:B------:R-:W-:Y:S02]  /*1a910*/  @!P5 IMAD.X R185, R162, 0x1, R185, P1 ;  /* 0x00000001a2b9d824 */ /* 0x000fe400008e06b9 */
[----:B------:R-:W-:-:S03]  /*1a920*/  IMAD.U32 R162, RZ, RZ, UR7 ;  /* 0x00000007ffa27e24 */ /* 0x000fc6000f8e00ff */
[----:B------:R0:W-:Y:S02]  /*1a930*/  @!P5 STG.E.U8 desc[UR14][R184.64+0x69], R207 ;  /* 0x000069cfb800d986 */ /* 0x0001e4000c10110e */
[----:B0-----:R-:W-:-:S04]  /*1a940*/  @!P2 LEA R184, P1, R183, R4, 0x7 ;  /* 0x00000004b7b8a211 */ /* 0x001fc800078238ff */
[----:B------:R-:W-:Y:S02]  /*1a950*/  @!P2 LEA.HI.X R185, R187, R3, R162, 0x7, P1 ;  /* 0x00000003bbb9a211 */ /* 0x000fe400008f3ca2 */
[----:B------:R-:W-:Y:S01]  /*1a960*/  ISETP.LT.OR P2, PT, R0, 0x41, !P0 ;  /* 0x000000410000780c */ /* 0x000fe20004741670 */
[----:B------:R-:W-:Y:S01]  /*1a970*/  IMAD.U32 R186, RZ, RZ, UR7 ;  /* 0x00000007ffba7e24 */ /* 0x000fe2000f8e00ff */
[C---:B------:R-:W-:Y:S02]  /*1a980*/  LOP3.LUT P6, RZ, R7.reuse, 0x20000000, RZ, 0xc0, !PT ;  /* 0x2000000007ff7812 */ /* 0x040fe400078cc0ff */
[C---:B------:R-:W-:Y:S01]  /*1a990*/  LOP3.LUT P4, RZ, R7.reuse, 0x8000000, RZ, 0xc0, !PT ;  /* 0x0800000007ff7812 */ /* 0x040fe2000788c0ff */
[----:B------:R-:W-:Y:S01]  /*1a9a0*/  FMUL R208, R208, UR13 ;  /* 0x0000000dd0d07c20 */ /* 0x000fe20008400000 */
[----:B------:R-:W-:Y:S01]  /*1a9b0*/  LOP3.LUT P5, RZ, R7, 0x800000, RZ, 0xc0, !PT ;  /* 0x0080000007ff7812 */ /* 0x000fe200078ac0ff */
[----:B------:R-:W-:-:S06]  /*1a9c0*/  FMUL R209, R209, UR13 ;  /* 0x0000000dd1d17c20 */ /* 0x000fcc0008400000 */
[----:B------:R-:W-:-:S04]  /*1a9d0*/  @!P2 LEA R162, P1, R183, R4, 0x7 ;  /* 0x00000004b7a2a211 */ /* 0x000fc800078238ff */
[----:B------:R-:W-:Y:S02]  /*1a9e0*/  @!P2 LEA.HI.X R183, R187, R3, R186, 0x7, P1 ;  /* 0x00000003bbb7a211 */ /* 0x000fe400008f3cba */
[----:B------:R-:W-:Y:S02]  /*1a9f0*/  ISETP.LT.OR P2, PT, R0, 0x42, !P0 ;  /* 0x000000420000780c */ /* 0x000fe40004741670 */
[----:B------:R-:W-:Y:S02]  /*1aa00*/  F2FP.SATFINITE.E4M3.F32.PACK_AB_MERGE_C R187, RZ, R208, RZ ;  /* 0x000000d0ffbb723e */ /* 0x000fe400048070ff */
[----:B------:R-:W-:Y:S01]  /*1aa10*/  F2FP.SATFINITE.E4M3.F32.PACK_AB_MERGE_C R209, RZ, R209, RZ ;  /* 0x000000d1ffd1723e */ /* 0x000fe200048070ff */
[----:B------:R-:W-:Y:S02]  /*1aa20*/  IMAD.U32 R191, RZ, RZ, UR6 ;  /* 0x00000006ffbf7e24 */ /* 0x000fe4000f8e00ff */
[----:B------:R0:W-:Y:S01]  /*1aa30*/  @!P6 STG.E.U8 desc[UR14][R174.64+0x70], R187 ;  /* 0x000070bbae00e986 */ /* 0x0001e2000c10110e */
[----:B------:R-:W-:-:S03]  /*1aa40*/  IMAD.U32 R193, RZ, RZ, UR6 ;  /* 0x00000006ffc17e24 */ /* 0x000fc6000f8e00ff */
[----:B------:R1:W-:Y:S02]  /*1aa50*/  @!P4 STG.E.U8 desc[UR14][R158.64+0x71], R209 ;  /* 0x000071d19e00c986 */ /* 0x0003e4000c10110e */
[----:B0-----:R-:W-:Y:S01]  /*1aa60*/  @!P2 LEA R174, P1, R191, R4, 0x7 ;  /* 0x00000004bfaea211 */ /* 0x001fe200078238ff */
[----:B-1----:R-:W0:Y:S03]  /*1aa70*/  @!P5 LDC.64 R158, c[0x0][0x650] ;  /* 0x00019400ff9edb82 */ /* 0x002e260000000a00 */
[----:B------:R-:W-:Y:S02]  /*1aa80*/  @!P2 LEA.HI.X R175, R193, R3, R186, 0x7, P1 ;  /* 0x00000003c1afa211 */ /* 0x000fe400008f3cba */
[----:B------:R-:W-:Y:S01]  /*1aa90*/  ISETP.LT.OR P1, PT, R0, 0x49, !P0 ;  /* 0x000000490000780c */ /* 0x000fe20004721670 */
[----:B------:R-:W-:Y:S02]  /*1aaa0*/  IMAD.U32 R187, RZ, RZ, UR6 ;  /* 0x00000006ffbb7e24 */ /* 0x000fe4000f8e00ff */
[----:B------:R-:W-:-:S10]  /*1aab0*/  IMAD.U32 R188, RZ, RZ, UR7 ;  /* 0x00000007ffbc7e24 */ /* 0x000fd4000f8e00ff */
[----:B------:R-:W-:-:S04]  /*1aac0*/  @!P1 LEA R186, P2, R191, R4, 0x7 ;  /* 0x00000004bfba9211 */ /* 0x000fc800078438ff */
[----:B------:R-:W-:Y:S02]  /*1aad0*/  @!P1 LEA.HI.X R187, R187, R3, R188, 0x7, P2 ;  /* 0x00000003bbbb9211 */ /* 0x000fe400010f3cbc */
[----:B0-----:R-:W-:Y:S02]  /*1aae0*/  @!P5 IADD3 R158, P2, R13, R158, RZ ;  /* 0x0000009e0d9ed210 */ /* 0x001fe40007f5e0ff */
[----:B------:R-:W-:Y:S01]  /*1aaf0*/  LOP3.LUT P6, RZ, R7, 0x80000, RZ, 0xc0, !PT ;  /* 0x0008000007ff7812 */ /* 0x000fe200078cc0ff */
[----:B------:R-:W-:Y:S02]  /*1ab00*/  FMUL R210, R210, UR13 ;  /* 0x0000000dd2d27c20 */ /* 0x000fe40008400000 */
[----:B------:R-:W-:Y:S01]  /*1ab10*/  @!P5 IMAD.X R159, R189, 0x1, R159, P2 ;  /* 0x00000001bd9fd824 */ /* 0x000fe200010e069f */
[----:B------:R-:W-:Y:S02]  /*1ab20*/  ISETP.LT.OR P2, PT, R0, 0x4a, !P0 ;  /* 0x0000004a0000780c */ /* 0x000fe40004741670 */
[----:B------:R-:W-:Y:S01]  /*1ab30*/  F2FP.SATFINITE.E4M3.F32.PACK_AB_MERGE_C R193, RZ, R210, RZ ;  /* 0x000000d2ffc1723e */ /* 0x000fe200048070ff */
[----:B------:R-:W-:-:S02]  /*1ab40*/  IMAD.U32 R13, RZ, RZ, UR6 ;  /* 0x00000006ff0d7e24 */ /* 0x000fc4000f8e00ff */
[----:B------:R-:W-:Y:S02]  /*1ab50*/  IMAD.U32 R189, RZ, RZ, UR6 ;  /* 0x00000006ffbd7e24 */ /* 0x000fe4000f8e00ff */
[----:B------:R0:W-:Y:S01]  /*1ab60*/  @!P5 STG.E.U8 desc[UR14][R158.64+0x70], R193 ;  /* 0x000070c19e00d986 */ /* 0x0001e2000c10110e */
[----:B------:R-:W-:-:S05]  /*1ab70*/  IMAD.U32 R190, RZ, RZ, UR7 ;  /* 0x00000007ffbe7e24 */ /* 0x000fca000f8e00ff */
[----:B------:R-:W-:Y:S01]  /*1ab80*/  @!P2 LEA R13, P3, R13, R4, 0x7 ;  /* 0x000000040d0da211 */ /* 0x000fe200078638ff */
[----:B0-----:R-:W0:Y:S03]  /*1ab90*/  @!P6 LDC.64 R158, c[0x0][0x650] ;  /* 0x00019400ff9eeb82 */ /* 0x001e260000000a00 */
[----:B------:R-:W-:Y:S02]  /*1aba0*/  @!P2 LEA.HI.X R189, R189, R3, R190, 0x7, P3 ;  /* 0x00000003bdbda211 */ /* 0x000fe400018f3cbe */
[----:B------:R-:W-:Y:S01]  /*1abb0*/  ISETP.LT.OR P3, PT, R0, 0x51, !P0 ;  /* 0x000000510000780c */ /* 0x000fe20004761670 */
[----:B------:R-:W-:Y:S02]  /*1abc0*/  IMAD.U32 R195, RZ, RZ, UR6 ;  /* 0x00000006ffc37e24 */ /* 0x000fe4000f8e00ff */
[----:B------:R-:W-:-:S10]  /*1abd0*/  IMAD.U32 R192, RZ, RZ, UR7 ;  /* 0x00000007ffc07e24 */ /* 0x000fd4000f8e00ff */
[----:B------:R-:W-:-:S04]  /*1abe0*/  @!P3 LEA R191, P4, R191, R4, 0x7 ;  /* 0x00000004bfbfb211 */ /* 0x000fc800078838ff */
[----:B------:R-:W-:Y:S02]  /*1abf0*/  @!P3 LEA.HI.X R192, R195, R3, R192, 0x7, P4 ;  /* 0x00000003c3c0b211 */ /* 0x000fe400020f3cc0 */
[----:B0-----:R-:W-:-:S05]  /*1ac00*/  @!P6 IADD3 R158, P4, R244, R158, RZ ;  /* 0x0000009ef49ee210 */ /* 0x001fca0007f9e0ff */
[----:B------:R-:W-:Y:S01]  /*1ac10*/  @!P6 IMAD.X R159, R245, 0x1, R159, P4 ;  /* 0x00000001f59fe824 */ /* 0x000fe200020e069f */
[----:B------:R-:W-:Y:S01]  /*1ac20*/  ISETP.LT.OR P4, PT, R0, 0x52, !P0 ;  /* 0x000000520000780c */ /* 0x000fe20004781670 */
[----:B------:R-:W-:Y:S02]  /*1ac30*/  IMAD.U32 R197, RZ, RZ, UR6 ;  /* 0x00000006ffc57e24 */ /* 0x000fe4000f8e00ff */
[----:B------:R-:W-:Y:S02]  /*1ac40*/  IMAD.U32 R194, RZ, RZ, UR7 ;  /* 0x00000007ffc27e24 */ /* 0x000fe4000f8e00ff */
[----:B------:R-:W-:-:S08]  /*1ac50*/  FMUL R211, R211, UR13 ;  /* 0x0000000dd3d37c20 */ /* 0x000fd00008400000 */
[----:B------:R-:W-:-:S04]  /*1ac60*/  @!P4 LEA R196, P5, R195, R4, 0x7 ;  /* 0x00000004c3c4c211 */ /* 0x000fc800078a38ff */
[----:B------:R-:W-:Y:S02]  /*1ac70*/  @!P4 LEA.HI.X R197, R197, R3, R194, 0x7, P5 ;  /* 0x00000003c5c5c211 */ /* 0x000fe400028f3cc2 */
[----:B------:R-:W-:Y:S02]  /*1ac80*/  ISETP.LT.OR P5, PT, R0, 0x59, !P0 ;  /* 0x000000590000780c */ /* 0x000fe400047a1670 */
[----:B------:R-:W-:Y:S01]  /*1ac90*/  F2FP.SATFINITE.E4M3.F32.PACK_AB_MERGE_C R211, RZ, R211, RZ ;  /* 0x000000d3ffd3723e */ /* 0x000fe200048070ff */
[----:B------:R-:W-:Y:S02]  /*1aca0*/  IMAD.U32 R199, RZ, RZ, UR6 ;  /* 0x00000006ffc77e24 */ /* 0x000fe4000f8e00ff */
[----:B------:R-:W-:Y:S02]  /*1acb0*/  IMAD.U32 R201, RZ, RZ, UR7 ;  /* 0x00000007ffc97e24 */ /* 0x000fe4000f8e00ff */
[----:B------:R0:W-:Y:S01]  /*1acc0*/  @!P6 STG.E.U8 desc[UR14][R158.64+0x71], R211 ;  /* 0x000071d39e00e986 */ /* 0x0001e2000c10110e */
[----:B------:R-:W-:-:S05]  /*1acd0*/  P2R R188, PR, RZ, 0x2 ;  /* 0x00000002ffbc7803 */ /* 0x000fca0000000000 */
[----:B------:R-:W-:Y:S02]  /*1ace0*/  @!P5 LEA R194, P6, R195, R4, 0x7 ;  /* 0x00000004c3c2d211 */ /* 0x000fe400078c38ff */
[----:B------:R-:W-:Y:S02]  /*1acf0*/  LOP3.LUT P1, RZ, R7, 0x40000000, RZ, 0xc0, !PT ;  /* 0x4000000007ff7812 */ /* 0x000fe4000782c0ff */
[----:B------:R-:W-:Y:S02]  /*1ad00*/  @!P5 LEA.HI.X R195, R199, R3, R201, 0x7, P6 ;  /* 0x00000003c7c3d211 */ /* 0x000fe400030f3cc9 */
[----:B------:R-:W-:Y:S01]  /*1ad10*/  ISETP.LT.OR P6, PT, R0, 0x5a, !P0 ;  /* 0x0000005a0000780c */ /* 0x000fe200047c1670 */
[----:B------:R-:W-:Y:S01]  /*1ad20*/  FMUL R212, R212, UR13 ;  /* 0x0000000dd4d47c20 */ /* 0x000fe20008400000 */
[----:B------:R-:W-:Y:S02]  /*1ad30*/  P2R R198, PR, RZ, 0x10 ;  /* 0x00000010ffc67803 */ /* 0x000fe40000000000 */
[----:B------:R-:W-:Y:S01]  /*1ad40*/  LOP3.LUT P4, RZ, R7, 0x40000, RZ, 0xc0, !PT ;  /* 0x0004000007ff7812 */ /* 0x000fe2000788c0ff */
[----:B0-----:R-:W-:Y:S01]  /*1ad50*/  IMAD.U32 R159, RZ, RZ, UR6 ;  /* 0x00000006ff9f7e24 */ /* 0x001fe2000f8e00ff */
[----:B------:R-:W-:Y:S01]  /*1ad60*/  F2FP.SATFINITE.E4M3.F32.PACK_AB_MERGE_C R201, RZ, R212, RZ ;  /* 0x000000d4ffc9723e */ /* 0x000fe200048070ff */
[----:B------:R-:W-:-:S02]  /*1ad70*/  IMAD.U32 R203, RZ, RZ, UR6 ;  /* 0x00000006ffcb7e24 */ /* 0x000fc4000f8e00ff */
[----:B------:R-:W-:Y:S02]  /*1ad80*/  IMAD.U32 R158, RZ, RZ, UR7 ;  /* 0x00000007ff9e7e24 */ /* 0x000fe4000f8e00ff */
[----:B------:R0:W-:Y:S02]  /*1ad90*/  @!P1 STG.E.U8 desc[UR14][R176.64+0x78], R201 ;  /* 0x000078c9b0009986 */ /* 0x0001e4000c10110e */
[----:B0-----:R-:W-:-:S04]  /*1ada0*/  @!P6 LEA R176, P1, R159, R4, 0x7 ;  /* 0x000000049fb0e211 */ /* 0x001fc800078238ff */
[----:B------:R-:W-:Y:S02]  /*1adb0*/  @!P6 LEA.HI.X R177, R203, R3, R158, 0x7, P1 ;  /* 0x00000003cbb1e211 */ /* 0x000fe400008f3c9e */
[----:B------:R-:W0:Y:S01]  /*1adc0*/  @!P4 LDC.64 R158, c[0x0][0x650] ;  /* 0x00019400ff9ecb82 */ /* 0x000e220000000a00 */
[----:B------:R-:W-:Y:S02]  /*1add0*/  P2R R199, PR, RZ, 0x20 ;  /* 0x00000020ffc77803 */ /* 0x000fe40000000000 */
[----:B------:R-:W-:Y:S01]  /*1ade0*/  LOP3.LUT P5, RZ, R7, 0x10000000, RZ, 0xc0, !PT ;  /* 0x1000000007ff7812 */ /* 0x000fe200078ac0ff */
[----:B------:R-:W-:Y:S01]  /*1adf0*/  FMUL R213, R213, UR13 ;  /* 0x0000000dd5d57c20 */ /* 0x000fe20008400000 */
[----:B------:R-:W-:-:S04]  /*1ae00*/  P2R R193, PR, RZ, 0x8 ;  /* 0x00000008ffc17803 */ /* 0x000fc80000000000 */
[----:B------:R-:W-:Y:S02]  /*1ae10*/  F2FP.SATFINITE.E4M3.F32.PACK_AB_MERGE_C R213, RZ, R213, RZ ;  /* 0x000000d5ffd5723e */ /* 0x000fe400048070ff */
[----:B------:R-:W-:Y:S01]  /*1ae20*/  LOP3.LUT P3, RZ, R7, 0x20000, RZ, 0xc0, !PT ;  /* 0x0002000007ff7812 */ /* 0x000fe2000786c0ff */
[----:B------:R-:W-:-:S04]  /*1ae30*/  FMUL R214, R214, UR13 ;  /* 0x0000000dd6d67c20 */ /* 0x000fc80008400000 */
[----:B------:R-:W-:Y:S01]  /*1ae40*/  @!P5 STG.E.U8 desc[UR14][R242.64+0x79], R213 ;  /* 0x000079d5f200d986 */ /* 0x000fe2000c10110e */
[----:B------:R-:W-:Y:S02]  /*1ae50*/  F2FP.SATFINITE.E4M3.F32.PACK_AB_MERGE_C R201, RZ, R214, RZ ;  /* 0x000000d6ffc9723e */ /* 0x000fe400048070ff */
[----:B0-----:R-:W-:-:S05]  /*1ae60*/  @!P4 IADD3 R158, P5, R252, R158, RZ ;  /* 0x0000009efc9ec210 */ /* 0x001fca0007fbe0ff */
[----:B------:R-:W-:Y:S02]  /*1ae70*/  @!P4 IMAD.X R159, R46, 0x1, R159, P5 ;  /* 0x000000012e9fc824 */ /* 0x000fe400028e069f */
[----:B------:R-:W-:Y:S01]  /*1ae80*/  FMUL R215, R215, UR13 ;  /* 0x0000000dd7d77c20 */ /* 0x000fe20008400000 */
[----:B------:R-:W-:Y:S01]  /*1ae90*/  P2R R190, PR, RZ, 0x4 ;  /* 0x00000004ffbe7803 */ /* 0x000fe20000000000 */
[----:B------:R-:W-:Y:S01]  /*1aea0*/  FMUL R88, R88, UR13 ;  /* 0x0000000d58587c20 */ /* 0x000fe20008400000 */
[----:B------:R-:W-:Y:S01]  /*1aeb0*/  LOP3.LUT P1, RZ, R6, 0x800000, RZ, 0xc0, !PT ;  /* 0x0080000006ff7812 */ /* 0x000fe2000782c0ff */
[----:B------:R0:W-:Y:S01]  /*1aec0*/  @!P4 STG.E.U8 desc[UR14][R158.64+0x78], R201 ;  /* 0x000078c99e00c986 */ /* 0x0001e2000c10110e */
[----:B------:R-:W-:Y:S01]  /*1aed0*/  FMUL R89, R89, UR13 ;  /* 0x0000000d59597c20 */ /* 0x000fe20008400000 */
        /* <DEDUP_REMOVED lines=10> */
[----:B0-----:R-:W0:Y:S01]  /*1af80*/  @!P3 LDC.64 R158, c[0x0][0x650] ;  /* 0x00019400ff9ebb82 */ /* 0x001e220000000a00 */
[----:B------:R-:W-:Y:S01]  /*1af90*/  ISETP.LT.OR P5, PT, R0, 0x2, !P0 ;  /* 0x000000020000780c */ /* 0x000fe200047a1670 */
[----:B------:R-:W-:Y:S01]  /*1afa0*/  FMUL R100, R100, UR13 ;  /* 0x0000000d64647c20 */ /* 0x000fe20008400000 */
[----:B------:R-:W-:Y:S01]  /*1afb0*/  F2FP.SATFINITE.E4M3.F32.PACK_AB_MERGE_C R215, RZ, R215, RZ ;  /* 0x000000d7ffd7723e */ /* 0x000fe200048070ff */
        /* <DEDUP_REMOVED lines=20> */
[----:B0-----:R-:W-:Y:S01]  /*1b100*/  @!P3 IADD3 R158, P4, R45, R158, RZ ;  /* 0x0000009e2d9eb210 */ /* 0x001fe20007f9e0ff */
[----:B------:R-:W-:Y:S01]  /*1b110*/  FMUL R121, R121, UR13 ;  /* 0x0000000d79797c20 */ /* 0x000fe20008400000 */
[----:B------:R-:W-:Y:S01]  /*1b120*/  FMUL R122, R122, UR13 ;  /* 0x0000000d7a7a7c20 */ /* 0x000fe20008400000 */
[----:B------:R-:W-:Y:S01]  /*1b130*/  FMUL R123, R123, UR13 ;  /* 0x0000000d7b7b7c20 */ /* 0x000fe20008400000 */
[----:B------:R-:W-:Y:S01]  /*1b140*/  FMUL R124, R124, UR13 ;  /* 0x0000000d7c7c7c20 */ /* 0x000fe20008400000 */
[----:B------:R-:W-:-:S02]  /*1b150*/  @!P3 IMAD.X R159, R44, 0x1, R159, P4 ;  /* 0x000000012c9fb824 */ /* 0x000fc400020e069f */
[----:B------:R-:W-:Y:S01]  /*1b160*/  FMUL R125, R125, UR13 ;  /* 0x0000000d7d7d7c20 */ /* 0x000fe20008400000 */
[----:B------:R-:W-:Y:S01]  /*1b170*/  FMUL R126, R126, UR13 ;  /* 0x0000000d7e7e7c20 */ /* 0x000fe20008400000 */
[----:B------:R-:W-:Y:S01]  /*1b180*/  FMUL R127, R127, UR13 ;  /* 0x0000000d7f7f7c20 */ /* 0x000fe20008400000 */
[----:B------:R-:W-:Y:S01]  /*1b190*/  FMUL R128, R128, UR13 ;  /* 0x0000000d80807c20 */ /* 0x000fe20008400000 */
[----:B------:R0:W-:Y:S01]  /*1b1a0*/  @!P3 STG.E.U8 desc[UR14][R158.64+0x79], R215 ;  /* 0x000079d79e00b986 */ /* 0x0001e2000c10110e */
[----:B------:R-:W-:Y:S01]  /*1b1b0*/  FMUL R129, R129, UR13 ;  /* 0x0000000d81817c20 */ /* 0x000fe20008400000 */
[----:B------:R-:W-:Y:S01]  /*1b1c0*/  FMUL R130, R130, UR13 ;  /* 0x0000000d82827c20 */ /* 0x000fe20008400000 */
[----:B------:R-:W-:Y:S01]  /*1b1d0*/  FMUL R131, R131, UR13 ;  /* 0x0000000d83837c20 */ /* 0x000fe20008400000 */
[----:B------:R1:W5:Y:S01]  /*1b1e0*/  LDL.LU R46, [R1+0x148] ;  /* 0x00014800012e7983 */ /* 0x0003620000300800 */
[----:B0-----:R-:W0:Y:S01]  /*1b1f0*/  @!P5 LDC.64 R158, c[0x0][0x650] ;  /* 0x00019400ff9edb82 */ /* 0x001e220000000a00 */
[----:B------:R-:W-:-:S02]  /*1b200*/  ISETP.LT.OR P4, PT, R0, 0x1, !P0 ;  /* 0x000000010000780c */ /* 0x000fc40004781670 */
[----:B------:R1:W5:Y:S01]  /*1b210*/  LDL.LU R45, [R1+0x144] ;  /* 0x00014400012d7983 */ /* 0x0003620000300800 */
[----:B------:R-:W-:Y:S02]  /*1b220*/  LOP3.LUT P2, RZ, R7, 0x80000000, RZ, 0xc0, !PT ;  /* 0x8000000007ff7812 */ /* 0x000fe4000784c0ff */
[----:B------:R-:W-:Y:S01]  /*1b230*/  P2R R7, PR, RZ, 0x40 ;  /* 0x00000040ff077803 */ /* 0x000fe20000000000 */
[----:B------:R1:W5:Y:S01]  /*1b240*/  LDL.LU R44, [R1+0x140] ;  /* 0x00014000012c7983 */ /* 0x0003620000300800 */
[----:B------:R-:W-:Y:S02]  /*1b250*/  F2FP.SATFINITE.E4M3.F32.PACK_AB_MERGE_C R203, RZ, R88, RZ ;  /* 0x00000058ffcb723e */ /* 0x000fe400048070ff */
[----:B------:R-:W-:Y:S02]  /*1b260*/  F2FP.SATFINITE.E4M3.F32.PACK_AB_MERGE_C R89, RZ, R89, RZ ;  /* 0x00000059ff59723e */ /* 0x000fe400048070ff */
[----:B------:R-:W-:Y:S02]  /*1b270*/  F2FP.SATFINITE.E4M3.F32.PACK_AB_MERGE_C R90, RZ, R90, RZ ;  /* 0x0000005aff5a723e */ /* 0x000fe400048070ff */
[----:B------:R-:W-:Y:S01]  /*1b280*/  @!P4 STG.E.U8 desc[UR14][R178.64], R203 ;  /* 0x000000cbb200c986 */ /* 0x000fe2000c10110e */
[----:B0-----:R-:W-:-:S05]  /*1b290*/  @!P5 IADD3 R10, P6, R10, R158, RZ ;  /* 0x0000009e0a0ad210 */ /* 0x001fca0007fde0ff */
[----:B------:R-:W-:-:S05]  /*1b2a0*/  @!P5 IMAD.X R11, R11, 0x1, R159, P6 ;  /* 0x000000010b0bd824 */ /* 0x000fca00030e069f */
[----:B------:R0:W-:Y:S04]  /*1b2b0*/  @!P5 STG.E.U8 desc[UR14][R10.64+0x1], R89 ;  /* 0x000001590a00d986 */ /* 0x0001e8000c10110e */
[----:B------:R2:W-:Y:S01]  /*1b2c0*/  @!P1 STG.E.U8 desc[UR14][R42.64], R90 ;  /* 0x0000005a2a009986 */ /* 0x0005e2000c10110e */
[C---:B------:R-:W-:Y:S02]  /*1b2d0*/  ISETP.LT.OR P1, PT, R0.reuse, 0x9, !P0 ;  /* 0x000000090000780c */ /* 0x040fe40004721670 */
[----:B------:R-:W-:Y:S02]  /*1b2e0*/  F2FP.SATFINITE.E4M3.F32.PACK_AB_MERGE_C R91, RZ, R91, RZ ;  /* 0x0000005bff5b723e */ /* 0x000fe400048070ff */
[----:B------:R-:W-:Y:S02]  /*1b2f0*/  ISETP.LT.OR P5, PT, R0, 0xa, !P0 ;  /* 0x0000000a0000780c */ /* 0x000fe400047a1670 */
[----:B0-----:R-:W-:-:S02]  /*1b300*/  F2FP.SATFINITE.E4M3.F32.PACK_AB_MERGE_C R89, RZ, R92, RZ ;  /* 0x0000005cff59723e */ /* 0x001fc400048070ff */
[C---:B------:R-:W-:Y:S02]  /*1b310*/  LOP3.LUT P3, RZ, R6.reuse, 0x1000000, RZ, 0xc0, !PT ;  /* 0x0100000006ff7812 */ /* 0x040fe4000786c0ff */
[----:B------:R-:W-:Y:S01]  /*1b320*/  F2FP.SATFINITE.E4M3.F32.PACK_AB_MERGE_C R93, RZ, R93, RZ ;  /* 0x0000005dff5d723e */ /* 0x000fe200048070ff */
[----:B--2---:R1:W5:Y:S02]  /*1b330*/  LDL.LU.64 R42, [R1+0x138] ;  /* 0x00013800012a7983 */ /* 0x0043640000300a00 */
[----:B------:R-:W0:Y:S02]  /*1b340*/  @!P1 LDC.64 R10, c[0x0][0x650] ;  /* 0x00019400ff0a9b82 */ /* 0x000e240000000a00 */
[----:B------:R2:W-:Y:S01]  /*1b350*/  @!P2 STG.E.U8 desc[UR14][R40.64+0x1], R91 ;  /* 0x0000015b2800a986 */ /* 0x0005e2000c10110e */
[----:B------:R-:W-:Y:S02]  /*1b360*/  F2FP.SATFINITE.E4M3.F32.PACK_AB_MERGE_C R94, RZ, R94, RZ ;  /* 0x0000005eff5e723e */ /* 0x000fe400048070ff */
[----:B------:R-:W-:-:S02]  /*1b370*/  LOP3.LUT P4, RZ, R6, 0x400000, RZ, 0xc0, !PT ;  /* 0x0040000006ff7812 */ /* 0x000fc4000788c0ff */
[----:B------:R-:W-:Y:S02]  /*1b380*/  F2FP.SATFINITE.E4M3.F32.PACK_AB_MERGE_C R95, RZ, R95, RZ ;  /* 0x0000005fff5f723e */ /* 0x000fe400048070ff */
[----:B------:R-:W-:Y:S02]  /*1b390*/  F2FP.SATFINITE.E4M3.F32.PACK_AB_MERGE_C R97, RZ, R97, RZ ;  /* 0x00000061ff61723e */ /* 0x000fe400048070ff */
[----:B------:R-:W-:Y:S02]  /*1b3a0*/  F2FP.SATFINITE.E4M3.F32.PACK_AB_MERGE_C R98, RZ, R98, RZ ;  /* 0x00000062ff62723e */ /* 0x000fe400048070ff */
[----:B------:R-:W-:Y:S01]  /*1b3b0*/  F2FP.SATFINITE.E4M3.F32.PACK_AB_MERGE_C R99, RZ, R99, RZ ;  /* 0x00000063ff63723e */ /* 0x000fe200048070ff */
[----:B--2---:R1:W5:Y:S01]  /*1b3c0*/  LDL.LU.64 R40, [R1+0x130] ;  /* 0x0001300001287983 */ /* 0x0043620000300a00 */
[----:B0-----:R-:W-:-:S05]  /*1b3d0*/  @!P1 IADD3 R10, P2, R152, R10, RZ ;  /* 0x0000000a980a9210 */ /* 0x001fca0007f5e0ff */
[----:B------:R-:W-:-:S05]  /*1b3e0*/  @!P1 IMAD.X R11, R153, 0x1, R11, P2 ;  /* 0x00000001990b9824 */ /* 0x000fca00010e060b */
[----:B------:R0:W-:Y:S02]  /*1b3f0*/  @!P1 STG.E.U8 desc[UR14][R10.64+0x8], R89 ;  /* 0x000008590a009986 */ /* 0x0001e4000c10110e */
[----:B0-----:R-:W0:Y:S02]  /*1b400*/  @!P5 LDC.64 R10, c[0x0][0x650] ;  /* 0x00019400ff0adb82 */ /* 0x001e240000000a00 */
[----:B0-----:R-:W-:-:S05]  /*1b410*/  @!P5 IADD3 R10, P6, R154, R10, RZ ;  /* 0x0000000a9a0ad210 */ /* 0x001fca0007fde0ff */
[----:B------:R-:W-:-:S05]  /*1b420*/  @!P5 IMAD.X R11, R155, 0x1, R11, P6 ;  /* 0x000000019b0bd824 */ /* 0x000fca00030e060b */
[----:B------:R-:W-:Y:S04]  /*1b430*/  @!P5 STG.E.U8 desc[UR14][R10.64+0x9], R93 ;  /* 0x0000095d0a00d986 */ /* 0x000fe8000c10110e */
[----:B------:R0:W-:Y:S01]  /*1b440*/  @!P3 STG.E.U8 desc[UR14][R38.64+0x8], R94 ;  /* 0x0000085e2600b986 */ /* 0x0001e2000c10110e */
[C---:B------:R-:W-:Y:S02]  /*1b450*/  ISETP.LT.OR P3, PT, R0.reuse, 0x11, !P0 ;  /* 0x000000110000780c */ /* 0x040fe40004761670 */
[----:B------:R-:W-:Y:S02]  /*1b460*/  ISETP.LT.OR P5, PT, R0, 0x12, !P0 ;  /* 0x000000120000780c */ /* 0x000fe400047a1670 */
[----:B------:R-:W-:Y:S02]  /*1b470*/  F2FP.SATFINITE.E4M3.F32.PACK_AB_MERGE_C R89, RZ, R96, RZ ;  /* 0x00000060ff59723e */ /* 0x000fe400048070ff */
[----:B------:R-:W-:-:S02]  /*1b480*/  LOP3.LUT P2, RZ, R6, 0x200000, RZ, 0xc0, !PT ;  /* 0x0020000006ff7812 */ /* 0x000fc4000784c0ff */
[----:B------:R-:W-:Y:S02]  /*1b490*/  LOP3.LUT P1, RZ, R6, 0x100000, RZ, 0xc0, !PT ;  /* 0x0010000006ff7812 */ /* 0x000fe4000782c0ff */
[----:B------:R-:W-:Y:S01]  /*1b4a0*/  F2FP.SATFINITE.E4M3.F32.PACK_AB_MERGE_C R101, RZ, R101, RZ ;  /* 0x00000065ff65723e */ /* 0x000fe200048070ff */
[----:B0-----:R1:W5:Y:S02]  /*1b4b0*/  LDL.LU.64 R38, [R1+0x128] ;  /* 0x0001280001267983 */ /* 0x0013640000300a00 */
[----:B------:R-:W0:Y:S02]  /*1b4c0*/  @!P3 LDC.64 R10, c[0x0][0x650] ;  /* 0x00019400ff0abb82 */ /* 0x000e240000000a00 */
[----:B------:R2:W-:Y:S01]  /*1b4d0*/  @!P4 STG.E.U8 desc[UR14][R36.64+0x9], R95 ;  /* 0x0000095f2400c986 */ /* 0x0005e2000c10110e */
[----:B------:R-:W-:Y:S02]  /*1b4e0*/  F2FP.SATFINITE.E4M3.F32.PACK_AB_MERGE_C R102, RZ, R102, RZ ;  /* 0x00000066ff66723e */ /* 0x000fe400048070ff */
[----:B------:R-:W-:-:S02]  /*1b4f0*/  F2FP.SATFINITE.E4M3.F32.PACK_AB_MERGE_C R103, RZ, R103, RZ ;  /* 0x00000067ff67723e */ /* 0x000fc400048070ff */
        /* <DEDUP_REMOVED lines=11> */
[----:B------:R-:W-:Y:S01]  /*1b5b0*/  @!P5 STG.E.U8 desc[UR14][R10.64+0x11], R97 ;  /* 0x000011610a00d986 */ /* 0x000fe2000c10110e */
[----:B------:R-:W-:-:S03]  /*1b5c0*/  ISETP.LT.OR P5, PT, R0, 0x1a, !P0 ;  /* 0x0000001a0000780c */ /* 0x000fc600047a1670 */
[----:B------:R0:W-:Y:S01]  /*1b5d0*/  @!P2 STG.E.U8 desc[UR14][R34.64+0x10], R98 ;  /* 0x000010622200a986 */ /* 0x0001e2000c10110e */
[----:B------:R-:W-:-:S09]  /*1b5e0*/  ISETP.LT.OR P2, PT, R0, 0x19, !P0 ;  /* 0x000000190000780c */ /* 0x000fd20004741670 */
[----:B------:R-:W2:Y:S01]  /*1b5f0*/  @!P5 LDC.64 R90, c[0x0][0x650] ;  /* 0x00019400ff5adb82 */ /* 0x000ea20000000a00 */
[----:B------:R-:W-:Y:S01]  /*1b600*/  LOP3.LUT P4, RZ, R6, 0x80000, RZ, 0xc0, !PT ;  /* 0x0008000006ff7812 */ /* 0x000fe2000788c0ff */
[----:B0-----:R1:W5:Y:S06]  /*1b610*/  LDL.LU.64 R34, [R1+0x118] ;  /* 0x0001180001227983 */ /* 0x00136c0000300a00 */
[----:B------:R-:W0:Y:S01]  /*1b620*/  @!P2 LDC.64 R10, c[0x0][0x650] ;  /* 0x00019400ff0aab82 */ /* 0x000e220000000a00 */
[----:B------:R3:W-:Y:S01]  /*1b630*/  @!P1 STG.E.U8 desc[UR14][R32.64+0x11], R99 ;  /* 0x0000116320009986 */ /* 0x0007e2000c10110e */
[----:B------:R-:W-:-:S02]  /*1b640*/  F2FP.SATFINITE.E4M3.F32.PACK_AB_MERGE_C R89, RZ, R100, RZ ;  /* 0x00000064ff59723e */ /* 0x000fc400048070ff */
[----:B------:R-:W-:Y:S02]  /*1b650*/  LOP3.LUT P3, RZ, R6, 0x40000, RZ, 0xc0, !PT ;  /* 0x0004000006ff7812 */ /* 0x000fe4000786c0ff */
[----:B------:R-:W-:Y:S02]  /*1b660*/  F2FP.SATFINITE.E4M3.F32.PACK_AB_MERGE_C R113, RZ, R113, RZ ;  /* 0x00000071ff71723e */ /* 0x000fe400048070ff */
[----:B------:R-:W-:Y:S02]  /*1b670*/  F2FP.SATFINITE.E4M3.F32.PACK_AB_MERGE_C R115, RZ, R115, RZ ;  /* 0x00000073ff73723e */ /* 0x000fe400048070ff */
[----:B------:R-:W-:Y:S02]  /*1b680*/  F2FP.SATFINITE.E4M3.F32.PACK_AB_MERGE_C R117, RZ, R117, RZ ;  /* 0x00000075ff75723e */ /* 0x000fe400048070ff */
[----:B------:R-:W-:Y:S01]  /*1b690*/  F2FP.SATFINITE.E4M3.F32.PACK_AB_MERGE_C R119, RZ, R119, RZ ;  /* 0x00000077ff77723e */ /* 0x000fe200048070ff */
[----:B---3--:R1:W5:Y:S01]  /*1b6a0*/  LDL.LU.64 R32, [R1+0x110] ;  /* 0x0001100001207983 */ /* 0x0083620000300a00 */
[----:B--2---:R-:W-:-:S02]  /*1b6b0*/  @!P5 IADD3 R160, P6, R160, R90, RZ ;  /* 0x0000005aa0a0d210 */ /* 0x004fc40007fde0ff */
[----:B0-----:R-:W-:-:S03]  /*1b6c0*/  @!P2 IADD3 R10, P1, R156, R10, RZ ;  /* 0x0000000a9c0aa210 */ /* 0x001fc60007f3e0ff */
[----:B------:R-:W-:Y:S02]  /*1b6d0*/  @!P5 IMAD.X R161, R161, 0x1, R91, P6 ;  /* 0x00000001a1a1d824 */ /* 0x000fe400030e065b */
[----:B------:R-:W-:-:S05]  /*1b6e0*/  @!P2 IMAD.X R11, R157, 0x1, R11, P1 ;  /* 0x000000019d0ba824 */ /* 0x000fca00008e060b */
[----:B------:R0:W-:Y:S04]  /*1b6f0*/  @!P2 STG.E.U8 desc[UR14][R10.64+0x18], R89 ;  /* 0x000018590a00a986 */ /* 0x0001e8000c10110e */
[----:B------:R-:W-:Y:S01]  /*1b700*/  @!P5 STG.E.U8 desc[UR14][R160.64+0x19], R101 ;  /* 0x00001965a000d986 */ /* 0x000fe2000c10110e */
[----:B------:R-:W-:-:S03]  /*1b710*/  ISETP.LT.OR P5, PT, R0, 0x22, !P0 ;  /* 0x000000220000780c */ /* 0x000fc600047a1670 */
[----:B------:R2:W-:Y:S01]  /*1b720*/  @!P4 STG.E.U8 desc[UR14][R30.64+0x18], R102 ;  /* 0x000018661e00c986 */ /* 0x0005e2000c10110e */
[----:B------:R-:W-:-:S09]  /*1b730*/  ISETP.LT.OR P4, PT, R0, 0x21, !P0 ;  /* 0x000000210000780c */ /* 0x000fd20004781670 */
[----:B0-----:R-:W0:Y:S01]  /*1b740*/  @!P5 LDC.64 R88, c[0x0][0x650] ;  /* 0x00019400ff58db82 */ /* 0x001e220000000a00 */
[C---:B------:R-:W-:Y:S01]  /*1b750*/  LOP3.LUT P1, RZ, R6.reuse, 0x20000, RZ, 0xc0, !PT ;  /* 0x0002000006ff7812 */ /* 0x040fe2000782c0ff */
[----:B--2---:R1:W5:Y:S06]  /*1b760*/  LDL.LU.64 R30, [R1+0x108] ;  /* 0x00010800011e7983 */ /* 0x00436c0000300a00 */
[----:B------:R-:W2:Y:S01]  /*1b770*/  @!P4 LDC.64 R10, c[0x0][0x650] ;  /* 0x00019400ff0acb82 */ /* 0x000ea20000000a00 */
[----:B------:R3:W-:Y:S01]  /*1b780*/  @!P3 STG.E.U8 desc[UR14][R28.64+0x19], R103 ;  /* 0x000019671c00b986 */ /* 0x0007e2000c10110e */
[----:B------:R-:W-:-:S02]  /*1b790*/  LOP3.LUT P2, RZ, R6, 0x10000, RZ, 0xc0, !PT ;  /* 0x0001000006ff7812 */ /* 0x000fc4000784c0ff */
[----:B------:R-:W-:Y:S02]  /*1b7a0*/  F2FP.SATFINITE.E4M3.F32.PACK_AB_MERGE_C R121, RZ, R121, RZ ;  /* 0x00000079ff79723e */ /* 0x000fe400048070ff */
[----:B------:R-:W-:Y:S02]  /*1b7b0*/  F2FP.SATFINITE.E4M3.F32.PACK_AB_MERGE_C R123, RZ, R123, RZ ;  /* 0x0000007bff7b723e */ /* 0x000fe400048070ff */
[----:B------:R-:W-:Y:S02]  /*1b7c0*/  F2FP.SATFINITE.E4M3.F32.PACK_AB_MERGE_C R125, RZ, R125, RZ ;  /* 0x0000007dff7d723e */ /* 0x000fe400048070ff */
[----:B------:R-:W-:Y:S02]  /*1b7d0*/  F2FP.SATFINITE.E4M3.F32.PACK_AB_MERGE_C R127, RZ, R127, RZ ;  /* 0x0000007fff7f723e */ /* 0x000fe400048070ff */
[----:B------:R-:W-:Y:S01]  /*1b7e0*/  F2FP.SATFINITE.E4M3.F32.PACK_AB_MERGE_C R129, RZ, R129, RZ ;  /* 0x00000081ff81723e */ /* 0x000fe200048070ff */
[----:B---3--:R1:W5:Y:S01]  /*1b7f0*/  LDL.LU.64 R28, [R1+0x100] ;  /* 0x00010000011c7983 */ /* 0x0083620000300a00 */
[----:B0-----:R-:W-:-:S02]  /*1b800*/  @!P5 IADD3 R168, P6, R168, R88, RZ ;  /* 0x00000058a8a8d210 */ /* 0x001fc40007fde0ff */
[----:B--2---:R-:W-:-:S03]  /*1b810*/  @!P4 IADD3 R164, P3, R164, R10, RZ ;  /* 0x0000000aa4a4c210 */ /* 0x004fc60007f7e0ff */
[----:B------:R-:W-:Y:S01]  /*1b820*/  @!P5 IMAD.X R169, R169, 0x1, R89, P6 ;  /* 0x00000001a9a9d824 */ /* 0x000fe200030e0659 */
[----:B------:R-:W-:Y:S01]  /*1b830*/  F2FP.SATFINITE.E4M3.F32.PACK_AB_MERGE_C R89, RZ, R106, RZ ;  /* 0x0000006aff59723e */ /* 0x000fe200048070ff */
[----:B------:R-:W-:Y:S01]  /*1b840*/  @!P4 IMAD.X R165, R165, 0x1, R11, P3 ;  /* 0x00000001a5a5c824 */ /* 0x000fe200018e060b */
[----:B------:R-:W-:-:S05]  /*1b850*/  F2FP.SATFINITE.E4M3.F32.PACK_AB_MERGE_C R11, RZ, R104, RZ ;  /* 0x00000068ff0b723e */ /* 0x000fca00048070ff */
[----:B------:R0:W-:Y:S04]  /*1b860*/  @!P4 STG.E.U8 desc[UR14][R164.64+0x20], R11 ;  /* 0x0000200ba400c986 */ /* 0x0001e8000c10110e */
[----:B------:R-:W-:Y:S01]  /*1b870*/  @!P5 STG.E.U8 desc[UR14][R168.64+0x21], R105 ;  /* 0x00002169a800d986 */ /* 0x000fe2000c10110e */
[----:B------:R-:W-:-:S03]  /*1b880*/  ISETP.LT.OR P5, PT, R0, 0x2a, !P0 ;  /* 0x0000002a0000780c */ /* 0x000fc600047a1670 */
[----:B------:R2:W-:Y:S01]  /*1b890*/  @!P1 STG.E.U8 desc[UR14][R250.64+0x20], R89 ;  /* 0x00002059fa009986 */ /* 0x0005e2000c10110e */
[----:B------:R-:W-:-:S09]  /*1b8a0*/  ISETP.LT.OR P1, PT, R0, 0x29, !P0 ;  /* 0x000000290000780c */ /* 0x000fd20004721670 */
[----:B------:R-:W3:Y:S08]  /*1b8b0*/  @!P5 LDC.64 R90, c[0x0][0x650] ;  /* 0x00019400ff5adb82 */ /* 0x000ef00000000a00 */
[----:B0-----:R-:W0:Y:S01]  /*1b8c0*/  @!P1 LDC.64 R10, c[0x0][0x650] ;  /* 0x00019400ff0a9b82 */ /* 0x001e220000000a00 */
[----:B------:R-:W-:Y:S01]  /*1b8d0*/  @!P2 STG.E.U8 desc[UR14][R248.64+0x21], R107 ;  /* 0x0000216bf800a986 */ /* 0x000fe2000c10110e */
[----:B------:R-:W-:-:S02]  /*1b8e0*/  LOP3.LUT P3, RZ, R6, 0x8000, RZ, 0xc0, !PT ;  /* 0x0000800006ff7812 */ /* 0x000fc4000786c0ff */
[----:B--2---:R-:W-:Y:S02]  /*1b8f0*/  F2FP.SATFINITE.E4M3.F32.PACK_AB_MERGE_C R89, RZ, R110, RZ ;  /* 0x0000006eff59723e */ /* 0x004fe400048070ff */
[----:B---3--:R-:W-:Y:S02]  /*1b900*/  @!P5 IADD3 R170, P6, R170, R90, RZ ;  /* 0x0000005aaaaad210 */ /* 0x008fe40007fde0ff */
[----:B0-----:R-:W-:-:S03]  /*1b910*/  @!P1 IADD3 R166, P2, R166, R10, RZ ;  /* 0x0000000aa6a69210 */ /* 0x001fc60007f5e0ff */
[----:B------:R-:W-:Y:S02]  /*1b920*/  @!P5 IMAD.X R171, R171, 0x1, R91, P6 ;  /* 0x00000001ababd824 */ /* 0x000fe400030e065b */
[----:B------:R-:W-:Y:S01]  /*1b930*/  @!P1 IMAD.X R167, R167, 0x1, R11, P2 ;  /* 0x00000001a7a79824 */ /* 0x000fe200010e060b */
[----:B------:R-:W-:-:S05]  /*1b940*/  F2FP.SATFINITE.E4M3.F32.PACK_AB_MERGE_C R11, RZ, R108, RZ ;  /* 0x0000006cff0b723e */ /* 0x000fca00048070ff */
[----:B------:R0:W-:Y:S04]  /*1b950*/  @!P1 STG.E.U8 desc[UR14][R166.64+0x28], R11 ;  /* 0x0000280ba6009986 */ /* 0x0001e8000c10110e */
[----:B------:R-:W-:Y:S04]  /*1b960*/  @!P5 STG.E.U8 desc[UR14][R170.64+0x29], R109 ;  /* 0x0000296daa00d986 */ /* 0x000fe8000c10110e */
[----:B------:R-:W-:Y:S01]  /*1b970*/  @!P3 STG.E.U8 desc[UR14][R246.64+0x28], R89 ;  /* 0x00002859f600b986 */ /* 0x000fe2000c10110e */
[----:B------:R-:W-:Y:S02]  /*1b980*/  ISETP.LT.OR P3, PT, R0, 0x31, !P0 ;  /* 0x000000310000780c */ /* 0x000fe40004761670 */
[----:B------:R-:W-:-:S11]  /*1b990*/  LOP3.LUT P4, RZ, R6, 0x4000, RZ, 0xc0, !PT ;  /* 0x0000400006ff7812 */ /* 0x000fd6000788c0ff */
[----:B0-----:R-:W0:Y:S01]  /*1b9a0*/  @!P3 LDC.64 R10, c[0x0][0x650] ;  /* 0x00019400ff0abb82 */ /* 0x001e220000000a00 */
[----:B------:R-:W-:Y:S01]  /*1b9b0*/  ISETP.LT.OR P5, PT, R0, 0x32, !P0 ;  /* 0x000000320000780c */ /* 0x000fe200047a1670 */
[----:B------:R2:W-:Y:S01]  /*1b9c0*/  @!P4 STG.E.U8 desc[UR14][R8.64+0x29], R111 ;  /* 0x0000296f0800c986 */ /* 0x0005e2000c10110e */
[----:B0-----:R-:W-:-:S05]  /*1b9d0*/  @!P3 IADD3 R172, P4, R172, R10, RZ ;  /* 0x0000000aacacb210 */ /* 0x001fca0007f9e0ff */
[----:B------:R-:W-:-:S06]  /*1b9e0*/  @!P3 IMAD.X R173, R173, 0x1, R11, P4 ;  /* 0x00000001adadb824 */ /* 0x000fcc00020e060b */
[----:B------:R-:W0:Y:S01]  /*1b9f0*/  @!P5 LDC.64 R10, c[0x0][0x650] ;  /* 0x00019400ff0adb82 */ /* 0x000e220000000a00 */
[----:B------:R-:W-:-:S05]  /*1ba00*/  F2FP.SATFINITE.E4M3.F32.PACK_AB_MERGE_C R91, RZ, R112, RZ ;  /* 0x00000070ff5b723e */ /* 0x000fca00048070ff */
[----:B------:R3:W-:Y:S01]  /*1ba10*/  @!P3 STG.E.U8 desc[UR14][R172.64+0x30], R91 ;  /* 0x0000305bac00b986 */ /* 0x0007e2000c10110e */
[----:B0-----:R-:W-:-:S05]  /*1ba20*/  @!P5 IADD3 R10, P6, R163, R10, RZ ;  /* 0x0000000aa30ad210 */ /* 0x001fca0007fde0ff */
[----:B------:R-:W-:Y:S01]  /*1ba30*/  @!P5 IMAD.X R11, R180, 0x1, R11, P6 ;  /* 0x00000001b40bd824 */ /* 0x000fe200030e060b */
[----:B------:R-:W-:-:S04]  /*1ba40*/  ISETP.LT.OR P6, PT, R0, 0x39, !P0 ;  /* 0x000000390000780c */ /* 0x000fc800047c1670 */
[----:B------:R0:W-:Y:S01]  /*1ba50*/  @!P5 STG.E.U8 desc[UR14][R10.64+0x31], R113 ;  /* 0x000031710a00d986 */ /* 0x0001e2000c10110e */
[----:B------:R-:W-:-:S08]  /*1ba60*/  ISETP.LT.OR P5, PT, R0, 0x3a, !P0 ;  /* 0x0000003a0000780c */ /* 0x000fd000047a1670 */
[----:B--2---:R-:W2:Y:S01]  /*1ba70*/  @!P6 LDC.64 R8, c[0x0][0x650] ;  /* 0x00019400ff08eb82 */ /* 0x004ea20000000a00 */
[C---:B------:R-:W-:Y:S02]  /*1ba80*/  LOP3.LUT P2, RZ, R6.reuse, 0x2000, RZ, 0xc0, !PT ;  /* 0x0000200006ff7812 */ /* 0x040fe4000784c0ff */
[----:B------:R-:W-:-:S05]  /*1ba90*/  LOP3.LUT P1, RZ, R6, 0x1000, RZ, 0xc0, !PT ;  /* 0x0000100006ff7812 */ /* 0x000fca000782c0ff */
[----:B---3--:R-:W3:Y:S01]  /*1baa0*/  @!P5 LDC.64 R90, c[0x0][0x650] ;  /* 0x00019400ff5adb82 */ /* 0x008ee20000000a00 */
[----:B------:R-:W-:-:S05]  /*1bab0*/  F2FP.SATFINITE.E4M3.F32.PACK_AB_MERGE_C R89, RZ, R114, RZ ;  /* 0x00000072ff59723e */ /* 0x000fca00048070ff */
[----:B------:R-:W-:Y:S04]  /*1bac0*/  @!P2 STG.E.U8 desc[UR14][R14.64+0x30], R89 ;  /* 0x000030590e00a986 */ /* 0x000fe8000c10110e */
[----:B------:R-:W-:Y:S01]  /*1bad0*/  @!P1 STG.E.U8 desc[UR14][R16.64+0x31], R115 ;  /* 0x0000317310009986 */ /* 0x000fe2000c10110e */
[----:B0-----:R-:W-:Y:S02]  /*1bae0*/  F2FP.SATFINITE.E4M3.F32.PACK_AB_MERGE_C R11, RZ, R116, RZ ;  /* 0x00000074ff0b723e */ /* 0x001fe400048070ff */
[----:B--2---:R-:W-:-:S05]  /*1baf0*/  @!P6 IADD3 R8, P1, R181, R8, RZ ;  /* 0x00000008b508e210 */ /* 0x004fca0007f3e0ff */
[----:B------:R-:W-:Y:S01]  /*1bb00*/  @!P6 IMAD.X R9, R182, 0x1, R9, P1 ;  /* 0x00000001b609e824 */ /* 0x000fe200008e0609 */
[----:B------:R-:W-:-:S04]  /*1bb10*/  LOP3.LUT P4, RZ, R6, 0x800, RZ, 0xc0, !PT ;  /* 0x0000080006ff7812 */ /* 0x000fc8000788c0ff */
[----:B------:R0:W-:Y:S01]  /*1bb20*/  @!P6 STG.E.U8 desc[UR14][R8.64+0x38], R11 ;  /* 0x0000380b0800e986 */ /* 0x0001e2000c10110e */
[----:B---3--:R-:W-:-:S05]  /*1bb30*/  @!P5 IADD3 R184, P6, R184, R90, RZ ;  /* 0x0000005ab8b8d210 */ /* 0x008fca0007fde0ff */
[----:B------:R-:W-:Y:S01]  /*1bb40*/  @!P5 IMAD.X R185, R185, 0x1, R91, P6 ;  /* 0x00000001b9b9d824 */ /* 0x000fe200030e065b */
[----:B------:R-:W-:Y:S02]  /*1bb50*/  ISETP.NE.AND P6, PT, R7, RZ, PT ;  /* 0x000000ff0700720c */ /* 0x000fe40003fc5270 */
[----:B------:R-:W-:Y:S02]  /*1bb60*/  F2FP.SATFINITE.E4M3.F32.PACK_AB_MERGE_C R7, RZ, R118, RZ ;  /* 0x00000076ff07723e */ /* 0x000fe400048070ff */
[----:B------:R-:W-:Y:S04]  /*1bb70*/  @!P5 STG.E.U8 desc[UR14][R184.64+0x39], R117 ;  /* 0x00003975b800d986 */ /* 0x000fe8000c10110e */
[----:B------:R2:W-:Y:S01]  /*1bb80*/  @!P4 STG.E.U8 desc[UR14][R18.64+0x38], R7 ;  /* 0x000038071200c986 */ /* 0x0005e2000c10110e */
[----:B------:R-:W-:-:S02]  /*1bb90*/  ISETP.LT.OR P4, PT, R0, 0x41, !P0 ;  /* 0x000000410000780c */ /* 0x000fc40004781670 */
[----:B------:R-:W-:-:S11]  /*1bba0*/  LOP3.LUT P3, RZ, R6, 0x400, RZ, 0xc0, !PT ;  /* 0x0000040006ff7812 */ /* 0x000fd6000786c0ff */
[----:B0-----:R-:W0:Y:S02]  /*1bbb0*/  @!P4 LDC.64 R8, c[0x0][0x650] ;  /* 0x00019400ff08cb82 */ /* 0x001e240000000a00 */
[----:B------:R-:W-:Y:S01]  /*1bbc0*/  @!P3 STG.E.U8 desc[UR14][R20.64+0x39], R119 ;  /* 0x000039771400b986 */ /* 0x000fe2000c10110e */
[----:B0-----:R-:W-:-:S05]  /*1bbd0*/  @!P4 IADD3 R162, P3, R162, R8, RZ ;  /* 0x00000008a2a2c210 */ /* 0x001fca0007f7e0ff */
[----:B------:R-:W-:Y:S01]  /*1bbe0*/  @!P4 IMAD.X R163, R183, 0x1, R9, P3 ;  /* 0x00000001b7a3c824 */ /* 0x000fe200018e0609 */
[----:B------:R-:W-:-:S13]  /*1bbf0*/  ISETP.LT.OR P3, PT, R0, 0x42, !P0 ;  /* 0x000000420000780c */ /* 0x000fda0004761670 */
[----:B------:R-:W0:Y:S01]  /*1bc00*/  @!P3 LDC.64 R10, c[0x0][0x650] ;  /* 0x00019400ff0abb82 */ /* 0x000e220000000a00 */
[----:B------:R-:W-:Y:S02]  /*1bc10*/  F2FP.SATFINITE.E4M3.F32.PACK_AB_MERGE_C R9, RZ, R120, RZ ;  /* 0x00000078ff09723e */ /* 0x000fe400048070ff */
[----:B------:R-:W-:-:S03]  /*1bc20*/  LOP3.LUT P1, RZ, R6, 0x200, RZ, 0xc0, !PT ;  /* 0x0000020006ff7812 */ /* 0x000fc6000782c0ff */
[----:B------:R3:W-:Y:S01]  /*1bc30*/  @!P4 STG.E.U8 desc[UR14][R162.64+0x40], R9 ;  /* 0x00004009a200c986 */ /* 0x0007e2000c10110e */
[----:B--2---:R-:W-:Y:S02]  /*1bc40*/  F2FP.SATFINITE.E4M3.F32.PACK_AB_MERGE_C R7, RZ, R122, RZ ;  /* 0x0000007aff07723e */ /* 0x004fe400048070ff */
[----:B0-----:R-:W-:-:S05]  /*1bc50*/  @!P3 IADD3 R174, P4, R174, R10, RZ ;  /* 0x0000000aaeaeb210 */ /* 0x001fca0007f9e0ff */
[----:B------:R-:W-:-:S05]  /*1bc60*/  @!P3 IMAD.X R175, R175, 0x1, R11, P4 ;  /* 0x00000001afafb824 */ /* 0x000fca00020e060b */
[----:B------:R-:W-:Y:S04]  /*1bc70*/  @!P3 STG.E.U8 desc[UR14][R174.64+0x41], R121 ;  /* 0x00004179ae00b986 */ /* 0x000fe8000c10110e */
[----:B------:R0:W-:Y:S01]  /*1bc80*/  @!P1 STG.E.U8 desc[UR14][R22.64+0x40], R7 ;  /* 0x0000400716009986 */ /* 0x0001e2000c10110e */
[----:B------:R-:W-:Y:S02]  /*1bc90*/  ISETP.NE.AND P1, PT, R188, RZ, PT ;  /* 0x000000ffbc00720c */ /* 0x000fe40003f25270 */
[----:B------:R-:W-:-:S11]  /*1bca0*/  LOP3.LUT P2, RZ, R6, 0x100, RZ, 0xc0, !PT ;  /* 0x0000010006ff7812 */ /* 0x000fd6000784c0ff */
[----:B---3--:R-:W2:Y:S02]  /*1bcb0*/  @!P1 LDC.64 R8, c[0x0][0x650] ;  /* 0x00019400ff089b82 */ /* 0x008ea40000000a00 */
[----:B------:R-:W-:Y:S01]  /*1bcc0*/  @!P2 STG.E.U8 desc[UR14][R216.64+0x41], R123 ;  /* 0x0000417bd800a986 */ /* 0x000fe2000c10110e */
[----:B--2---:R-:W-:-:S05]  /*1bcd0*/  @!P1 IADD3 R186, P2, R186, R8, RZ ;  /* 0x00000008baba9210 */ /* 0x004fca0007f5e0ff */
[----:B------:R-:W-:Y:S01]  /*1bce0*/  @!P1 IMAD.X R187, R187, 0x1, R9, P2 ;  /* 0x00000001bbbb9824 */ /* 0x000fe200010e0609 */
[----:B------:R-:W-:-:S13]  /*1bcf0*/  ISETP.NE.AND P2, PT, R190, RZ, PT ;  /* 0x000000ffbe00720c */ /* 0x000fda0003f45270 */
[----:B------:R-:W2:Y:S01]  /*1bd00*/  @!P2 LDC.64 R8, c[0x0][0x650] ;  /* 0x00019400ff08ab82 */ /* 0x000ea20000000a00 */
[----:B------:R-:W-:Y:S02]  /*1bd10*/  ISETP.NE.AND P3, PT, R193, RZ, PT ;  /* 0x000000ffc100720c */ /* 0x000fe40003f65270 */
[----:B------:R-:W-:Y:S02]  /*1bd20*/  F2FP.SATFINITE.E4M3.F32.PACK_AB_MERGE_C R11, RZ, R124, RZ ;  /* 0x0000007cff0b723e */ /* 0x000fe400048070ff */
[----:B------:R-:W-:-:S03]  /*1bd30*/  ISETP.NE.AND P4, PT, R198, RZ, PT ;  /* 0x000000ffc600720c */ /* 0x000fc60003f85270 */
[----:B------:R3:W-:Y:S01]  /*1bd40*/  @!P1 STG.E.U8 desc[UR14][R186.64+0x48], R11 ;  /* 0x0000480bba009986 */ /* 0x0007e2000c10110e */
[----:B0-----:R-:W-:-:S09]  /*1bd50*/  F2FP.SATFINITE.E4M3.F32.PACK_AB_MERGE_C R7, RZ, R126, RZ ;  /* 0x0000007eff07723e */ /* 0x001fd200048070ff */
[----:B------:R-:W0:Y:S01]  /*1bd60*/  @!P4 LDC.64 R14, c[0x0][0x650] ;  /* 0x00019400ff0ecb82 */ /* 0x000e220000000a00 */
[----:B--2---:R-:W-:-:S07]  /*1bd70*/  @!P2 IADD3 R8, P1, R13, R8, RZ ;  /* 0x000000080d08a210 */ /* 0x004fce0007f3e0ff */
[----:B---3--:R-:W2:Y:S01]  /*1bd80*/  @!P3 LDC.64 R10, c[0x0][0x650] ;  /* 0x00019400ff0abb82 */ /* 0x008ea20000000a00 */
[----:B------:R-:W-:Y:S01]  /*1bd90*/  @!P2 IMAD.X R9, R189, 0x1, R9, P1 ;  /* 0x00000001bd09a824 */ /* 0x000fe200008e0609 */
[----:B------:R-:W-:-:S04]  /*1bda0*/  LOP3.LUT P1, RZ, R6, 0x40, RZ, 0xc0, !PT ;  /* 0x0000004006ff7812 */ /* 0x000fc8000782c0ff */
[----:B------:R3:W-:Y:S01]  /*1bdb0*/  @!P2 STG.E.U8 desc[UR14][R8.64+0x49], R125 ;  /* 0x0000497d0800a986 */ /* 0x0007e2000c10110e */
[----:B------:R-:W-:Y:S02]  /*1bdc0*/  LOP3.LUT P2, RZ, R6, 0x80, RZ, 0xc0, !PT ;  /* 0x0000008006ff7812 */ /* 0x000fe4000784c0ff */
[----:B------:R-:W-:-:S11]  /*1bdd0*/  ISETP.NE.AND P5, PT, R199, RZ, PT ;  /* 0x000000ffc700720c */ /* 0x000fd60003fa5270 */
[----:B------:R-:W-:Y:S04]  /*1bde0*/  @!P2 STG.E.U8 desc[UR14][R218.64+0x48], R7 ;  /* 0x00004807da00a986 */ /* 0x000fe8000c10110e */
[----:B------:R-:W-:Y:S01]  /*1bdf0*/  @!P1 STG.E.U8 desc[UR14][R220.64+0x49], R127 ;  /* 0x0000497fdc009986 */ /* 0x000fe2000c10110e */
[----:B--2---:R-:W-:Y:S02]  /*1be00*/  @!P3 IADD3 R10, P1, R191, R10, RZ ;  /* 0x0000000abf0ab210 */ /* 0x004fe40007f3e0ff */
[----:B---3--:R-:W-:-:S03]  /*1be10*/  F2FP.SATFINITE.E4M3.F32.PACK_AB_MERGE_C R9, RZ, R128, RZ ;  /* 0x00000080ff09723e */ /* 0x008fc600048070ff */
[----:B------:R-:W-:Y:S01]  /*1be20*/  @!P3 IMAD.X R11, R192, 0x1, R11, P1 ;  /* 0x00000001c00bb824 */ /* 0x000fe200008e060b */
[----:B0-----:R-:W-:-:S04]  /*1be30*/  @!P4 IADD3 R196, P1, R196, R14, RZ ;  /* 0x0000000ec4c4c210 */ /* 0x001fc80007f3e0ff */
[----:B------:R0:W-:Y:S01]  /*1be40*/  @!P3 STG.E.U8 desc[UR14][R10.64+0x50], R9 ;  /* 0x000050090a00b986 */ /* 0x0001e2000c10110e */
[----:B------:R-:W-:Y:S01]  /*1be50*/  @!P4 IMAD.X R197, R197, 0x1, R15, P1 ;  /* 0x00000001c5c5c824 */ /* 0x000fe200008e060f */
[C---:B------:R-:W-:Y:S01]  /*1be60*/  LOP3.LUT P1, RZ, R6.reuse, 0x10, RZ, 0xc0, !PT ;  /* 0x0000001006ff7812 */ /* 0x040fe2000782c0ff */
[----:B0-----:R-:W0:Y:S03]  /*1be70*/  @!P5 LDC.64 R8, c[0x0][0x650] ;  /* 0x00019400ff08db82 */ /* 0x001e260000000a00 */
[----:B------:R-:W-:Y:S01]  /*1be80*/  @!P4 STG.E.U8 desc[UR14][R196.64+0x51], R129 ;  /* 0x00005181c400c986 */ /* 0x000fe2000c10110e */
[----:B------:R-:W-:-:S04]  /*1be90*/  LOP3.LUT P4, RZ, R6, 0x20, RZ, 0xc0, !PT ;  /* 0x0000002006ff7812 */ /* 0x000fc8000788c0ff */
[----:B------:R-:W2:Y:S01]  /*1bea0*/  @!P6 LDC.64 R10, c[0x0][0x650] ;  /* 0x00019400ff0aeb82 */ /* 0x000ea20000000a00 */
[----:B------:R-:W-:Y:S02]  /*1beb0*/  F2FP.SATFINITE.E4M3.F32.PACK_AB_MERGE_C R7, RZ, R130, RZ ;  /* 0x00000082ff07723e */ /* 0x000fe400048070ff */
[----:B------:R-:W-:-:S06]  /*1bec0*/  F2FP.SATFINITE.E4M3.F32.PACK_AB_MERGE_C R131, RZ, R131, RZ ;  /* 0x00000083ff83723e */ /* 0x000fcc00048070ff */
[----:B------:R3:W-:Y:S04]  /*1bed0*/  @!P4 STG.E.U8 desc[UR14][R222.64+0x50], R7 ;  /* 0x00005007de00c986 */ /* 0x0007e8000c10110e */
[----:B------:R-:W-:Y:S01]  /*1bee0*/  @!P1 STG.E.U8 desc[UR14][R224.64+0x51], R131 ;  /* 0x00005183e0009986 */ /* 0x000fe2000c10110e */
[----:B0-----:R-:W-:-:S05]  /*1bef0*/  @!P5 IADD3 R194, P1, R194, R8, RZ ;  /* 0x00000008c2c2d210 */ /* 0x001fca0007f3e0ff */
[----:B------:R-:W-:Y:S01]  /*1bf00*/  @!P5 IMAD.X R195, R195, 0x1, R9, P1 ;  /* 0x00000001c3c3d824 */ /* 0x000fe200008e0609 */
[----:B--2---:R-:W-:-:S05]  /*1bf10*/  @!P6 IADD3 R176, P1, R176, R10, RZ ;  /* 0x0000000ab0b0e210 */ /* 0x004fca0007f3e0ff */
[----:B------:R-:W-:Y:S01]  /*1bf20*/  @!P6 IMAD.X R177, R177, 0x1, R11, P1 ;  /* 0x00000001b1b1e824 */ /* 0x000fe200008e060b */
[----:B------:R-:W-:Y:S01]  /*1bf30*/  ISETP.LT.OR P1, PT, R0, 0x61, !P0 ;  /* 0x000000610000780c */ /* 0x000fe20004721670 */
[----:B------:R-:W-:Y:S01]  /*1bf40*/  FMUL R132, R132, UR13 ;  /* 0x0000000d84847c20 */ /* 0x000fe20008400000 */
[----:B------:R-:W-:Y:S01]  /*1bf50*/  LOP3.LUT P2, RZ, R6, 0x8, RZ, 0xc0, !PT ;  /* 0x0000000806ff7812 */ /* 0x000fe2000784c0ff */
[----:B------:R-:W-:Y:S01]  /*1bf60*/  FMUL R133, R133, UR13 ;  /* 0x0000000d85857c20 */ /* 0x000fe20008400000 */
[----:B------:R-:W-:Y:S02]  /*1bf70*/  FMUL R134, R134, UR13 ;  /* 0x0000000d86867c20 */ /* 0x000fe40008400000 */
[----:B------:R-:W-:Y:S02]  /*1bf80*/  F2FP.SATFINITE.E4M3.F32.PACK_AB_MERGE_C R9, RZ, R132, RZ ;  /* 0x00000084ff09723e */ /* 0x000fe400048070ff */
[----:B------:R-:W-:Y:S02]  /*1bf90*/  F2FP.SATFINITE.E4M3.F32.PACK_AB_MERGE_C R133, RZ, R133, RZ ;  /* 0x00000085ff85723e */ /* 0x000fe400048070ff */
[----:B---3--:R-:W-:Y:S01]  /*1bfa0*/  F2FP.SATFINITE.E4M3.F32.PACK_AB_MERGE_C R7, RZ, R134, RZ ;  /* 0x00000086ff07723e */ /* 0x008fe200048070ff */
[----:B------:R0:W-:Y:S02]  /*1bfb0*/  @!P5 STG.E.U8 desc[UR14][R194.64+0x58], R9 ;  /* 0x00005809c200d986 */ /* 0x0001e4000c10110e */
[----:B------:R-:W2:Y:S02]  /*1bfc0*/  @!P1 LDC.64 R10, c[0x0][0x650] ;  /* 0x00019400ff0a9b82 */ /* 0x000ea40000000a00 */
[----:B------:R-:W-:Y:S01]  /*1bfd0*/  @!P6 STG.E.U8 desc[UR14][R176.64+0x59], R133 ;  /* 0x00005985b000e986 */ /* 0x000fe2000c10110e */
[----:B------:R-:W-:-:S03]  /*1bfe0*/  LOP3.LUT P3, RZ, R6, 0x4, RZ, 0xc0, !PT ;  /* 0x0000000406ff7812 */ /* 0x000fc6000786c0ff */
[----:B------:R3:W-:Y:S01]  /*1bff0*/  @!P2 STG.E.U8 desc[UR14][R226.64+0x58], R7 ;  /* 0x00005807e200a986 */ /* 0x0007e2000c10110e */
[----:B------:R-:W-:Y:S01]  /*1c000*/  ISETP.LT.OR P2, PT, R0, 0x62, !P0 ;  /* 0x000000620000780c */ /* 0x000fe20004741670 */
[----:B------:R-:W-:Y:S01]  /*1c010*/  FMUL R135, R135, UR13 ;  /* 0x0000000d87877c20 */ /* 0x000fe20008400000 */
[----:B0-----:R-:W-:-:S04]  /*1c020*/  IMAD.U32 R9, RZ, RZ, UR6 ;  /* 0x00000006ff097e24 */ /* 0x001fc8000f8e00ff */
[----:B------:R-:W-:Y:S01]  /*1c030*/  F2FP.SATFINITE.E4M3.F32.PACK_AB_MERGE_C R135, RZ, R135, RZ ;  /* 0x00000087ff87723e */ /* 0x000fe200048070ff */
[----:B------:R-:W-:Y:S02]  /*1c040*/  IMAD.U32 R13, RZ, RZ, UR6 ;  /* 0x00000006ff0d7e24 */ /* 0x000fe4000f8e00ff */
[----:B------:R-:W-:Y:S02]  /*1c050*/  IMAD.U32 R8, RZ, RZ, UR7 ;  /* 0x00000007ff087e24 */ /* 0x000fe4000f8e00ff */
[----:B------:R-:W-:Y:S02]  /*1c060*/  @!P3 STG.E.U8 desc[UR14][R228.64+0x59], R135 ;  /* 0x00005987e400b986 */ /* 0x000fe4000c10110e */
[----:B------:R-:W0:Y:S01]  /*1c070*/  @!P2 LDC.64 R14, c[0x0][0x650] ;  /* 0x00019400ff0eab82 */ /* 0x000e220000000a00 */
[----:B------:R-:W-:Y:S02]  /*1c080*/  @!P1 LEA R9, P3, R9, R4, 0x7 ;  /* 0x0000000409099211 */ /* 0x000fe400078638ff */
[----:B------:R-:W-:-:S02]  /*1c090*/  LOP3.LUT P5, RZ, R6, 0x2, RZ, 0xc0, !PT ;  /* 0x0000000206ff7812 */ /* 0x000fc400078ac0ff */
[----:B------:R-:W-:Y:S02]  /*1c0a0*/  LOP3.LUT P4, RZ, R6, 0x1, RZ, 0xc0, !PT ;  /* 0x0000000106ff7812 */ /* 0x000fe4000788c0ff */
[----:B------:R-:W-:Y:S01]  /*1c0b0*/  @!P1 LEA.HI.X R8, R13, R3, R8, 0x7, P3 ;  /* 0x000000030d089211 */ /* 0x000fe200018f3c08 */
[----:B------:R-:W-:Y:S01]  /*1c0c0*/  FMUL R136, R136, UR13 ;  /* 0x0000000d88887c20 */ /* 0x000fe20008400000 */
[----:B--2---:R-:W-:Y:S01]  /*1c0d0*/  @!P1 IADD3 R6, P3, R9, R10, RZ ;  /* 0x0000000a09069210 */ /* 0x004fe20007f7e0ff */
[----:B------:R-:W-:-:S04]  /*1c0e0*/  IMAD.U32 R9, RZ, RZ, UR6 ;  /* 0x00000006ff097e24 */ /* 0x000fc8000f8e00ff */
[----:B---3--:R-:W-:Y:S01]  /*1c0f0*/  @!P1 IMAD.X R7, R8, 0x1, R11, P3 ;  /* 0x0000000108079824 */ /* 0x008fe200018e060b */
[----:B------:R-:W-:Y:S01]  /*1c100*/  F2FP.SATFINITE.E4M3.F32.PACK_AB_MERGE_C R11, RZ, R136, RZ ;  /* 0x00000088ff0b723e */ /* 0x000fe200048070ff */
[----:B------:R-:W-:Y:S01]  /*1c110*/  IMAD.U32 R10, RZ, RZ, UR7 ;  /* 0x00000007ff0a7e24 */ /* 0x000fe2000f8e00ff */
[----:B------:R-:W-:-:S03]  /*1c120*/  ISETP.LT.OR P3, PT, R0, 0x69, !P0 ;  /* 0x000000690000780c */ /* 0x000fc60004761670 */
[----:B------:R2:W-:Y:S01]  /*1c130*/  @!P1 STG.E.U8 desc[UR14][R6.64+0x60], R11 ;  /* 0x0000600b06009986 */ /* 0x0005e2000c10110e */
[----:B------:R-:W-:-:S04]  /*1c140*/  @!P2 LEA R9, P1, R9, R4, 0x7 ;  /* 0x000000040909a211 */ /* 0x000fc800078238ff */
[----:B------:R-:W-:Y:S02]  /*1c150*/  @!P2 LEA.HI.X R10, R13, R3, R10, 0x7, P1 ;  /* 0x000000030d0aa211 */ /* 0x000fe400008f3c0a */
[----:B0-----:R-:W-:Y:S01]  /*1c160*/  @!P2 IADD3 R8, P1, R9, R14, RZ ;  /* 0x0000000e0908a210 */ /* 0x001fe20007f3e0ff */
[----:B------:R-:W-:Y:S02]  /*1c170*/  FMUL R137, R137, UR13 ;  /* 0x0000000d89897c20 */ /* 0x000fe40008400000 */
[----:B------:R-:W0:Y:S02]  /*1c180*/  @!P3 LDC.64 R16, c[0x0][0x650] ;  /* 0x00019400ff10bb82 */ /* 0x000e240000000a00 */
[----:B------:R-:W-:Y:S01]  /*1c190*/  @!P2 IMAD.X R9, R10, 0x1, R15, P1 ;  /* 0x000000010a09a824 */ /* 0x000fe200008e060f */
[----:B------:R-:W-:Y:S01]  /*1c1a0*/  ISETP.LT.OR P1, PT, R0, 0x6a, !P0 ;  /* 0x0000006a0000780c */ /* 0x000fe20004721670 */
[----:B--2---:R-:W-:Y:S01]  /*1c1b0*/  IMAD.U32 R7, RZ, RZ, UR6 ;  /* 0x00000006ff077e24 */ /* 0x004fe2000f8e00ff */
[----:B------:R-:W-:Y:S01]  /*1c1c0*/  F2FP.SATFINITE.E4M3.F32.PACK_AB_MERGE_C R137, RZ, R137, RZ ;  /* 0x00000089ff89723e */ /* 0x000fe200048070ff */
[----:B------:R-:W-:Y:S01]  /*1c1d0*/  FMUL R138, R138, UR13 ;  /* 0x0000000d8a8a7c20 */ /* 0x000fe20008400000 */
[----:B------:R-:W-:-:S02]  /*1c1e0*/  IMAD.U32 R10, RZ, RZ, UR7 ;  /* 0x00000007ff0a7e24 */ /* 0x000fc4000f8e00ff */
[----:B------:R-:W-:Y:S01]  /*1c1f0*/  FMUL R139, R139, UR13 ;  /* 0x0000000d8b8b7c20 */ /* 0x000fe20008400000 */
[----:B------:R2:W-:Y:S01]  /*1c200*/  @!P2 STG.E.U8 desc[UR14][R8.64+0x61], R137 ;  /* 0x000061890800a986 */ /* 0x0005e2000c10110e */
[----:B------:R-:W-:Y:S02]  /*1c210*/  @!P3 LEA R7, P2, R7, R4, 0x7 ;  /* 0x000000040707b211 */ /* 0x000fe400078438ff */
[----:B------:R-:W-:-:S03]  /*1c220*/  ISETP.GE.AND P6, PT, R12, 0x89, PT ;  /* 0x000000890c00780c */ /* 0x000fc60003fc6270 */
[----:B------:R-:W3:Y:S01]  /*1c230*/  @!P1 LDC.64 R14, c[0x0][0x650] ;  /* 0x00019400ff0e9b82 */ /* 0x000ee20000000a00 */
[----:B------:R-:W-:Y:S02]  /*1c240*/  F2FP.SATFINITE.E4M3.F32.PACK_AB_MERGE_C R11, RZ, R138, RZ ;  /* 0x0000008aff0b723e */ /* 0x000fe400048070ff */
[----:B------:R-:W-:Y:S02]  /*1c250*/  @!P3 LEA.HI.X R10, R13, R3, R10, 0x7, P2 ;  /* 0x000000030d0ab211 */ /* 0x000fe400010f3c0a */
[----:B------:R-:W-:Y:S02]  /*1c260*/  F2FP.SATFINITE.E4M3.F32.PACK_AB_MERGE_C R139, RZ, R139, RZ ;  /* 0x0000008bff8b723e */ /* 0x000fe400048070ff */
[----:B------:R-:W-:Y:S01]  /*1c270*/  ISETP.LT.OR P2, PT, R0, 0x69, !P6 ;  /* 0x000000690000780c */ /* 0x000fe20007741670 */
[----:B------:R4:W-:Y:S01]  /*1c280*/  @!P5 STG.E.U8 desc[UR14][R230.64+0x60], R11 ;  /* 0x0000600be600d986 */ /* 0x0009e2000c10110e */
[----:B------:R-:W-:-:S03]  /*1c290*/  FMUL R140, R140, UR13 ;  /* 0x0000000d8c8c7c20 */ /* 0x000fc60008400000 */
[----:B------:R-:W-:Y:S01]  /*1c2a0*/  @!P4 STG.E.U8 desc[UR14][R232.64+0x61], R139 ;  /* 0x0000618be800c986 */ /* 0x000fe2000c10110e */
[----:B0-----:R-:W-:Y:S01]  /*1c2b0*/  @!P3 IADD3 R6, P4, R7, R16, RZ ;  /* 0x000000100706b210 */ /* 0x001fe20007f9e0ff */
[----:B--2---:R-:W-:Y:S01]  /*1c2c0*/  IMAD.U32 R9, RZ, RZ, UR6 ;  /* 0x00000006ff097e24 */ /* 0x004fe2000f8e00ff */
[----:B------:R-:W-:Y:S01]  /*1c2d0*/  F2FP.SATFINITE.E4M3.F32.PACK_AB_MERGE_C R13, RZ, R140, RZ ;  /* 0x0000008cff0d723e */ /* 0x000fe200048070ff */
[----:B------:R-:W-:Y:S02]  /*1c2e0*/  IMAD.U32 R19, RZ, RZ, UR6 ;  /* 0x00000006ff137e24 */ /* 0x000fe4000f8e00ff */
[----:B------:R-:W-:Y:S01]  /*1c2f0*/  @!P3 IMAD.X R7, R10, 0x1, R17, P4 ;  /* 0x000000010a07b824 */ /* 0x000fe200020e0611 */
[----:B------:R-:W-:Y:S01]  /*1c300*/  ISETP.LT.OR P4, PT, R0, 0x6a, !P6 ;  /* 0x0000006a0000780c */ /* 0x000fe20007781670 */
[----:B------:R-:W-:Y:S01]  /*1c310*/  IMAD.U32 R10, RZ, RZ, UR7 ;  /* 0x00000007ff0a7e24 */ /* 0x000fe2000f8e00ff */
[----:B------:R-:W0:Y:S01]  /*1c320*/  @!P2 LDC.64 R16, c[0x0][0x650] ;  /* 0x00019400ff10ab82 */ /* 0x000e220000000a00 */
[----:B------:R-:W-:Y:S01]  /*1c330*/  @!P1 LEA R9, P5, R9, R4, 0x7 ;  /* 0x0000000409099211 */ /* 0x000fe200078a38ff */
[----:B------:R0:W-:Y:S03]  /*1c340*/  @!P3 STG.E.U8 desc[UR14][R6.64+0x68], R13 ;  /* 0x0000680d0600b986 */ /* 0x0001e6000c10110e */
[----:B------:R-:W-:-:S02]  /*1c350*/  @!P1 LEA.HI.X R10, R19, R3, R10, 0x7, P5 ;  /* 0x00000003130a9211 */ /* 0x000fc400028f3c0a */
[----:B---3--:R-:W-:Y:S01]  /*1c360*/  @!P1 IADD3 R8, P3, R9, R14, RZ ;  /* 0x0000000e09089210 */ /* 0x008fe20007f7e0ff */
[----:B------:R-:W-:-:S04]  /*1c370*/  FMUL R141, R141, UR13 ;  /* 0x0000000d8d8d7c20 */ /* 0x000fc80008400000 */
[----:B------:R-:W-:Y:S01]  /*1c380*/  @!P1 IMAD.X R9, R10, 0x1, R15, P3 ;  /* 0x000000010a099824 */ /* 0x000fe200018e060f */
[----:B------:R-:W-:Y:S01]  /*1c390*/  ISETP.LT.OR P3, PT, R0, 0x71, !P0 ;  /* 0x000000710000780c */ /* 0x000fe20004761670 */
[----:B------:R-:W2:Y:S01]  /*1c3a0*/  @!P4 LDC.64 R14, c[0x0][0x650] ;  /* 0x00019400ff0ecb82 */ /* 0x000ea20000000a00 */
[----:B----4-:R-:W-:Y:S01]  /*1c3b0*/  IMAD.U32 R11, RZ, RZ, UR6 ;  /* 0x00000006ff0b7e24 */ /* 0x010fe2000f8e00ff */
[----:B------:R-:W-:Y:S01]  /*1c3c0*/  F2FP.SATFINITE.E4M3.F32.PACK_AB_MERGE_C R141, RZ, R141, RZ ;  /* 0x0000008dff8d723e */ /* 0x000fe200048070ff */
[----:B------:R-:W-:-:S03]  /*1c3d0*/  IMAD.U32 R10, RZ, RZ, UR7 ;  /* 0x00000007ff0a7e24 */ /* 0x000fc6000f8e00ff */
[----:B------:R-:W-:Y:S01]  /*1c3e0*/  @!P2 LEA R11, P5, R11, R4, 0x7 ;  /* 0x000000040b0ba211 */ /* 0x000fe200078a38ff */
[----:B------:R2:W-:Y:S01]  /*1c3f0*/  @!P1 STG.E.U8 desc[UR14][R8.64+0x69], R141 ;  /* 0x0000698d08009986 */ /* 0x0005e2000c10110e */
[----:B------:R-:W-:Y:S02]  /*1c400*/  FMUL R142, R142, UR13 ;  /* 0x0000000d8e8e7c20 */ /* 0x000fe40008400000 */
[----:B------:R-:W-:Y:S02]  /*1c410*/  @!P2 LEA.HI.X R10, R19, R3, R10, 0x7, P5 ;  /* 0x00000003130aa211 */ /* 0x000fe400028f3c0a */
[----:B0-----:R-:W-:Y:S01]  /*1c420*/  @!P2 IADD3 R6, P1, P5, R11, UR8, R16 ;  /* 0x000000080b06ac10 */ /* 0x001fe2000fd3e010 */
[----:B------:R-:W0:Y:S01]  /*1c430*/  @!P3 LDC.64 R18, c[0x0][0x650] ;  /* 0x00019400ff12bb82 */ /* 0x000e220000000a00 */
[----:B------:R-:W-:Y:S02]  /*1c440*/  IMAD.U32 R11, RZ, RZ, UR6 ;  /* 0x00000006ff0b7e24 */ /* 0x000fe4000f8e00ff */
[----:B------:R-:W-:Y:S01]  /*1c450*/  @!P2 IADD3.X R7, R10, UR5, R17, P1, P5 ;  /* 0x000000050a07ac10 */ /* 0x000fe20008fea411 */
[----:B------:R-:W-:Y:S01]  /*1c460*/  IMAD.U32 R17, RZ, RZ, UR6 ;  /* 0x00000006ff117e24 */ /* 0x000fe2000f8e00ff */
[----:B------:R-:W-:Y:S01]  /*1c470*/  ISETP.LT.OR P1, PT, R0, 0x71, !P6 ;  /* 0x000000710000780c */ /* 0x000fe20007721670 */
[----:B------:R-:W-:Y:S01]  /*1c480*/  IMAD.U32 R10, RZ, RZ, UR7 ;  /* 0x00000007ff0a7e24 */ /* 0x000fe2000f8e00ff */
[----:B------:R-:W-:-:S02]  /*1c490*/  F2FP.SATFINITE.E4M3.F32.PACK_AB_MERGE_C R13, RZ, R142, RZ ;  /* 0x0000008eff0d723e */ /* 0x000fc400048070ff */
[----:B------:R-:W-:-:S03]  /*1c4a0*/  @!P4 LEA R11, P5, R11, R4, 0x7 ;  /* 0x000000040b0bc211 */ /* 0x000fc600078a38ff */
[----:B------:R3:W-:Y:S01]  /*1c4b0*/  @!P2 STG.E.U8 desc[UR14][R6.64+0x68], R13 ;  /* 0x0000680d0600a986 */ /* 0x0007e2000c10110e */
[----:B------:R-:W-:Y:S02]  /*1c4c0*/  @!P4 LEA.HI.X R10, R17, R3, R10, 0x7, P5 ;  /* 0x00000003110ac211 */ /* 0x000fe400028f3c0a */
[----:B--2---:R-:W-:Y:S01]  /*1c4d0*/  @!P4 IADD3 R8, P2, P5, R11, UR8, R14 ;  /* 0x000000080b08cc10 */ /* 0x004fe2000fd5e00e */
[----:B------:R-:W-:Y:S02]  /*1c4e0*/  IMAD.U32 R11, RZ, RZ, UR6 ;  /* 0x00000006ff0b7e24 */ /* 0x000fe4000f8e00ff */
[----:B------:R-:W2:Y:S01]  /*1c4f0*/  @!P1 LDC.64 R16, c[0x0][0x650] ;  /* 0x00019400ff109b82 */ /* 0x000ea20000000a00 */
[----:B------:R-:W-:Y:S01]  /*1c500*/  @!P4 IADD3.X R9, R10, UR5, R15, P2, P5 ;  /* 0x000000050a09cc10 */ /* 0x000fe200097ea40f */
[----:B------:R-:W-:Y:S01]  /*1c510*/  IMAD.U32 R15, RZ, RZ, UR6 ;  /* 0x00000006ff0f7e24 */ /* 0x000fe2000f8e00ff */
[----:B------:R-:W-:Y:S01]  /*1c520*/  ISETP.LT.OR P2, PT, R0, 0x72, !P0 ;  /* 0x000000720000780c */ /* 0x000fe20004741670 */
[----:B------:R-:W-:Y:S01]  /*1c530*/  IMAD.U32 R14, RZ, RZ, UR7 ;  /* 0x00000007ff0e7e24 */ /* 0x000fe2000f8e00ff */
[----:B------:R-:W-:-:S04]  /*1c540*/  @!P3 LEA R11, P5, R11, R4, 0x7 ;  /* 0x000000040b0bb211 */ /* 0x000fc800078a38ff */
[----:B------:R-:W-:Y:S02]  /*1c550*/  @!P3 LEA.HI.X R14, R15, R3, R14, 0x7, P5 ;  /* 0x000000030f0eb211 */ /* 0x000fe400028f3c0e */
[----:B0-----:R-:W-:Y:S01]  /*1c560*/  @!P3 IADD3 R10, P5, R11, R18, RZ ;  /* 0x000000120b0ab210 */ /* 0x001fe20007fbe0ff */
[----:B------:R-:W-:Y:S01]  /*1c570*/  FMUL R143, R143, UR13 ;  /* 0x0000000d8f8f7c20 */ /* 0x000fe20008400000 */
[----:B------:R-:W-:-:S03]  /*1c580*/  FMUL R144, R144, UR13 ;  /* 0x0000000d90907c20 */ /* 0x000fc60008400000 */
[----:B------:R-:W-:Y:S02]  /*1c590*/  @!P3 IMAD.X R11, R14, 0x1, R19, P5 ;  /* 0x000000010e0bb824 */ /* 0x000fe400028e0613 */
[----:B------:R-:W0:Y:S01]  /*1c5a0*/  @!P2 LDC.64 R18, c[0x0][0x650] ;  /* 0x00019400ff12ab82 */ /* 0x000e220000000a00 */
[----:B------:R-:W-:Y:S01]  /*1c5b0*/  F2FP.SATFINITE.E4M3.F32.PACK_AB_MERGE_C R143, RZ, R143, RZ ;  /* 0x0000008fff8f723e */ /* 0x000fe200048070ff */
[----:B---3--:R-:W-:Y:S01]  /*1c5c0*/  IMAD.U32 R7, RZ, RZ, UR6 ;  /* 0x00000006ff077e24 */ /* 0x008fe2000f8e00ff */
[----:B------:R-:W-:Y:S01]  /*1c5d0*/  F2FP.SATFINITE.E4M3.F32.PACK_AB_MERGE_C R13, RZ, R144, RZ ;  /* 0x00000090ff0d723e */ /* 0x000fe200048070ff */
[----:B------:R-:W-:Y:S01]  /*1c5e0*/  IMAD.U32 R6, RZ, RZ, UR7 ;  /* 0x00000007ff067e24 */ /* 0x000fe2000f8e00ff */
[----:B------:R-:W-:Y:S01]  /*1c5f0*/  @!P1 LEA R15, P5, R15, R4, 0x7 ;  /* 0x000000040f0f9211 */ /* 0x000fe200078a38ff */
[----:B------:R3:W-:Y:S01]  /*1c600*/  @!P4 STG.E.U8 desc[UR14][R8.64+0x69], R143 ;  /* 0x0000698f0800c986 */ /* 0x0007e2000c10110e */
[----:B------:R-:W-:Y:S02]  /*1c610*/  ISETP.LT.OR P4, PT, R0, 0x72, !P6 ;  /* 0x000000720000780c */ /* 0x000fe40007781670 */
[----:B------:R-:W-:Y:S01]  /*1c620*/  @!P1 LEA.HI.X R6, R7, R3, R6, 0x7, P5 ;  /* 0x0000000307069211 */ /* 0x000fe200028f3c06 */
[----:B------:R4:W-:Y:S01]  /*1c630*/  @!P3 STG.E.U8 desc[UR14][R10.64+0x70], R13 ;  /* 0x0000700d0a00b986 */ /* 0x0009e2000c10110e */
[----:B--2---:R-:W-:Y:S01]  /*1c640*/  @!P1 IADD3 R14, P3, P5, R15, UR8, R16 ;  /* 0x000000080f0e9c10 */ /* 0x004fe2000fd7e010 */
[----:B------:R-:W-:-:S03]  /*1c650*/  IMAD.U32 R16, RZ, RZ, UR7 ;  /* 0x00000007ff107e24 */ /* 0x000fc6000f8e00ff */
[----:B------:R-:W-:Y:S01]  /*1c660*/  @!P1 IADD3.X R15, R6, UR5, R17, P3, P5 ;  /* 0x00000005060f9c10 */ /* 0x000fe20009fea411 */
[----:B------:R-:W-:Y:S01]  /*1c670*/  IMAD.U32 R17, RZ, RZ, UR6 ;  /* 0x00000006ff117e24 */ /* 0x000fe2000f8e00ff */
[----:B------:R-:W-:Y:S02]  /*1c680*/  ISETP.LT.OR P3, PT, R0, 0x79, !P0 ;  /* 0x000000790000780c */ /* 0x000fe40004761670 */
[----:B------:R-:W-:Y:S01]  /*1c690*/  @!P2 LEA R7, P5, R7, R4, 0x7 ;  /* 0x000000040707a211 */ /* 0x000fe200078a38ff */
[----:B------:R-:W2:Y:S03]  /*1c6a0*/  @!P4 LDC.64 R20, c[0x0][0x650] ;  /* 0x00019400ff14cb82 */ /* 0x000ea60000000a00 */
[----:B------:R-:W-:Y:S02]  /*1c6b0*/  @!P2 LEA.HI.X R16, R17, R3, R16, 0x7, P5 ;  /* 0x000000031110a211 */ /* 0x000fe400028f3c10 */
[----:B0-----:R-:W-:-:S02]  /*1c6c0*/  @!P2 IADD3 R6, P5, R7, R18, RZ ;  /* 0x000000120706a210 */ /* 0x001fc40007fbe0ff */
[----:B------:R-:W-:-:S03]  /*1c6d0*/  ISETP.LT.OR P0, PT, R0, 0x7a, !P0 ;  /* 0x0000007a0000780c */ /* 0x000fc60004701670 */
[----:B------:R-:W-:Y:S02]  /*1c6e0*/  @!P2 IMAD.X R7, R16, 0x1, R19, P5 ;  /* 0x000000011007a824 */ /* 0x000fe400028e0613 */
[----:B------:R-:W0:Y:S01]  /*1c6f0*/  @!P3 LDC.64 R18, c[0x0][0x650] ;  /* 0x00019400ff12bb82 */ /* 0x000e220000000a00 */
[----:B------:R-:W-:Y:S01]  /*1c700*/  FMUL R145, R145, UR13 ;  /* 0x0000000d91917c20 */ /* 0x000fe20008400000 */
[----:B------:R-:W-:Y:S01]  /*1c710*/  FMUL R146, R146, UR13 ;  /* 0x0000000d92927c20 */ /* 0x000fe20008400000 */
[----:B---3--:R-:W-:-:S05]  /*1c720*/  IMAD.U32 R9, RZ, RZ, UR6 ;  /* 0x00000006ff097e24 */ /* 0x008fca000f8e00ff */
[----:B------:R-:W3:Y:S01]  /*1c730*/  @!P0 LDC.64 R22, c[0x0][0x650] ;  /* 0x00019400ff168b82 */ /* 0x000ee20000000a00 */
[----:B------:R-:W-:Y:S01]  /*1c740*/  F2FP.SATFINITE.E4M3.F32.PACK_AB_MERGE_C R145, RZ, R145, RZ ;  /* 0x00000091ff91723e */ /* 0x000fe200048070ff */
[----:B----4-:R-:W-:Y:S01]  /*1c750*/  IMAD.U32 R11, RZ, RZ, UR6 ;  /* 0x00000006ff0b7e24 */ /* 0x010fe2000f8e00ff */
[----:B------:R-:W-:Y:S01]  /*1c760*/  F2FP.SATFINITE.E4M3.F32.PACK_AB_MERGE_C R13, RZ, R146, RZ ;  /* 0x00000092ff0d723e */ /* 0x000fe200048070ff */
[----:B------:R-:W-:Y:S01]  /*1c770*/  IMAD.U32 R10, RZ, RZ, UR7 ;  /* 0x00000007ff0a7e24 */ /* 0x000fe2000f8e00ff */
[----:B------:R-:W-:Y:S01]  /*1c780*/  @!P4 LEA R9, P5, R9, R4, 0x7 ;  /* 0x000000040909c211 */ /* 0x000fe200078a38ff */
[----:B------:R4:W-:Y:S01]  /*1c790*/  @!P2 STG.E.U8 desc[UR14][R6.64+0x71], R145 ;  /* 0x000071910600a986 */ /* 0x0009e2000c10110e */
[----:B------:R-:W-:Y:S02]  /*1c7a0*/  IMAD.U32 R16, RZ, RZ, UR7 ;  /* 0x00000007ff107e24 */ /* 0x000fe4000f8e00ff */
[----:B------:R-:W-:Y:S01]  /*1c7b0*/  @!P4 LEA.HI.X R10, R11, R3, R10, 0x7, P5 ;  /* 0x000000030b0ac211 */ /* 0x000fe200028f3c0a */
[----:B------:R1:W-:Y:S01]  /*1c7c0*/  @!P1 STG.E.U8 desc[UR14][R14.64+0x70], R13 ;  /* 0x0000700d0e009986 */ /* 0x0003e2000c10110e */
[----:B--2---:R-:W-:-:S02]  /*1c7d0*/  @!P4 IADD3 R8, P1, P2, R9, UR8, R20 ;  /* 0x000000080908cc10 */ /* 0x004fc4000fa3e014 */
[----:B------:R-:W-:Y:S01]  /*1c7e0*/  @!P3 LEA R11, P5, R11, R4, 0x7 ;  /* 0x000000040b0bb211 */ /* 0x000fe200078a38ff */
[----:B------:R-:W-:Y:S01]  /*1c7f0*/  FMUL R147, R147, UR13 ;  /* 0x0000000d93937c20 */ /* 0x000fe20008400000 */
[----:B------:R-:W-:Y:S01]  /*1c800*/  @!P4 IADD3.X R9, R10, UR5, R21, P1, P2 ;  /* 0x000000050a09cc10 */ /* 0x000fe20008fe4415 */
[----:B----4-:R-:W-:Y:S01]  /*1c810*/  IMAD.U32 R7, RZ, RZ, UR6 ;  /* 0x00000006ff077e24 */ /* 0x010fe2000f8e00ff */
[----:B0-----:R-:W-:Y:S01]  /*1c820*/  @!P3 IADD3 R10, P2, R11, R18, RZ ;  /* 0x000000120b0ab210 */ /* 0x001fe20007f5e0ff */
[----:B------:R-:W-:Y:S01]  /*1c830*/  IMAD.U32 R11, RZ, RZ, UR6 ;  /* 0x00000006ff0b7e24 */ /* 0x000fe2000f8e00ff */
[----:B------:R-:W-:Y:S01]  /*1c840*/  @!P3 LEA.HI.X R16, R17, R3, R16, 0x7, P5 ;  /* 0x000000031110b211 */ /* 0x000fe200028f3c10 */
[----:B-1----:R-:W-:Y:S01]  /*1c850*/  IMAD.U32 R14, RZ, RZ, UR7 ;  /* 0x00000007ff0e7e24 */ /* 0x002fe2000f8e00ff */
[----:B------:R-:W-:Y:S01]  /*1c860*/  ISETP.LT.OR P1, PT, R0, 0x79, !P6 ;  /* 0x000000790000780c */ /* 0x000fe20007721670 */
[----:B------:R-:W-:Y:S01]  /*1c870*/  FMUL R148, R148, UR13 ;  /* 0x0000000d94947c20 */ /* 0x000fe20008400000 */
[----:B------:R-:W-:-:S02]  /*1c880*/  @!P0 LEA R7, P5, R7, R4, 0x7 ;  /* 0x0000000407078211 */ /* 0x000fc400078a38ff */
[----:B------:R-:W-:Y:S02]  /*1c890*/  F2FP.SATFINITE.E4M3.F32.PACK_AB_MERGE_C R147, RZ, R147, RZ ;  /* 0x00000093ff93723e */ /* 0x000fe400048070ff */
[----:B------:R-:W-:Y:S01]  /*1c8a0*/  @!P0 LEA.HI.X R14, R11, R3, R14, 0x7, P5 ;  /* 0x000000030b0e8211 */ /* 0x000fe200028f3c0e */
[----:B------:R-:W-:Y:S01]  /*1c8b0*/  @!P3 IMAD.X R11, R16, 0x1, R19, P2 ;  /* 0x00000001100bb824 */ /* 0x000fe200010e0613 */
[----:B------:R-:W-:Y:S01]  /*1c8c0*/  F2FP.SATFINITE.E4M3.F32.PACK_AB_MERGE_C R13, RZ, R148, RZ ;  /* 0x00000094ff0d723e */ /* 0x000fe200048070ff */
[----:B------:R0:W-:Y:S01]  /*1c8d0*/  @!P4 STG.E.U8 desc[UR14][R8.64+0x71], R147 ;  /* 0x000071930800c986 */ /* 0x0001e2000c10110e */
[----:B---3--:R-:W-:Y:S01]  /*1c8e0*/  @!P0 IADD3 R6, P4, R7, R22, RZ ;  /* 0x0000001607068210 */ /* 0x008fe20007f9e0ff */
[----:B------:R-:W-:Y:S01]  /*1c8f0*/  IMAD.U32 R15, RZ, RZ, UR6 ;  /* 0x00000006ff0f7e24 */ /* 0x000fe2000f8e00ff */
[----:B------:R-:W-:Y:S02]  /*1c900*/  ISETP.GE.AND P2, PT, R12, 0xc1, PT ;  /* 0x000000c10c00780c */ /* 0x000fe40003f46270 */
[C---:B------:R-:W-:Y:S01]  /*1c910*/  ISETP.LT.OR P6, PT, R0.reuse, 0x7a, !P6 ;  /* 0x0000007a0000780c */ /* 0x040fe200077c1670 */
[----:B------:R1:W-:Y:S01]  /*1c920*/  @!P3 STG.E.U8 desc[UR14][R10.64+0x78], R13 ;  /* 0x0000780d0a00b986 */ /* 0x0003e2000c10110e */
[----:B------:R-:W-:Y:S01]  /*1c930*/  ISETP.LT.OR P3, PT, R0, 0x1, !P2 ;  /* 0x000000010000780c */ /* 0x000fe20005761670 */
[----:B------:R-:W-:Y:S01]  /*1c940*/  @!P0 IMAD.X R7, R14, 0x1, R23, P4 ;  /* 0x000000010e078824 */ /* 0x000fe200020e0617 */
[----:B------:R-:W2:Y:S01]  /*1c950*/  @!P1 LDC.64 R16, c[0x0][0x650] ;  /* 0x00019400ff109b82 */ /* 0x000ea20000000a00 */
[----:B------:R-:W-:-:S02]  /*1c960*/  IMAD.U32 R19, RZ, RZ, UR6 ;  /* 0x00000006ff137e24 */ /* 0x000fc4000f8e00ff */
[----:B0-----:R-:W-:Y:S01]  /*1c970*/  IMAD.U32 R8, RZ, RZ, UR7 ;  /* 0x00000007ff087e24 */ /* 0x001fe2000f8e00ff */
[----:B------:R-:W-:Y:S01]  /*1c980*/  @!P1 LEA R9, P4, R15, R4, 0x7 ;  /* 0x000000040f099211 */ /* 0x000fe200078838ff */
[----:B------:R-:W-:-:S03]  /*1c990*/  IMAD.U32 R23, RZ, RZ, UR6 ;  /* 0x00000006ff177e24 */ /* 0x000fc6000f8e00ff */
[----:B-1----:R-:W-:Y:S01]  /*1c9a0*/  @!P1 LEA.HI.X R10, R19, R3, R8, 0x7, P4 ;  /* 0x00000003130a9211 */ /* 0x002fe200020f3c08 */
[----:B------:R-:W0:Y:S01]  /*1c9b0*/  @!P6 LDC.64 R20, c[0x0][0x650] ;  /* 0x00019400ff14eb82 */ /* 0x000e220000000a00 */
[----:B------:R-:W-:Y:S02]  /*1c9c0*/  ISETP.LT.OR P4, PT, R0, 0x2, !P2 ;  /* 0x000000020000780c */ /* 0x000fe40005781670 */
[----:B------:R-:W-:Y:S01]  /*1c9d0*/  @!P6 LEA R11, P5, R23, R4, 0x7 ;  /* 0x00000004170be211 */ /* 0x000fe200078a38ff */
[----:B------:R-:W-:-:S04]  /*1c9e0*/  FMUL R149, R149, UR13 ;  /* 0x0000000d95957c20 */ /* 0x000fc80008400000 */
[----:B------:R-:W1:Y:S01]  /*1c9f0*/  @!P3 LDC.64 R22, c[0x0][0x650] ;  /* 0x00019400ff16bb82 */ /* 0x000e620000000a00 */
[----:B------:R-:W-:Y:S01]  /*1ca00*/  IMAD.U32 R13, RZ, RZ, UR6 ;  /* 0x00000006ff0d7e24 */ /* 0x000fe2000f8e00ff */
[----:B------:R-:W-:Y:S01]  /*1ca10*/  F2FP.SATFINITE.E4M3.F32.PACK_AB_MERGE_C R149, RZ, R149, RZ ;  /* 0x00000095ff95723e */ /* 0x000fe200048070ff */
[----:B------:R-:W-:-:S05]  /*1ca20*/  IMAD.U32 R18, RZ, RZ, UR7 ;  /* 0x00000007ff127e24 */ /* 0x000fca000f8e00ff */
[----:B------:R-:W3:Y:S01]  /*1ca30*/  @!P4 LDC.64 R88, c[0x0][0x650] ;  /* 0x00019400ff58cb82 */ /* 0x000ee20000000a00 */
[----:B------:R-:W-:Y:S01]  /*1ca40*/  @!P6 LEA.HI.X R18, R13, R3, R18, 0x7, P5 ;  /* 0x000000030d12e211 */ /* 0x000fe200028f3c12 */
[----:B------:R4:W-:Y:S01]  /*1ca50*/  @!P0 STG.E.U8 desc[UR14][R6.64+0x79], R149 ;  /* 0x0000799506008986 */ /* 0x0009e2000c10110e */
[----:B------:R-:W-:Y:S01]  /*1ca60*/  FMUL R150, R150, UR13 ;  /* 0x0000000d96967c20 */ /* 0x000fe20008400000 */
[----:B--2---:R-:W-:Y:S01]  /*1ca70*/  @!P1 IADD3 R8, P0, P5, R9, UR8, R16 ;  /* 0x0000000809089c10 */ /* 0x004fe2000fd1e010 */
[----:B------:R-:W-:Y:S01]  /*1ca80*/  VOTEU.ALL UP0, P3 ;  /* 0x00000000003f7886 */ /* 0x000fe20001800000 */
[----:B------:R-:W-:Y:S02]  /*1ca90*/  FMUL R151, R151, UR13 ;  /* 0x0000000d97977c20 */ /* 0x000fe40008400000 */
[----:B------:R-:W-:Y:S01]  /*1caa0*/  @!P1 IADD3.X R9, R10, UR5, R17, P0, P5 ;  /* 0x000000050a099c10 */ /* 0x000fe200087ea411 */
[----:B------:R-:W-:Y:S01]  /*1cab0*/  IMAD.U32 R17, RZ, RZ, UR6 ;  /* 0x00000006ff117e24 */ /* 0x000fe2000f8e00ff */
[----:B------:R-:W-:Y:S01]  /*1cac0*/  F2FP.SATFINITE.E4M3.F32.PACK_AB_MERGE_C R13, RZ, R150, RZ ;  /* 0x00000096ff0d723e */ /* 0x000fe200048070ff */
[----:B----4-:R-:W-:-:S02]  /*1cad0*/  @!P3 IMAD.MOV.U32 R6, RZ, RZ, R4 ;  /* 0x000000ffff06b224 */ /* 0x010fc400078e0004 */
[----:B------:R-:W-:Y:S01]  /*1cae0*/  @!P3 IMAD.MOV.U32 R7, RZ, RZ, R3 ;  /* 0x000000ffff07b224 */ /* 0x000fe200078e0003 */
[----:B0-----:R-:W-:Y:S01]  /*1caf0*/  @!P6 IADD3 R10, P0, P5, R11, UR8, R20 ;  /* 0x000000080b0aec10 */ /* 0x001fe2000fd1e014 */
[----:B------:R-:W-:Y:S01]  /*1cb00*/  @!P3 IMAD.WIDE.U32 R14, R15, 0xc0, R6 ;  /* 0x000000c00f0eb825 */ /* 0x000fe200078e0006 */
[----:B------:R-:W-:-:S03]  /*1cb10*/  @!UP0 UIMAD UR4, UR7, 0xc0, URZ ;  /* 0x000000c0070488a4 */ /* 0x000fc6000f8e023f */
[----:B------:R-:W-:Y:S02]  /*1cb20*/  @!P4 IMAD.MOV.U32 R6, RZ, RZ, R4 ;  /* 0x000000ffff06c224 */ /* 0x000fe400078e0004 */
[----:B------:R-:W-:Y:S01]  /*1cb30*/  @!P4 IMAD.MOV.U32 R7, RZ, RZ, R3 ;  /* 0x000000ffff07c224 */ /* 0x000fe200078e0003 */
[----:B------:R3:W-:Y:S01]  /*1cb40*/  @!P1 STG.E.U8 desc[UR14][R8.64+0x78], R13 ;  /* 0x0000780d08009986 */ /* 0x0007e2000c10110e */
[----:B------:R-:W-:Y:S01]  /*1cb50*/  VOTEU.ALL UP0, P4 ;  /* 0x00000000003f7886 */ /* 0x000fe20002000000 */
[----:B------:R-:W-:Y:S01]  /*1cb60*/  @!P4 IMAD.WIDE.U32 R16, R17, 0xc0, R6 ;  /* 0x000000c01110c825 */ /* 0x000fe200078e0006 */
[----:B-1----:R-:W-:Y:S02]  /*1cb70*/  @!P3 IADD3 R6, P1, R14, R22, RZ ;  /* 0x000000160e06b210 */ /* 0x002fe40007f3e0ff */
[----:B------:R-:W-:Y:S02]  /*1cb80*/  @!P6 IADD3.X R11, R18, UR5, R21, P0, P5 ;  /* 0x00000005120bec10 */ /* 0x000fe400087ea415 */
[----:B------:R-:W-:-:S02]  /*1cb90*/  F2FP.SATFINITE.E4M3.F32.PACK_AB_MERGE_C R151, RZ, R151, RZ ;  /* 0x00000097ff97723e */ /* 0x000fc400048070ff */
[C---:B------:R-:W-:Y:S02]  /*1cba0*/  ISETP.LT.OR P5, PT, R0.reuse, 0x9, !P2 ;  /* 0x000000090000780c */ /* 0x040fe400057a1670 */
[----:B------:R-:W-:Y:S01]  /*1cbb0*/  ISETP.LT.OR P0, PT, R0, 0xa, !P2 ;  /* 0x0000000a0000780c */ /* 0x000fe20005701670 */
[----:B------:R-:W-:Y:S01]  /*1cbc0*/  FMUL R24, R24, UR13 ;  /* 0x0000000d18187c20 */ /* 0x000fe20008400000 */
[----:B------:R-:W-:Y:S01]  /*1cbd0*/  @!P3 IADD3.X R7, R23, UR4, R15, P1, !PT ;  /* 0x000000041707bc10 */ /* 0x000fe20008ffe40f */
[----:B------:R-:W-:Y:S01]  /*1cbe0*/  @!UP0 UIMAD UR4, UR7, 0xc0, URZ ;  /* 0x000000c0070488a4 */ /* 0x000fe2000f8e023f */
[----:B------:R0:W-:Y:S01]  /*1cbf0*/  @!P6 STG.E.U8 desc[UR14][R10.64+0x79], R151 ;  /* 0x000079970a00e986 */ /* 0x0001e2000c10110e */
[----:B------:R-:W-:Y:S01]  /*1cc00*/  FMUL R25, R25, UR13 ;  /* 0x0000000d19197c20 */ /* 0x000fe20008400000 */
[----:B---3--:R-:W-:Y:S02]  /*1cc10*/  @!P4 IADD3 R8, P6, R16, R88, RZ ;  /* 0x000000581008c210 */ /* 0x008fe40007fde0ff */
[----:B------:R-:W-:-:S02]  /*1cc20*/  F2FP.SATFINITE.E4M3.F32.PACK_AB_MERGE_C R15, RZ, R24, RZ ;  /* 0x00000018ff0f723e */ /* 0x000fc400048070ff */
[----:B------:R-:W-:Y:S01]  /*1cc30*/  @!P4 IADD3.X R9, R89, UR4, R17, P6, !PT ;  /* 0x000000045909cc10 */ /* 0x000fe2000b7fe411 */
[----:B------:R-:W1:Y:S01]  /*1cc40*/  @!P5 LDC.64 R18, c[0x0][0x650] ;  /* 0x00019400ff12db82 */ /* 0x000e620000000a00 */
[----:B------:R-:W-:Y:S01]  /*1cc50*/  F2FP.SATFINITE.E4M3.F32.PACK_AB_MERGE_C R25, RZ, R25, RZ ;  /* 0x00000019ff19723e */ /* 0x000fe200048070ff */
[----:B------:R2:W-:Y:S01]  /*1cc60*/  @!P3 STG.E.U8 desc[UR14][R6.64], R15 ;  /* 0x0000000f0600b986 */ /* 0x0005e2000c10110e */
[----:B------:R-:W-:-:S03]  /*1cc70*/  ISETP.GE.AND P1, PT, R12, 0xc9, PT ;  /* 0x000000c90c00780c */ /* 0x000fc60003f26270 */
[----:B------:R2:W-:Y:S02]  /*1cc80*/  @!P4 STG.E.U8 desc[UR14][R8.64+0x1], R25 ;  /* 0x000001190800c986 */ /* 0x0005e4000c10110e */
[----:B------:R-:W3:Y:S01]  /*1cc90*/  @!P0 LDC.64 R20, c[0x0][0x650] ;  /* 0x00019400ff148b82 */ /* 0x000ee20000000a00 */
[----:B------:R-:W-:Y:S01]  /*1cca0*/  ISETP.LT.OR P6, PT, R0, 0x1, !P1 ;  /* 0x000000010000780c */ /* 0x000fe20004fc1670 */
[----:B------:R-:W-:Y:S01]  /*1ccb0*/  FMUL R26, R26, UR13 ;  /* 0x0000000d1a1a7c20 */ /* 0x000fe20008400000 */
[----:B------:R-:W-:Y:S01]  /*1ccc0*/  BSSY B0, `(.L_x_25) ;  /* 0x0000011000007945 */ /* 0x000fe20003800000 */
[----:B------:R-:W-:Y:S01]  /*1ccd0*/  ISETP.LT.OR P3, PT, R0, 0x2, !P1 ;  /* 0x000000020000780c */ /* 0x000fe20004f61670 */
[----:B------:R-:W-:Y:S02]  /*1cce0*/  FMUL R27, R27, UR13 ;  /* 0x0000000d1b1b7c20 */ /* 0x000fe40008400000 */
[----:B0-----:R-:W-:-:S07]  /*1ccf0*/  F2FP.SATFINITE.E4M3.F32.PACK_AB_MERGE_C R11, RZ, R26, RZ ;  /* 0x0000001aff0b723e */ /* 0x001fce00048070ff */
[----:B--2---:R-:W-:Y:S05]  /*1cd00*/  @P6 BRA `(.L_x_26) ;  /* 0x0000000000306947 */ /* 0x004fea0003800000 */
[----:B------:R-:W-:Y:S01]  /*1cd10*/  IMAD.U32 R9, RZ, RZ, UR6 ;  /* 0x00000006ff097e24 */ /* 0x000fe2000f8e00ff */
[----:B------:R-:W-:Y:S01]  /*1cd20*/  UIMAD UR4, UR7, 0xc0, URZ ;  /* 0x000000c0070478a4 */ /* 0x000fe2000f8e023f */
[----:B------:R-:W-:Y:S01]  /*1cd30*/  IMAD.MOV.U32 R6, RZ, RZ, R4 ;  /* 0x000000ffff067224 */ /* 0x000fe200078e0004 */
[----:B------:R-:W-:Y:S01]  /*1cd40*/  ULDC.64 UR10, c[0x0][0x650] ;  /* 0x00019400000a7ab9 */ /* 0x000fe20000000a00 */
[----:B------:R-:W-:Y:S02]  /*1cd50*/  IMAD.MOV.U32 R7, RZ, RZ, R3 ;  /* 0x000000ffff077224 */ /* 0x000fe400078e0003 */
[----:B------:R-:W-:Y:S02]  /*1cd60*/  IMAD.U32 R8, RZ, RZ, UR11 ;  /* 0x0000000bff087e24 */ /* 0x000fe4000f8e00ff */
[----:B------:R-:W-:-:S04]  /*1cd70*/  IMAD.WIDE.U32 R6, R9, 0xc0, R6 ;  /* 0x000000c009067825 */ /* 0x000fc800078e0006 */
[----:B------:R-:W-:Y:S02]  /*1cd80*/  IMAD.U32 R9, RZ, RZ, UR10 ;  /* 0x0000000aff097e24 */ /* 0x000fe4000f8e00ff */
[----:B------:R-:W-:-:S03]  /*1cd90*/  VIADD R7, R7, UR4 ;  /* 0x0000000407077c36 */ /* 0x000fc60008000000 */
[----:B------:R-:W-:-:S04]  /*1cda0*/  IADD3 R6, P4, P6, R6, UR8, R9 ;  /* 0x0000000806067c10 */ /* 0x000fc8000fe9e009 */
[----:B------:R-:W-:-:S05]  /*1cdb0*/  IADD3.X R7, R7, UR5, R8, P4, P6 ;  /* 0x0000000507077c10 */ /* 0x000fca000a7ec408 */
[----:B------:R0:W-:Y:S04]  /*1cdc0*/  STG.E.U8 desc[UR14][R6.64], R11 ;  /* 0x0000000b06007986 */ /* 0x0001e8000c10110e */
.L_x_26:
[----:B------:R-:W-:Y:S05]  /*1cdd0*/  BSYNC B0 ;  /* 0x0000000000007941 */ /* 0x000fea0003800000 */
.L_x_25:
[----:B------:R-:W-:Y:S01]  /*1cde0*/  BSSY B0, `(.L_x_27) ;  /* 0x000000f000007945 */ /* 0x000fe20003800000 */
[----:B------:R-:W-:-:S03]  /*1cdf0*/  F2FP.SATFINITE.E4M3.F32.PACK_AB_MERGE_C R27, RZ, R27, RZ ;  /* 0x0000001bff1b723e */ /* 0x000fc600048070ff */
[----:B------:R-:W-:Y:S05]  /*1ce00*/  @P3 BRA `(.L_x_28) ;  /* 0x0000000000303947 */ /* 0x000fea0003800000 */
[----:B------:R-:W-:Y:S01]  /*1ce10*/  IMAD.U32 R9, RZ, RZ, UR6 ;  /* 0x00000006ff097e24 */ /* 0x000fe2000f8e00ff */
[----:B------:R-:W-:Y:S01]  /*1ce20*/  UIMAD UR4, UR7, 0xc0, URZ ;  /* 0x000000c0070478a4 */ /* 0x000fe2000f8e023f */
[----:B0-----:R-:W-:Y:S01]  /*1ce30*/  IMAD.MOV.U32 R6, RZ, RZ, R4 ;  /* 0x000000ffff067224 */ /* 0x001fe200078e0004 */
        /* <DEDUP_REMOVED lines=9> */
.L_x_28:
[----:B------:R-:W-:Y:S05]  /*1ced0*/  BSYNC B0 ;  /* 0x0000000000007941 */ /* 0x000fea0003800000 */
.L_x_27:
[----:B------:R-:W-:Y:S01]  /*1cee0*/  IMAD.U32 R9, RZ, RZ, UR6 ;  /* 0x00000006ff097e24 */ /* 0x000fe2000f8e00ff */
[----:B------:R-:W-:Y:S01]  /*1cef0*/  VOTEU.ALL UP0, P5 ;  /* 0x00000000003f7886 */ /* 0x000fe20002800000 */
[----:B0-2---:R-:W-:Y:S01]  /*1cf00*/  @!P5 IMAD.MOV.U32 R6, RZ, RZ, R4 ;  /* 0x000000ffff06d224 */ /* 0x005fe200078e0004 */
[C---:B------:R-:W-:Y:S01]  /*1cf10*/  ISETP.LT.OR P4, PT, R0.reuse, 0x11, !P2 ;  /* 0x000000110000780c */ /* 0x040fe20005781670 */
[----:B------:R-:W-:Y:S01]  /*1cf20*/  @!P5 IMAD.MOV.U32 R7, RZ, RZ, R3 ;  /* 0x000000ffff07d224 */ /* 0x000fe200078e0003 */
[----:B------:R-:W-:Y:S01]  /*1cf30*/  ISETP.LT.OR P3, PT, R0, 0x12, !P2 ;  /* 0x000000120000780c */ /* 0x000fe20005761670 */
[----:B------:R-:W-:Y:S01]  /*1cf40*/  IMAD.U32 R11, RZ, RZ, UR6 ;  /* 0x00000006ff0b7e24 */ /* 0x000fe2000f8e00ff */
[----:B------:R-:W-:Y:S01]  /*1cf50*/  @!UP0 UIMAD UR4, UR7, 0xc0, URZ ;  /* 0x000000c0070488a4 */ /* 0x000fe2000f8e023f */
[----:B------:R-:W-:Y:S01]  /*1cf60*/  @!P5 IMAD.WIDE.U32 R6, R9, 0xc0, R6 ;  /* 0x000000c00906d825 */ /* 0x000fe200078e0006 */
[----:B------:R-:W-:-:S03]  /*1cf70*/  VOTEU.ALL UP0, P0 ;  /* 0x00000000003f7886 */ /* 0x000fc60000000000 */
[----:B-----5:R-:W-:Y:S01]  /*1cf80*/  FMUL R28, R28, UR13 ;  /* 0x0000000d1c1c7c20 */ /* 0x020fe20008400000 */
[----:B------:R-:W-:Y:S01]  /*1cf90*/  FMUL R29, R29, UR13 ;  /* 0x0000000d1d1d7c20 */ /* 0x000fe20008400000 */
[----:B------:R-:W-:Y:S01]  /*1cfa0*/  @!P0 IMAD.MOV.U32 R8, RZ, RZ, R4 ;  /* 0x000000ffff088224 */ /* 0x000fe200078e0004 */
[----:B-1----:R-:W-:Y:S01]  /*1cfb0*/  @!P5 IADD3 R6, P6, R6, R18, RZ ;  /* 0x000000120606d210 */ /* 0x002fe20007fde0ff */
[----:B------:R-:W-:Y:S02]  /*1cfc0*/  @!P0 IMAD.MOV.U32 R9, RZ, RZ, R3 ;  /* 0x000000ffff098224 */ /* 0x000fe400078e0003 */
[----:B------:R-:W-:Y:S01]  /*1cfd0*/  FMUL R30, R30, UR13 ;  /* 0x0000000d1e1e7c20 */ /* 0x000fe20008400000 */
[----:B------:R-:W-:Y:S01]  /*1cfe0*/  F2FP.SATFINITE.E4M3.F32.PACK_AB_MERGE_C R29, RZ, R29, RZ ;  /* 0x0000001dff1d723e */ /* 0x000fe200048070ff */
[----:B------:R-:W0:Y:S01]  /*1cff0*/  @!P4 LDC.64 R14, c[0x0][0x650] ;  /* 0x00019400ff0ecb82 */ /* 0x000e220000000a00 */
[----:B------:R-:W-:Y:S01]  /*1d000*/  @!P0 IMAD.WIDE.U32 R8, R11, 0xc0, R8 ;  /* 0x000000c00b088825 */ /* 0x000fe200078e0008 */
[----:B------:R-:W-:Y:S01]  /*1d010*/  @!P5 IADD3.X R7, R19, UR4, R7, P6, !PT ;  /* 0x000000041307dc10 */ /* 0x000fe2000b7fe407 */
[----:B------:R-:W-:Y:S01]  /*1d020*/  @!UP0 UIMAD UR4, UR7, 0xc0, URZ ;  /* 0x000000c0070488a4 */ /* 0x000fe2000f8e023f */
[----:B------:R-:W-:Y:S01]  /*1d030*/  F2FP.SATFINITE.E4M3.F32.PACK_AB_MERGE_C R11, RZ, R28, RZ ;  /* 0x0000001cff0b723e */ /* 0x000fe200048070ff */
[----:B------:R-:W-:Y:S01]  /*1d040*/  BSSY B0, `(.L_x_29) ;  /* 0x0000017000007945 */ /* 0x000fe20003800000 */
[----:B---3--:R-:W-:Y:S01]  /*1d050*/  @!P0 IADD3 R8, P6, R8, R20, RZ ;  /* 0x0000001408088210 */ /* 0x008fe20007fde0ff */
[----:B------:R-:W-:Y:S01]  /*1d060*/  FMUL R31, R31, UR13 ;  /* 0x0000000d1f1f7c20 */ /* 0x000fe20008400000 */
[----:B------:R-:W1:Y:S01]  /*1d070*/  @!P3 LDC.64 R16, c[0x0][0x650] ;  /* 0x00019400ff10bb82 */ /* 0x000e620000000a00 */
[----:B------:R2:W-:Y:S01]  /*1d080*/  @!P5 STG.E.U8 desc[UR14][R6.64+0x8], R11 ;  /* 0x0000080b0600d986 */ /* 0x0005e2000c10110e */
[----:B------:R-:W-:-:S02]  /*1d090*/  @!P0 IADD3.X R9, R21, UR4, R9, P6, !PT ;  /* 0x0000000415098c10 */ /* 0x000fc4000b7fe409 */
[C---:B------:R-:W-:Y:S02]  /*1d0a0*/  ISETP.LT.OR P6, PT, R0.reuse, 0x9, !P1 ;  /* 0x000000090000780c */ /* 0x040fe40004fc1670 */
[----:B------:R-:W-:Y:S01]  /*1d0b0*/  ISETP.LT.OR P5, PT, R0, 0xa, !P1 ;  /* 0x0000000a0000780c */ /* 0x000fe20004fa1670 */
[----:B------:R2:W-:Y:S01]  /*1d0c0*/  @!P0 STG.E.U8 desc[UR14][R8.64+0x9], R29 ;  /* 0x0000091d08008986 */ /* 0x0005e2000c10110e */
[----:B------:R-:W-:-:S09]  /*1d0d0*/  F2FP.SATFINITE.E4M3.F32.PACK_AB_MERGE_C R13, RZ, R30, RZ ;  /* 0x0000001eff0d723e */ /* 0x000fd200048070ff */
[----:B------:R-:W-:Y:S05]  /*1d0e0*/  @P6 BRA `(.L_x_30) ;  /* 0x0000000000306947 */ /* 0x000fea0003800000 */
[----:B--2---:R-:W-:Y:S01]  /*1d0f0*/  IMAD.U32 R9, RZ, RZ, UR6 ;  /* 0x00000006ff097e24 */ /* 0x004fe2000f8e00ff */
        /* <DEDUP_REMOVED lines=11> */
.L_x_30:
[----:B------:R-:W-:Y:S05]  /*1d1b0*/  BSYNC B0 ;  /* 0x0000000000007941 */ /* 0x000fea0003800000 */
.L_x_29:
[----:B------:R-:W-:Y:S01]  /*1d1c0*/  BSSY B0, `(.L_x_31) ;  /* 0x000000f000007945 */ /* 0x000fe20003800000 */
[----:B------:R-:W-:-:S03]  /*1d1d0*/  F2FP.SATFINITE.E4M3.F32.PACK_AB_MERGE_C R31, RZ, R31, RZ ;  /* 0x0000001fff1f723e */ /* 0x000fc600048070ff */
[----:B------:R-:W-:Y:S05]  /*1d1e0*/  @P5 BRA `(.L_x_32) ;  /* 0x0000000000305947 */ /* 0x000fea0003800000 */
[----:B--2---:R-:W-:Y:S01]  /*1d1f0*/  IMAD.U32 R9, RZ, RZ, UR6 ;  /* 0x00000006ff097e24 */ /* 0x004fe2000f8e00ff */
[----:B------:R-:W-:Y:S01]  /*1d200*/  UIMAD UR4, UR7, 0xc0, URZ ;  /* 0x000000c0070478a4 */ /* 0x000fe2000f8e023f */
[----:B---3--:R-:W-:Y:S01]  /*1d210*/  IMAD.MOV.U32 R6, RZ, RZ, R4 ;  /* 0x000000ffff067224 */ /* 0x008fe200078e0004 */
        /* <DEDUP_REMOVED lines=9> */
.L_x_32:
[----:B------:R-:W-:Y:S05]  /*1d2b0*/  BSYNC B0 ;  /* 0x0000000000007941 */ /* 0x000fea0003800000 */
.L_x_31:
[----:B--2---:R-:W-:Y:S01]  /*1d2c0*/  IMAD.U32 R9, RZ, RZ, UR6 ;  /* 0x00000006ff097e24 */ /* 0x004fe2000f8e00ff */
[----:B------:R-:W-:Y:S01]  /*1d2d0*/  VOTEU.ALL UP0, P4 ;  /* 0x00000000003f7886 */ /* 0x000fe20002000000 */
[----:B---34-:R-:W-:Y:S01]  /*1d2e0*/  @!P4 IMAD.MOV.U32 R6, RZ, RZ, R4 ;  /* 0x000000ffff06c224 */ /* 0x018fe200078e0004 */
[C---:B------:R-:W-:Y:S01]  /*1d2f0*/  ISETP.LT.OR P5, PT, R0.reuse, 0x19, !P2 ;  /* 0x000000190000780c */ /* 0x040fe200057a1670 */
[----:B------:R-:W-:Y:S01]  /*1d300*/  @!P4 IMAD.MOV.U32 R7, RZ, RZ, R3 ;  /* 0x000000ffff07c224 */ /* 0x000fe200078e0003 */
[----:B------:R-:W-:Y:S01]  /*1d310*/  ISETP.LT.OR P0, PT, R0, 0x1a, !P2 ;  /* 0x0000001a0000780c */ /* 0x000fe20005701670 */
[----:B------:R-:W-:Y:S01]  /*1d320*/  IMAD.U32 R11, RZ, RZ, UR6 ;  /* 0x00000006ff0b7e24 */ /* 0x000fe2000f8e00ff */
[----:B------:R-:W-:Y:S01]  /*1d330*/  @!UP0 UIMAD UR4, UR7, 0xc0, URZ ;  /* 0x000000c0070488a4 */ /* 0x000fe2000f8e023f */
[----:B------:R-:W-:Y:S01]  /*1d340*/  @!P4 IMAD.WIDE.U32 R6, R9, 0xc0, R6 ;  /* 0x000000c00906c825 */ /* 0x000fe200078e0006 */
[----:B------:R-:W-:-:S03]  /*1d350*/  VOTEU.ALL UP0, P3 ;  /* 0x00000000003f7886 */ /* 0x000fc60001800000 */
[----:B------:R-:W-:Y:S01]  /*1d360*/  FMUL R32, R32, UR13 ;  /* 0x0000000d20207c20 */ /* 0x000fe20008400000 */
[----:B------:R-:W-:Y:S01]  /*1d370*/  FMUL R33, R33, UR13 ;  /* 0x0000000d21217c20 */ /* 0x000fe20008400000 */
[----:B------:R-:W-:Y:S01]  /*1d380*/  @!P3 IMAD.MOV.U32 R8, RZ, RZ, R4 ;  /* 0x000000ffff08b224 */ /* 0x000fe200078e0004 */
[----:B0-----:R-:W-:Y:S01]  /*1d390*/  @!P4 IADD3 R6, P6, R6, R14, RZ ;  /* 0x0000000e0606c210 */ /* 0x001fe20007fde0ff */
[----:B------:R-:W-:Y:S02]  /*1d3a0*/  @!P3 IMAD.MOV.U32 R9, RZ, RZ, R3 ;  /* 0x000000ffff09b224 */ /* 0x000fe400078e0003 */
[----:B------:R-:W-:Y:S01]  /*1d3b0*/  FMUL R34, R34, UR13 ;  /* 0x0000000d22227c20 */ /* 0x000fe20008400000 */
[----:B------:R-:W-:Y:S01]  /*1d3c0*/  F2FP.SATFINITE.E4M3.F32.PACK_AB_MERGE_C R33, RZ, R33, RZ ;  /* 0x00000021ff21723e */ /* 0x000fe200048070ff */
[----:B------:R-:W-:Y:S01]  /*1d3d0*/  BSSY B0, `(.L_x_33) ;  /* 0x000001c000007945 */ /* 0x000fe20003800000 */
[----:B------:R-:W-:Y:S01]  /*1d3e0*/  @!P3 IMAD.WIDE.U32 R8, R11, 0xc0, R8 ;  /* 0x000000c00b08b825 */ /* 0x000fe200078e0008 */
[----:B------:R-:W-:Y:S01]  /*1d3f0*/  @!P4 IADD3.X R7, R15, UR4, R7, P6, !PT ;  /* 0x000000040f07cc10 */ /* 0x000fe2000b7fe407 */
[----:B------:R-:W-:Y:S01]  /*1d400*/  @!UP0 UIMAD UR4, UR7, 0xc0, URZ ;  /* 0x000000c0070488a4 */ /* 0x000fe2000f8e023f */
[----:B------:R-:W-:Y:S01]  /*1d410*/  F2FP.SATFINITE.E4M3.F32.PACK_AB_MERGE_C R11, RZ, R32, RZ ;  /* 0x00000020ff0b723e */ /* 0x000fe200048070ff */
[----:B------:R-:W0:Y:S01]  /*1d420*/  @!P5 LDC.64 R14, c[0x0][0x650] ;  /* 0x00019400ff0edb82 */ /* 0x000e220000000a00 */
[----:B-1----:R-:W-:Y:S01]  /*1d430*/  @!P3 IADD3 R8, P6, R8, R16, RZ ;  /* 0x000000100808b210 */ /* 0x002fe20007fde0ff */
[----:B------:R-:W-:Y:S01]  /*1d440*/  FMUL R35, R35, UR13 ;  /* 0x0000000d23237c20 */ /* 0x000fe20008400000 */
[----:B------:R-:W-:Y:S01]  /*1d450*/  F2FP.SATFINITE.E4M3.F32.PACK_AB_MERGE_C R13, RZ, R34, RZ ;  /* 0x00000022ff0d723e */ /* 0x000fe200048070ff */
[----:B------:R1:W-:Y:S01]  /*1d460*/  @!P4 STG.E.U8 desc[UR14][R6.64+0x10], R11 ;  /* 0x0000100b0600c986 */ /* 0x0003e2000c10110e */
[----:B------:R-:W-:-:S02]  /*1d470*/  @!P3 IADD3.X R9, R17, UR4, R9, P6, !PT ;  /* 0x000000041109bc10 */ /* 0x000fc4000b7fe409 */
[C---:B------:R-:W-:Y:S01]  /*1d480*/  ISETP.LT.OR P6, PT, R0.reuse, 0x11, !P1 ;  /* 0x000000110000780c */ /* 0x040fe20004fc1670 */
[----:B------:R-:W2:Y:S01]  /*1d490*/  @!P0 LDC.64 R18, c[0x0][0x650] ;  /* 0x00019400ff128b82 */ /* 0x000ea20000000a00 */
[----:B------:R-:W-:Y:S01]  /*1d4a0*/  ISETP.LT.OR P4, PT, R0, 0x12, !P1 ;  /* 0x000000120000780c */ /* 0x000fe20004f81670 */
[----:B------:R1:W-:Y:S10]  /*1d4b0*/  @!P3 STG.E.U8 desc[UR14][R8.64+0x11], R33 ;  /* 0x000011210800b986 */ /* 0x0003f4000c10110e */
[----:B------:R-:W-:Y:S05]  /*1d4c0*/  @P6 BRA `(.L_x_34) ;  /* 0x0000000000306947 */ /* 0x000fea0003800000 */
[----:B-1----:R-:W-:Y:S01]  /*1d4d0*/  IMAD.U32 R9, RZ, RZ, UR6 ;  /* 0x00000006ff097e24 */ /* 0x002fe2000f8e00ff */
        /* <DEDUP_REMOVED lines=11> */
.L_x_34:
[----:B------:R-:W-:Y:S05]  /*1d590*/  BSYNC B0 ;  /* 0x0000000000007941 */ /* 0x000fea0003800000 */
.L_x_33:
[----:B------:R-:W-:Y:S01]  /*1d5a0*/  BSSY B0, `(.L_x_35) ;  /* 0x000000f000007945 */ /* 0x000fe20003800000 */
[----:B------:R-:W-:-:S03]  /*1d5b0*/  F2FP.SATFINITE.E4M3.F32.PACK_AB_MERGE_C R35, RZ, R35, RZ ;  /* 0x00000023ff23723e */ /* 0x000fc600048070ff */
[----:B------:R-:W-:Y:S05]  /*1d5c0*/  @P4 BRA `(.L_x_36) ;  /* 0x0000000000304947 */ /* 0x000fea0003800000 */
[----:B-1----:R-:W-:Y:S01]  /*1d5d0*/  IMAD.U32 R9, RZ, RZ, UR6 ;  /* 0x00000006ff097e24 */ /* 0x002fe2000f8e00ff */
        /* <DEDUP_REMOVED lines=11> */
.L_x_36:
[----:B------:R-:W-:Y:S05]  /*1d690*/  BSYNC B0 ;  /* 0x0000000000007941 */ /* 0x000fea0003800000 */
.L_x_35:
[----:B-1----:R-:W-:Y:S01]  /*1d6a0*/  IMAD.U32 R9, RZ, RZ, UR6 ;  /* 0x00000006ff097e24 */ /* 0x002fe2000f8e00ff */
        /* <DEDUP_REMOVED lines=22> */
[----:B--2---:R-:W-:Y:S01]  /*1d810*/  @!P0 IADD3 R8, P6, R8, R18, RZ ;  /* 0x0000001208088210 */ /* 0x004fe20007fde0ff */
        /* <DEDUP_REMOVED lines=21> */
.L_x_38:
[----:B------:R-:W-:Y:S05]  /*1d970*/  BSYNC B0 ;  /* 0x0000000000007941 */ /* 0x000fea0003800000 */
.L_x_37:
        /* <DEDUP_REMOVED lines=15> */
.L_x_40:
[----:B------:R-:W-:Y:S05]  /*1da70*/  BSYNC B0 ;  /* 0x0000000000007941 */ /* 0x000fea0003800000 */
.L_x_39:
        /* <DEDUP_REMOVED lines=45> */
.L_x_42:
[----:B------:R-:W-:Y:S05]  /*1dd50*/  BSYNC B0 ;  /* 0x0000000000007941 */ /* 0x000fea0003800000 */
.L_x_41:
        /* <DEDUP_REMOVED lines=15> */
.L_x_44:
[----:B------:R-:W-:Y:S05]  /*1de50*/  BSYNC B0 ;  /* 0x0000000000007941 */ /* 0x000fea0003800000 */
.L_x_43:
        /* <DEDUP_REMOVED lines=45> */
.L_x_46:
[----:B------:R-:W-:Y:S05]  /*1e130*/  BSYNC B0 ;  /* 0x0000000000007941 */ /* 0x000fea0003800000 */
.L_x_45:
        /* <DEDUP_REMOVED lines=15> */
.L_x_48:
[----:B------:R-:W-:Y:S05]  /*1e230*/  BSYNC B0 ;  /* 0x0000000000007941 */ /* 0x000fea0003800000 */
.L_x_47:
        /* <DEDUP_REMOVED lines=45> */
.L_x_50:
[----:B------:R-:W-:Y:S05]  /*1e510*/  BSYNC B0 ;  /* 0x0000000000007941 */ /* 0x000fea0003800000 */
.L_x_49:
        /* <DEDUP_REMOVED lines=15> */
.L_x_52:
[----:B------:R-:W-:Y:S05]  /*1e610*/  BSYNC B0 ;  /* 0x0000000000007941 */ /* 0x000fea0003800000 */
.L_x_51:
        /* <DEDUP_REMOVED lines=45> */
.L_x_54:
[----:B------:R-:W-:Y:S05]  /*1e8f0*/  BSYNC B0 ;  /* 0x0000000000007941 */ /* 0x000fea0003800000 */
.L_x_53:
        /* <DEDUP_REMOVED lines=15> */
.L_x_56:
[----:B------:R-:W-:Y:S05]  /*1e9f0*/  BSYNC B0 ;  /* 0x0000000000007941 */ /* 0x000fea0003800000 */
.L_x_55:
        /* <DEDUP_REMOVED lines=45> */
.L_x_58:
[----:B------:R-:W-:Y:S05]  /*1ecd0*/  BSYNC B0 ;  /* 0x0000000000007941 */ /* 0x000fea0003800000 */
.L_x_57:
        /* <DEDUP_REMOVED lines=15> */
.L_x_60:
[----:B------:R-:W-:Y:S05]  /*1edd0*/  BSYNC B0 ;  /* 0x0000000000007941 */ /* 0x000fea0003800000 */
.L_x_59:
        /* <DEDUP_REMOVED lines=45> */
.L_x_62:
[----:B------:R-:W-:Y:S05]  /*1f0b0*/  BSYNC B0 ;  /* 0x0000000000007941 */ /* 0x000fea0003800000 */
.L_x_61:
        /* <DEDUP_REMOVED lines=15> */
.L_x_64:
[----:B------:R-:W-:Y:S05]  /*1f1b0*/  BSYNC B0 ;  /* 0x0000000000007941 */ /* 0x000fea0003800000 */
.L_x_63:
        /* <DEDUP_REMOVED lines=45> */
.L_x_66:
[----:B------:R-:W-:Y:S05]  /*1f490*/  BSYNC B0 ;  /* 0x0000000000007941 */ /* 0x000fea0003800000 */
.L_x_65:
        /* <DEDUP_REMOVED lines=15> */
.L_x_68:
[----:B------:R-:W-:Y:S05]  /*1f590*/  BSYNC B0 ;  /* 0x0000000000007941 */ /* 0x000fea0003800000 */
.L_x_67:
        /* <DEDUP_REMOVED lines=45> */
.L_x_70:
[----:B------:R-:W-:Y:S05]  /*1f870*/  BSYNC B0 ;  /* 0x0000000000007941 */ /* 0x000fea0003800000 */
.L_x_69:
        /* <DEDUP_REMOVED lines=15> */
.L_x_72:
[----:B------:R-:W-:Y:S05]  /*1f970*/  BSYNC B0 ;  /* 0x0000000000007941 */ /* 0x000fea0003800000 */
.L_x_71:
        /* <DEDUP_REMOVED lines=45> */
.L_x_74:
[----:B------:R-:W-:Y:S05]  /*1fc50*/  BSYNC B0 ;  /* 0x0000000000007941 */ /* 0x000fea0003800000 */
.L_x_73:
        /* <DEDUP_REMOVED lines=15> */
.L_x_76:
[----:B------:R-:W-:Y:S05]  /*1fd50*/  BSYNC B0 ;  /* 0x0000000000007941 */ /* 0x000fea0003800000 */
.L_x_75:
        /* <DEDUP_REMOVED lines=45> */
.L_x_78:
[----:B------:R-:W-:Y:S05]  /*20030*/  BSYNC B0 ;  /* 0x0000000000007941 */ /* 0x000fea0003800000 */
.L_x_77:
        /* <DEDUP_REMOVED lines=15> */
.L_x_80:
[----:B------:R-:W-:Y:S05]  /*20130*/  BSYNC B0 ;  /* 0x0000000000007941 */ /* 0x000fea0003800000 */
.L_x_79:
        /* <DEDUP_REMOVED lines=14> */
[----:B------:R-:W-:Y:S01]  /*20220*/  @!P3 IMAD.MOV.U32 R9, RZ, RZ, R3 ;  /* 0x000000ffff09b224 */ /* 0x000fe200078e0003 */
[----:B------:R-:W-:Y:S01]  /*20230*/  F2FP.SATFINITE.E4M3.F32.PACK_AB_MERGE_C R13, RZ, R80, RZ ;  /* 0x00000050ff0d723e */ /* 0x000fe200048070ff */
[----:B------:R-:W-:Y:S01]  /*20240*/  FMUL R82, R82, UR13 ;  /* 0x0000000d52527c20 */ /* 0x000fe20008400000 */
[----:B------:R-:W-:Y:S01]  /*20250*/  @!P4 IADD3.X R7, R15, UR4, R7, P5, !PT ;  /* 0x000000040f07cc10 */ /* 0x000fe2000affe407 */
[----:B------:R-:W-:Y:S01]  /*20260*/  @!P3 IMAD.WIDE.U32 R8, R11, 0xc0, R8 ;  /* 0x000000c00b08b825 */ /* 0x000fe200078e0008 */
[----:B------:R-:W-:Y:S01]  /*20270*/  @!UP0 UIMAD UR4, UR7, 0xc0, URZ ;  /* 0x000000c0070488a4 */ /* 0x000fe2000f8e023f */
[----:B------:R-:W-:Y:S01]  /*20280*/  F2FP.SATFINITE.E4M3.F32.PACK_AB_MERGE_C R81, RZ, R81, RZ ;  /* 0x00000051ff51723e */ /* 0x000fe200048070ff */
[----:B------:R-:W0:Y:S01]  /*20290*/  @!P0 LDC.64 R14, c[0x0][0x650] ;  /* 0x00019400ff0e8b82 */ /* 0x000e220000000a00 */
[----:B------:R1:W-:Y:S01]  /*202a0*/  @!P4 STG.E.U8 desc[UR14][R6.64+0x70], R13 ;  /* 0x0000700d0600c986 */ /* 0x0003e2000c10110e */
[----:B--2---:R-:W-:Y:S01]  /*202b0*/  @!P3 IADD3 R8, P5, R8, R16, RZ ;  /* 0x000000100808b210 */ /* 0x004fe20007fbe0ff */
[----:B------:R-:W-:Y:S01]  /*202c0*/  BSSY B0, `(.L_x_81) ;  /* 0x0000018000007945 */ /* 0x000fe20003800000 */
[----:B------:R-:W-:Y:S01]  /*202d0*/  ISETP.LT.OR P4, PT, R0, 0x72, !P1 ;  /* 0x000000720000780c */ /* 0x000fe20004f81670 */
[----:B------:R-:W-:Y:S01]  /*202e0*/  FMUL R83, R83, UR13 ;  /* 0x0000000d53537c20 */ /* 0x000fe20008400000 */
[----:B------:R-:W-:-:S02]  /*202f0*/  @!P3 IADD3.X R9, R17, UR4, R9, P5, !PT ;  /* 0x000000041109bc10 */ /* 0x000fc4000affe409 */
[----:B------:R-:W2:Y:S01]  /*20300*/  @!P2 LDC.64 R18, c[0x0][0x650] ;  /* 0x00019400ff12ab82 */ /* 0x000ea20000000a00 */
[----:B------:R-:W-:Y:S02]  /*20310*/  ISETP.LT.OR P5, PT, R0, 0x71, !P1 ;  /* 0x000000710000780c */ /* 0x000fe40004fa1670 */
[----:B------:R3:W-:Y:S01]  /*20320*/  @!P3 STG.E.U8 desc[UR14][R8.64+0x71], R81 ;  /* 0x000071510800b986 */ /* 0x0007e2000c10110e */
[----:B-1----:R-:W-:Y:S01]  /*20330*/  @!P0 IMAD.MOV.U32 R6, RZ, RZ, R4 ;  /* 0x000000ffff068224 */ /* 0x002fe200078e0004 */
[----:B------:R-:W-:Y:S01]  /*20340*/  F2FP.SATFINITE.E4M3.F32.PACK_AB_MERGE_C R13, RZ, R82, RZ ;  /* 0x00000052ff0d723e */ /* 0x000fe200048070ff */
[----:B------:R-:W-:Y:S02]  /*20350*/  @!P0 IMAD.MOV.U32 R7, RZ, RZ, R3 ;  /* 0x000000ffff078224 */ /* 0x000fe400078e0003 */
[----:B------:R-:W-:-:S06]  /*20360*/  @!P0 IMAD.WIDE.U32 R10, R11, 0xc0, R6 ;  /* 0x000000c00b0a8825 */ /* 0x000fcc00078e0006 */
[----:B------:R-:W-:Y:S05]  /*20370*/  @P5 BRA `(.L_x_82) ;  /* 0x0000000000305947 */ /* 0x000fea0003800000 */
[----:B---3--:R-:W-:Y:S01]  /*20380*/  IMAD.U32 R9, RZ, RZ, UR6 ;  /* 0x00000006ff097e24 */ /* 0x008fe2000f8e00ff */
        /* <DEDUP_REMOVED lines=11> */
.L_x_82:
[----:B------:R-:W-:Y:S05]  /*20440*/  BSYNC B0 ;  /* 0x0000000000007941 */ /* 0x000fea0003800000 */
.L_x_81:
[----:B------:R-:W-:Y:S01]  /*20450*/  BSSY B0, `(.L_x_83) ;  /* 0x0000010000007945 */ /* 0x000fe20003800000 */
[----:B-1----:R-:W-:Y:S01]  /*20460*/  IMAD.U32 R13, RZ, RZ, UR6 ;  /* 0x00000006ff0d7e24 */ /* 0x002fe2000f8e00ff */
[----:B------:R-:W-:Y:S02]  /*20470*/  F2FP.SATFINITE.E4M3.F32.PACK_AB_MERGE_C R83, RZ, R83, RZ ;  /* 0x00000053ff53723e */ /* 0x000fe400048070ff */
        /* <DEDUP_REMOVED lines=13> */
.L_x_84:
[----:B------:R-:W-:Y:S05]  /*20550*/  BSYNC B0 ;  /* 0x0000000000007941 */ /* 0x000fea0003800000 */
.L_x_83:
[----:B------:R-:W-:Y:S01]  /*20560*/  VOTEU.ALL UP0, P0 ;  /* 0x00000000003f7886 */ /* 0x000fe20000000000 */
[----:B-1----:R-:W-:Y:S01]  /*20570*/  @!P2 IMAD.MOV.U32 R6, RZ, RZ, R4 ;  /* 0x000000ffff06a224 */ /* 0x002fe200078e0004 */
[----:B------:R-:W-:Y:S01]  /*20580*/  VOTEU.ALL UP1, P2 ;  /* 0x00000000003f7886 */ /* 0x000fe20001020000 */
[----:B------:R-:W-:Y:S02]  /*20590*/  @!P2 IMAD.MOV.U32 R7, RZ, RZ, R3 ;  /* 0x000000ffff07a224 */ /* 0x000fe400078e0003 */
[----:B------:R-:W-:Y:S01]  /*205a0*/  FMUL R84, R84, UR13 ;  /* 0x0000000d54547c20 */ /* 0x000fe20008400000 */
[----:B------:R-:W-:Y:S01]  /*205b0*/  @!UP0 UIMAD UR4, UR7, 0xc0, URZ ;  /* 0x000000c0070488a4 */ /* 0x000fe2000f8e023f */
[----:B------:R-:W-:Y:S01]  /*205c0*/  FMUL R85, R85, UR13 ;  /* 0x0000000d55557c20 */ /* 0x000fe20008400000 */
[----:B---3--:R-:W-:Y:S01]  /*205d0*/  @!P2 IMAD.WIDE.U32 R8, R13, 0xc0, R6 ;  /* 0x000000c00d08a825 */ /* 0x008fe200078e0006 */
[----:B------:R-:W-:Y:S01]  /*205e0*/  @!UP1 UIMAD UR9, UR7, 0xc0, URZ ;  /* 0x000000c0070998a4 */ /* 0x000fe2000f8e023f */
[----:B0-----:R-:W-:-:S02]  /*205f0*/  @!P0 IADD3 R6, P3, R10, R14, RZ ;  /* 0x0000000e0a068210 */ /* 0x001fc40007f7e0ff */
[----:B------:R-:W-:Y:S01]  /*20600*/  FMUL R86, R86, UR13 ;  /* 0x0000000d56567c20 */ /* 0x000fe20008400000 */
[----:B------:R-:W-:Y:S01]  /*20610*/  F2FP.SATFINITE.E4M3.F32.PACK_AB_MERGE_C R85, RZ, R85, RZ ;  /* 0x00000055ff55723e */ /* 0x000fe200048070ff */
[----:B------:R-:W-:Y:S01]  /*20620*/  BSSY B0, `(.L_x_85) ;  /* 0x0000018000007945 */ /* 0x000fe20003800000 */
[----:B--2---:R-:W-:Y:S01]  /*20630*/  @!P2 IADD3 R8, P4, R8, R18, RZ ;  /* 0x000000120808a210 */ /* 0x004fe20007f9e0ff */
[----:B------:R-:W-:Y:S01]  /*20640*/  FMUL R87, R87, UR13 ;  /* 0x0000000d57577c20 */ /* 0x000fe20008400000 */
[----:B------:R-:W-:Y:S02]  /*20650*/  @!P0 IADD3.X R7, R15, UR4, R11, P3, !PT ;  /* 0x000000040f078c10 */ /* 0x000fe40009ffe40b */
[----:B------:R-:W-:Y:S02]  /*20660*/  F2FP.SATFINITE.E4M3.F32.PACK_AB_MERGE_C R11, RZ, R84, RZ ;  /* 0x00000054ff0b723e */ /* 0x000fe400048070ff */
[----:B------:R-:W-:Y:S02]  /*20670*/  @!P2 IADD3.X R9, R19, UR9, R9, P4, !PT ;  /* 0x000000091309ac10 */ /* 0x000fe4000a7fe409 */
[C---:B------:R-:W-:Y:S01]  /*20680*/  ISETP.LT.OR P5, PT, R0.reuse, 0x79, !P1 ;  /* 0x000000790000780c */ /* 0x040fe20004fa1670 */
[----:B------:R0:W-:Y:S01]  /*20690*/  @!P0 STG.E.U8 desc[UR14][R6.64+0x78], R11 ;  /* 0x0000780b06008986 */ /* 0x0001e2000c10110e */
[----:B------:R-:W-:-:S02]  /*206a0*/  ISETP.LT.OR P1, PT, R0, 0x7a, !P1 ;  /* 0x0000007a0000780c */ /* 0x000fc40004f21670 */
[----:B------:R-:W-:Y:S01]  /*206b0*/  F2FP.SATFINITE.E4M3.F32.PACK_AB_MERGE_C R13, RZ, R86, RZ ;  /* 0x00000056ff0d723e */ /* 0x000fe200048070ff */
[----:B------:R0:W-:Y:S08]  /*206c0*/  @!P2 STG.E.U8 desc[UR14][R8.64+0x79], R85 ;  /* 0x000079550800a986 */ /* 0x0001f0000c10110e */
[----:B------:R-:W-:Y:S05]  /*206d0*/  @P5 BRA `(.L_x_86) ;  /* 0x0000000000305947 */ /* 0x000fea0003800000 */
[----:B0-----:R-:W-:Y:S01]  /*206e0*/  IMAD.U32 R9, RZ, RZ, UR6 ;  /* 0x00000006ff097e24 */ /* 0x001fe2000f8e00ff */
        /* <DEDUP_REMOVED lines=11> */
.L_x_86:
[----:B------:R-:W-:Y:S05]  /*207a0*/  BSYNC B0 ;  /* 0x0000000000007941 */ /* 0x000fea0003800000 */
.L_x_85:
[----:B------:R-:W-:Y:S05]  /*207b0*/  @P1 EXIT ;  /* 0x000000000000194d */ /* 0x000fea0003800000 */
[----:B------:R-:W-:Y:S01]  /*207c0*/  IMAD.U32 R5, RZ, RZ, UR6 ;  /* 0x00000006ff057e24 */ /* 0x000fe2000f8e00ff */
[----:B------:R-:W-:Y:S01]  /*207d0*/  UIMAD UR4, UR7, 0xc0, URZ ;  /* 0x000000c0070478a4 */ /* 0x000fe2000f8e023f */
[----:B------:R-:W-:Y:S01]  /*207e0*/  IMAD.MOV.U32 R2, RZ, RZ, R4 ;  /* 0x000000ffff027224 */ /* 0x000fe200078e0004 */
[----:B------:R-:W-:Y:S01]  /*207f0*/  ULDC.64 UR10, c[0x0][0x650] ;  /* 0x00019400000a7ab9 */ /* 0x000fe20000000a00 */
[----:B------:R-:W-:Y:S01]  /*20800*/  F2FP.SATFINITE.E4M3.F32.PACK_AB_MERGE_C R87, RZ, R87, RZ ;  /* 0x00000057ff57723e */ /* 0x000fe200048070ff */
[----:B------:R-:W-:Y:S02]  /*20810*/  IMAD.U32 R0, RZ, RZ, UR11 ;  /* 0x0000000bff007e24 */ /* 0x000fe4000f8e00ff */
[----:B------:R-:W-:-:S04]  /*20820*/  IMAD.WIDE.U32 R2, R5, 0xc0, R2 ;  /* 0x000000c005027825 */ /* 0x000fc800078e0002 */
[----:B------:R-:W-:Y:S02]  /*20830*/  IMAD.U32 R5, RZ, RZ, UR10 ;  /* 0x0000000aff057e24 */ /* 0x000fe4000f8e00ff */
[----:B------:R-:W-:-:S03]  /*20840*/  VIADD R3, R3, UR4 ;  /* 0x0000000403037c36 */ /* 0x000fc60008000000 */
[----:B------:R-:W-:-:S04]  /*20850*/  IADD3 R2, P0, P1, R2, UR8, R5 ;  /* 0x0000000802027c10 */ /* 0x000fc8000f91e005 */
[----:B------:R-:W-:-:S05]  /*20860*/  IADD3.X R3, R3, UR5, R0, P0, P1 ;  /* 0x0000000503037c10 */ /* 0x000fca00087e2400 */
[----:B------:R-:W-:Y:S01]  /*20870*/  STG.E.U8 desc[UR14][R2.64+0x79], R87 ;  /* 0x0000795702007986 */ /* 0x000fe2000c10110e */
[----:B------:R-:W-:Y:S05]  /*20880*/  EXIT ;  /* 0x000000000000794d */ /* 0x000fea0003800000 */
.L_x_10:
[----:B------:R-:W-:-:S13]  /*20890*/  ISETP.NE.AND P0, PT, RZ, UR7, PT ;  /* 0x00000007ff007c0c */ /* 0x000fda000bf05270 */
[----:B------:R-:W-:Y:S05]  /*208a0*/  @P0 EXIT ;  /* 0x000000000000094d */ /* 0x000fea0003800000 */
[----:B------:R-:W-:-:S13]  /*208b0*/  ELECT P0, URZ, PT ;  /* 0x00000000003f782f */ /* 0x000fda0003800000 */
[----:B------:R-:W-:Y:S05]  /*208c0*/  @!P0 BRA `(.L_x_87) ;  /* 0x00000008001c8947 */ /* 0x000fea0003800000 */
[----:B------:R-:W-:Y:S01]  /*208d0*/  UISETP.GE.AND UP0, UPT, UR5, 0x1, UPT ;  /* 0x000000010500788c */ /* 0x000fe2000bf06270 */
[----:B------:R-:W-:-:S04]  /*208e0*/  SHF.R.S32.HI R3, RZ, 0x1f, R4 ;  /* 0x0000001fff037819 */ /* 0x000fc80000011404 */
[----:B------:R-:W-:Y:S02]  /*208f0*/  LEA.HI R3, R3, R4, RZ, 0x7 ;  /* 0x0000000403037211 */ /* 0x000fe400078f38ff */
[----:B------:R-:W-:-:S13]  /*20900*/  PLOP3.LUT P0, PT, PT, PT, UP0, 0x80, 0x0 ;  /* 0x000000000000781c */ /* 0x000fda0003f0f008 */
[----:B------:R-:W-:Y:S05]  /*20910*/  @!P0 BRA `(.L_x_87) ;  /* 0x0000000800088947 */ /* 0x000fea0003800000 */
[----:B------:R-:W0:Y:S01]  /*20920*/  S2R R0, SR_CTAID.X ;  /* 0x0000000000007919 */ /* 0x000e220000002500 */
[----:B------:R-:W-:Y:S01]  /*20930*/  LOP3.LUT R3, R3, 0xffffff80, RZ, 0xc0, !PT ;  /* 0xffffff8003037812 */ /* 0x000fe200078ec0ff */
[----:B------:R-:W-:Y:S01]  /*20940*/  ULDC UR8, c[0x0][0x384] ;  /* 0x0000e10000087ab9 */ /* 0x000fe20000000800 */
[----:B------:R-:W-:Y:S01]  /*20950*/  UIADD3 UR7, UR5, 0x1, URZ ;  /* 0x0000000105077890 */ /* 0x000fe2000fffe03f */
[----:B------:R-:W1:Y:S01]  /*20960*/  S2R R9, SR_CTAID.Y ;  /* 0x0000000000097919 */ /* 0x000e620000002600 */
[C---:B------:R-:W-:Y:S01]  /*20970*/  LOP3.LUT P0, RZ, R4.reuse, 0x1f, RZ, 0xc0, !PT ;  /* 0x0000001f04ff7812 */ /* 0x040fe2000780c0ff */
[----:B------:R-:W-:Y:S01]  /*20980*/  IMAD.IADD R3, R4, 0x1, -R3 ;  /* 0x0000000104037824 */ /* 0x000fe200078e0a03 */
[----:B------:R-:W-:Y:S01]  /*20990*/  ULDC UR9, c[0x0][0x388] ;  /* 0x0000e20000097ab9 */ /* 0x000fe20000000800 */
[----:B------:R-:W-:Y:S01]  /*209a0*/  IMAD.U32 R10, RZ, RZ, UR6 ;  /* 0x00000006ff0a7e24 */ /* 0x000fe2000f8e00ff */
[----:B------:R-:W-:Y:S01]  /*209b0*/  CS2R R6, SRZ ;  /* 0x0000000000067805 */ /* 0x000fe2000001ff00 */
[----:B------:R-:W-:Y:S01]  /*209c0*/  IMAD.MOV.U32 R4, RZ, RZ, 0x1 ;  /* 0x00000001ff047424 */ /* 0x000fe200078e00ff */
[C---:B------:R-:W-:Y:S01]  /*209d0*/  ISETP.NE.AND P1, PT, R3.reuse, RZ, PT ;  /* 0x000000ff0300720c */ /* 0x040fe20003f25270 */
[----:B------:R-:W-:Y:S01]  /*209e0*/  IMAD.MOV.U32 R5, RZ, RZ, RZ ;  /* 0x000000ffff057224 */ /* 0x000fe200078e00ff */
[----:B------:R-:W-:Y:S01]  /*209f0*/  ISETP.NE.OR P0, PT, R3, RZ, !P0 ;  /* 0x000000ff0300720c */ /* 0x000fe20004705670 */
[----:B------:R-:W-:-:S02]  /*20a00*/  IMAD.MOV.U32 R3, RZ, RZ, RZ ;  /* 0x000000ffff037224 */ /* 0x000fc400078e00ff */
[----:B------:R-:W-:Y:S02]  /*20a10*/  IMAD.MOV.U32 R8, RZ, RZ, RZ ;  /* 0x000000ffff087224 */ /* 0x000fe400078e00ff */
[----:B------:R-:W-:Y:S02]  /*20a20*/  IMAD.U32 R19, RZ, RZ, UR7 ;  /* 0x00000007ff137e24 */ /* 0x000fe4000f8e00ff */
[----:B0-----:R-:W-:Y:S01]  /*20a30*/  IMAD.SHL.U32 R17, R0, 0x100, RZ ;  /* 0x0000010000117824 */ /* 0x001fe200078e00ff */
[----:B------:R-:W-:-:S03]  /*20a40*/  LOP3.LUT R0, R10, 0x2, RZ, 0xfc, !PT ;  /* 0x000000020a007812 */ /* 0x000fc600078efcff */
[----:B------:R-:W-:-:S04]  /*20a50*/  IMAD.HI.U32 R2, R17, UR8, RZ ;  /* 0x0000000811027c27 */ /* 0x000fc8000f8e00ff */
[----:B-1----:R-:W-:Y:S01]  /*20a60*/  IMAD.SHL.U32 R18, R9, 0x80, RZ ;  /* 0x0000008009127824 */ /* 0x002fe200078e00ff */
[----:B------:R-:W-:-:S07]  /*20a70*/  SHF.R.U32.HI R2, RZ, UR9, R2 ;  /* 0x00000009ff027c19 */ /* 0x000fce0008011602 */
.L_x_91:
[----:B------:R-:W0:Y:S01]  /*20a80*/  S2R R10, SR_CgaCtaId ;  /* 0x00000000000a7919 */ /* 0x000e220000008800 */
[----:B------:R-:W-:-:S04]  /*20a90*/  MOV R9, 0x400 ;  /* 0x0000040000097802 */ /* 0x000fc80000000f00 */
[----:B0-----:R-:W-:Y:S02]  /*20aa0*/  LEA R20, R10, R9, 0x18 ;  /* 0x000000090a147211 */ /* 0x001fe400078ec0ff */
[----:B------:R-:W-:-:S03]  /*20ab0*/  SHF.L.U32 R9, R4, 0x1f, RZ ;  /* 0x0000001f04097819 */ /* 0x000fc600000006ff */
[----:B------:R-:W-:-:S07]  /*20ac0*/  IMAD R16, R3, 0x8, R20 ;  /* 0x0000000803107824 */ /* 0x000fce00078e0214 */
.L_x_88:
[----:B0-----:R0:W1:Y:S02]  /*20ad0*/  SYNCS.PHASECHK.TRANS64.TRYWAIT P2, [R16+URZ+0x36048], R9 ;  /* 0x03604809100075a7 */ /* 0x001064000804017f */
[----:B-1----:R-:W-:Y:S05]  /*20ae0*/  @!P2 NANOSLEEP.SYNCS 0x989680 ;  /* 0x009896800000a95d */ /* 0x002fea0003900000 */
[----:B------:R-:W1:Y:S02]  /*20af0*/  @!P2 SYNCS.PHASECHK.TRANS64 P2, [R16+URZ+0x36048], R9 ;  /* 0x036048091000a5a7 */ /* 0x000e64000804007f */
[----:B-1----:R-:W-:Y:S05]  /*20b00*/  @!P2 BRA `(.L_x_88) ;  /* 0xfffffffc00f0a947 */ /* 0x002fea000383ffff */
[----:B0-----:R-:W0:Y:S02]  /*20b10*/  @!P1 LDC R9, c[0x0][0x580] ;  /* 0x00016000ff099b82 */ /* 0x001e240000000800 */
[----:B0-----:R0:W-:Y:S02]  /*20b20*/  @!P1 SYNCS.ARRIVE.TRANS64 RZ, [R16+URZ+0x36000], R9 ;  /* 0x0360000910ff99a7 */ /* 0x0011e4000800003f */
[----:B0-----:R-:W-:-:S04]  /*20b30*/  PRMT R9, R0, 0x9910, RZ ;  /* 0x0000991000097816 */ /* 0x001fc800000000ff */
[----:B------:R-:W-:-:S13]  /*20b40*/  ISETP.NE.AND P2, PT, R9, 0x2, PT ;  /* 0x000000020900780c */ /* 0x000fda0003f45270 */
[----:B------:R-:W-:Y:S05]  /*20b50*/  @P2 BRA `(.L_x_89) ;  /* 0x0000000000042947 */ /* 0x000fea0003800000 */
[----:B------:R-:W-:Y:S01]  /*20b60*/  BPT.TRAP 0x1 ;  /* 0x000000040000795c */ /* 0x000fe20000300000 */
.L_x_89:
[----:B------:R-:W-:Y:S05]  /*20b70*/  @P0 BRA `(.L_x_90) ;  /* 0x0000000000040947 */ /* 0x000fea0003800000 */
[----:B------:R-:W-:Y:S01]  /*20b80*/  BPT.TRAP 0x1 ;  /* 0x000000040000795c */ /* 0x000fe20000300000 */
.L_x_90:
[----:B------:R-:W0:Y:S01]  /*20b90*/  LDC R12, c[0x0][0x380] ;  /* 0x0000e000ff0c7b82 */ /* 0x000e220000000800 */
[----:B------:R-:W-:Y:S01]  /*20ba0*/  R2UR UR7, R2 ;  /* 0x00000000020772ca */ /* 0x000fe200000e0000 */
[----:B------:R-:W-:Y:S01]  /*20bb0*/  ULDC UR13, c[0x0][0x38c] ;  /* 0x0000e300000d7ab9 */ /* 0x000fe20000000800 */
[----:B------:R-:W-:Y:S01]  /*20bc0*/  ULDC.64 UR8, c[0x0][0x3c8] ;  /* 0x0000f20000087ab9 */ /* 0x000fe20000000a00 */
[----:B------:R-:W-:Y:S01]  /*20bd0*/  UISETP.NE.AND UP0, UPT, UR13, 0x1, UPT ;  /* 0x000000010d00788c */ /* 0x000fe2000bf05270 */
[C---:B------:R-:W-:Y:S01]  /*20be0*/  R2UR UR18, R8.reuse ;  /* 0x00000000081272ca */ /* 0x040fe200000e0000 */
[----:B------:R-:W-:Y:S01]  /*20bf0*/  VIADD R8, R8, 0x1 ;  /* 0x0000000108087836 */ /* 0x000fe20000000000 */
[----:B------:R-:W-:Y:S01]  /*20c00*/  R2UR UR16, R3 ;  /* 0x00000000031072ca */ /* 0x000fe200000e0000 */
[----:B------:R-:W1:Y:S01]  /*20c10*/  LDC.64 R14, c[0x0][0x3f8] ;  /* 0x0000fe00ff0e7b82 */ /* 0x000e620000000a00 */
[----:B------:R-:W-:Y:S01]  /*20c20*/  ULDC UR25, c[0x0][0x398] ;  /* 0x0000e60000197ab9 */ /* 0x000fe20000000800 */
[----:B------:R-:W-:Y:S01]  /*20c30*/  R2UR UR17, R16 ;  /* 0x00000000101172ca */ /* 0x000fe200000e0000 */
[----:B------:R-:W-:Y:S01]  /*20c40*/  VIADD R19, R19, 0xffffffff ;  /* 0xffffffff13137836 */ /* 0x000fe20000000000 */
[----:B------:R-:W-:Y:S01]  /*20c50*/  ULDC UR12, c[0x0][0x3ec] ;  /* 0x0000fb00000c7ab9 */ /* 0x000fe20000000800 */
[----:B------:R-:W-:Y:S01]  /*20c60*/  ULDC.64 UR28, c[0x0][0x198] ;  /* 0x00006600001c7ab9 */ /* 0x000fe20000000a00 */
[----:B------:R-:W-:Y:S01]  /*20c70*/  ULDC.64 UR20, c[0x0][0x3f0] ;  /* 0x0000fc0000147ab9 */ /* 0x000fe20000000a00 */
[----:B------:R-:W-:Y:S01]  /*20c80*/  @UP0 ULDC.64 UR14, c[0x0][0x390] ;  /* 0x0000e400000e0ab9 */ /* 0x000fe20000000a00 */
[----:B------:R-:W1:Y:S01]  /*20c90*/  LDC.64 R10, c[0x0][0x3d0] ;  /* 0x0000f400ff0a7b82 */ /* 0x000e620000000a00 */
[----:B------:R-:W-:Y:S01]  /*20ca0*/  UIADD3 UR24, UP1, UR28, 0xf0, URZ ;  /* 0x000000f01c187890 */ /* 0x000fe2000ff3e03f */
[----:B------:R-:W-:Y:S01]  /*20cb0*/  ISETP.GT.AND P6, PT, R19, 0x1, PT ;  /* 0x000000011300780c */ /* 0x000fe20003fc4270 */
[----:B------:R-:W-:-:S02]  /*20cc0*/  UIADD3 UR28, UP2, UR28, 0x270, URZ ;  /* 0x000002701c1c7890 */ /* 0x000fc4000ff5e03f */
[----:B------:R-:W-:Y:S02]  /*20cd0*/  USHF.L.U32 UR18, UR18, 0x6, URZ ;  /* 0x0000000612127899 */ /* 0x000fe4000800063f */
[----:B------:R-:W-:Y:S01]  /*20ce0*/  UIADD3 UR17, UR17, 0x36000, URZ ;  /* 0x0003600011117890 */ /* 0x000fe2000fffe03f */
[----:B0-----:R-:W-:Y:S01]  /*20cf0*/  ISETP.NE.AND P2, PT, R12, 0x1, PT ;  /* 0x000000010c00780c */ /* 0x001fe20003f45270 */
[----:B------:R-:W0:Y:S01]  /*20d00*/  LDC R13, c[0x0][0x400] ;  /* 0x00010000ff0d7b82 */ /* 0x000e220000000800 */
[----:B------:R-:W-:Y:S01]  /*20d10*/  UMOV UR26, 0x0 ;  /* 0x00000000001a7882 */ /* 0x000fe20000000000 */
[----:B------:R-:W-:-:S10]  /*20d20*/  UMOV UR27, 0x10000000 ;  /* 0x10000000001b7882 */ /* 0x000fd40000000000 */
[----:B------:R-:W-:Y:S01]  /*20d30*/  @P2 IMAD.U32 R9, RZ, RZ, UR7 ;  /* 0x00000007ff092e24 */ /* 0x000fe2000f8e00ff */
[----:B------:R-:W-:Y:S01]  /*20d40*/  R2UR UR7, R17 ;  /* 0x00000000110772ca */ /* 0x000fe200000e0000 */
[----:B-1----:R-:W-:-:S03]  /*20d50*/  IMAD R10, R5, R10, R15 ;  /* 0x0000000a050a7224 */ /* 0x002fc600078e020f */
[----:B------:R-:W-:Y:S01]  /*20d60*/  @P2 R2UR UR7, R9 ;  /* 0x00000000090722ca */ /* 0x000fe200000e0000 */
[C---:B------:R-:W-:Y:S01]  /*20d70*/  IMAD R9, R7.reuse, UR9, R14 ;  /* 0x0000000907097c24 */ /* 0x040fe2000f8e020e */
[----:B------:R-:W-:Y:S01]  /*20d80*/  ISETP.NE.AND P2, PT, R8, UR4, PT ;  /* 0x0000000408007c0c */ /* 0x000fe2000bf45270 */
[----:B------:R-:W1:Y:S02]  /*20d90*/  LDC.64 R14, c[0x0][0x3e0] ;  /* 0x0000f800ff0e7b82 */ /* 0x000e640000000a00 */
[----:B------:R-:W-:Y:S01]  /*20da0*/  IMAD.U32 R10, R10, 0x20, R9 ;  /* 0x000000200a0a7824 */ /* 0x000fe200078e0009 */
[----:B------:R-:W-:Y:S01]  /*20db0*/  SEL R8, R8, RZ, P2 ;  /* 0x000000ff08087207 */ /* 0x000fe20001000000 */
[----:B------:R-:W-:Y:S02]  /*20dc0*/  VIADD R9, R7, 0x1 ;  /* 0x0000000107097836 */ /* 0x000fe40000000000 */
[----:B0-----:R-:W-:-:S04]  /*20dd0*/  IMAD R11, R6, R11, R13 ;  /* 0x0000000b060b7224 */ /* 0x001fc800078e020d */
[----:B------:R-:W-:Y:S01]  /*20de0*/  UIMAD.WIDE.U32 UR10, UR7, UR14, URZ ;  /* 0x0000000e070a72a5 */ /* 0x000fe2000f8e003f */
[----:B------:R-:W-:Y:S01]  /*20df0*/  IMAD.U32 R10, R11, 0x400, R10 ;  /* 0x000004000b0a7824 */ /* 0x000fe200078e000a */
[----:B------:R-:W-:Y:S01]  /*20e00*/  UMOV UR9, UR7 ;  /* 0x0000000700097c82 */ /* 0x000fe20008000000 */
[----:B------:R-:W-:Y:S01]  /*20e10*/  @P2 IMAD.MOV R9, RZ, RZ, R7 ;  /* 0x000000ffff092224 */ /* 0x000fe200078e0207 */
[----:B------:R-:W-:Y:S01]  /*20e20*/  @UP0 USHF.R.U32.HI UR9, URZ, UR15, UR11 ;  /* 0x0000000f3f090299 */ /* 0x000fe2000801160b */
[----:B------:R-:W-:Y:S01]  /*20e30*/  VIADD R11, R6, 0x1 ;  /* 0x00000001060b7836 */ /* 0x000fe20000000000 */
[----:B------:R-:W-:Y:S01]  /*20e40*/  UISETP.NE.AND UP0, UPT, UR25, 0x1, UPT ;  /* 0x000000011900788c */ /* 0x000fe2000bf05270 */
[----:B------:R-:W-:Y:S01]  /*20e50*/  R2UR UR10, R20 ;  /* 0x00000000140a72ca */ /* 0x000fe200000e0000 */
[----:B------:R-:W-:Y:S01]  /*20e60*/  UIADD3 UR11, -UR7, URZ, URZ ;  /* 0x0000003f070b7290 */ /* 0x000fe2000fffe13f */
[----:B------:R-:W-:Y:S01]  /*20e70*/  IMAD R20, R3, 0x2000, R20 ;  /* 0x0000200003147824 */ /* 0x000fe200078e0214 */
[----:B------:R-:W-:Y:S01]  /*20e80*/  R2UR UR31, R10 ;  /* 0x000000000a1f72ca */ /* 0x000fe200000e0000 */
[----:B------:R-:W-:Y:S01]  /*20e90*/  UMOV UR22, UR9 ;  /* 0x0000000900167c82 */ /* 0x000fe20008000000 */
[----:B------:R-:W-:Y:S01]  /*20ea0*/  UIADD3 UR30, -UR9, URZ, URZ ;  /* 0x0000003f091e7290 */ /* 0x000fe2000fffe13f */
[----:B------:R-:W-:Y:S01]  /*20eb0*/  VIADD R10, R5, 0x1 ;  /* 0x00000001050a7836 */ /* 0x000fe20000000000 */
[----:B-1----:R-:W-:Y:S01]  /*20ec0*/  ISETP.NE.AND P3, PT, R9, R14, PT ;  /* 0x0000000e0900720c */ /* 0x002fe20003f65270 */
[----:B------:R-:W-:Y:S01]  /*20ed0*/  IMAD R12, R12, UR11, R17 ;  /* 0x0000000b0c0c7c24 */ /* 0x000fe2000f8e0211 */
[----:B------:R-:W-:Y:S01]  /*20ee0*/  R2UR UR23, R20 ;  /* 0x00000000141772ca */ /* 0x000fe200000e0000 */
[----:B------:R-:W-:Y:S01]  /*20ef0*/  @UP0 ULDC UR32, c[0x0][0x3a0] ;  /* 0x0000e80000200ab9 */ /* 0x000fe20000000800 */
[----:B------:R-:W-:Y:S01]  /*20f00*/  ULDC.64 UR14, c[0x0][0x3c0] ;  /* 0x0000f000000e7ab9 */ /* 0x000fe20000000a00 */
[----:B------:R-:W-:Y:S01]  /*20f10*/  VIADD R3, R3, 0x1 ;  /* 0x0000000103037836 */ /* 0x000fe20000000000 */
[----:B------:R-:W-:Y:S01]  /*20f20*/  ULEA UR16, UR16, UR10, 0xe ;  /* 0x0000000a10107291 */ /* 0x000fe2000f8e703f */
[----:B------:R-:W-:-:S02]  /*20f30*/  R2UR UR19, R12 ;  /* 0x000000000c1372ca */ /* 0x000fc400000e0000 */
[----:B------:R-:W-:Y:S01]  /*20f40*/  @UP0 ULDC UR10, c[0x0][0x39c] ;  /* 0x0000e700000a0ab9 */ /* 0x000fe20000000800 */
[----:B------:R-:W-:Y:S01]  /*20f50*/  ISETP.NE.AND P5, PT, R3, 0x9, PT ;  /* 0x000000090300780c */ /* 0x000fe20003fa5270 */
[----:B------:R-:W-:Y:S02]  /*20f60*/  UIMAD.WIDE.U32 UR10, UR9, UR10, URZ ;  /* 0x0000000a090a72a5 */ /* 0x000fe4000f8e003f */
[----:B------:R-:W-:Y:S01]  /*20f70*/  @P3 IMAD.MOV R10, RZ, RZ, R5 ;  /* 0x000000ffff0a3224 */ /* 0x000fe200078e0205 */
[----:B------:R-:W-:Y:S01]  /*20f80*/  UIMAD UR10, UR13, UR30, UR7 ;  /* 0x0000001e0d0a72a4 */ /* 0x000fe2000f8e0207 */
[----:B------:R-:W-:Y:S01]  /*20f90*/  R2UR UR13, R5 ;  /* 0x00000000050d72ca */ /* 0x000fe200000e0000 */
[----:B------:R-:W-:Y:S01]  /*20fa0*/  @UP0 USHF.R.U32.HI UR22, URZ, UR32, UR11 ;  /* 0x000000203f160299 */ /* 0x000fe2000801160b */
[----:B------:R-:W-:Y:S01]  /*20fb0*/  SEL R5, RZ, 0x1, P5 ;  /* 0x00000001ff057807 */ /* 0x000fe20002800000 */
[----:B------:R-:W-:Y:S01]  /*20fc0*/  UIMAD UR20, UR10, UR15, UR20 ;  /* 0x0000000f0a1472a4 */ /* 0x000fe2000f8e0214 */
[----:B------:R-:W-:Y:S01]  /*20fd0*/  ISETP.NE.AND P4, PT, R10, R15, PT ;  /* 0x0000000f0a00720c */ /* 0x000fe20003f85270 */
[----:B------:R-:W-:Y:S01]  /*20fe0*/  UIADD3 UR11, -UR22, URZ, URZ ;  /* 0x0000003f160b7290 */ /* 0x000fe2000fffe13f */
[----:B------:R-:W-:Y:S01]  /*20ff0*/  LOP3.LUT R4, R4, R5, RZ, 0x3c, !PT ;  /* 0x0000000504047212 */ /* 0x000fe200078e3cff */
[----:B------:R-:W-:Y:S01]  /*21000*/  UIMAD UR19, UR19, UR14, UR12 ;  /* 0x0000000e131372a4 */ /* 0x000fe2000f8e020c */
[----:B------:R-:W-:Y:S01]  /*21010*/  R2UR UR12, R7 ;  /* 0x00000000070c72ca */ /* 0x000fe200000e0000 */
[----:B------:R-:W-:Y:S01]  /*21020*/  UIMAD UR7, UR25, UR11, UR9 ;  /* 0x0000000b190772a4 */ /* 0x000fe2000f8e0209 */
[----:B------:R-:W-:Y:S01]  /*21030*/  R2UR UR14, R6 ;  /* 0x00000000060e72ca */ /* 0x000fe200000e0000 */
[----:B------:R-:W-:Y:S01]  /*21040*/  UIADD3.X UR25, URZ, UR29, URZ, UP1, !UPT ;  /* 0x0000001d3f197290 */ /* 0x000fe20008ffe43f */
[----:B------:R-:W-:Y:S01]  /*21050*/  R2UR UR11, R18 ;  /* 0x00000000120b72ca */ /* 0x000fe200000e0000 */
[----:B------:R-:W-:Y:S01]  /*21060*/  UIMAD UR21, UR7, UR8, UR21 ;  /* 0x00000008071572a4 */ /* 0x000fe2000f8e0215 */
[----:B------:R-:W-:Y:S01]  /*21070*/  SEL R3, R3, RZ, P5 ;  /* 0x000000ff03037207 */ /* 0x000fe20002800000 */
[----:B------:R-:W-:Y:S01]  /*21080*/  UPRMT UR7, UR31, 0x5410, URZ ;  /* 0x000054101f077896 */ /* 0x000fe2000800003f */
[----:B------:R-:W-:Y:S01]  /*21090*/  SEL R7, R9, RZ, P3 ;  /* 0x000000ff09077207 */ /* 0x000fe20001800000 */
[----:B------:R-:W-:Y:S01]  /*210a0*/  UIADD3 UR8, UR23, 0x24000, URZ ;  /* 0x0002400017087890 */ /* 0x000fe2000fffe03f */
[----:B------:R-:W-:Y:S01]  /*210b0*/  @P4 IMAD.MOV R11, RZ, RZ, R6 ;  /* 0x000000ffff0b4224 */ /* 0x000fe200078e0206 */
[----:B------:R-:W-:Y:S01]  /*210c0*/  UIADD3.X UR29, URZ, UR29, URZ, UP2, !UPT ;  /* 0x0000001d3f1d7290 */ /* 0x000fe200097fe43f */
[----:B------:R-:W-:Y:S01]  /*210d0*/  SEL R5, R10, RZ, P4 ;  /* 0x000000ff0a057207 */ /* 0x000fe20002000000 */
[----:B------:R-:W-:Y:S01]  /*210e0*/  UMOV UR9, UR17 ;  /* 0x0000001100097c82 */ /* 0x000fe20008000000 */
[----:B------:R-:W-:Y:S01]  /*210f0*/  UMOV UR10, UR18 ;  /* 0x00000012000a7c82 */ /* 0x000fe20008000000 */
[----:B------:R-:W-:Y:S01]  /*21100*/  IMAD.MOV.U32 R6, RZ, RZ, R11 ;  /* 0x000000ffff067224 */ /* 0x000fe200078e000b */
[----:B------:R0:W-:Y:S04]  /*21110*/  UTMALDG.5D.IM2COL [UR16], [UR24], UR7 ;  /* 0x00000010180073b4 */ /* 0x0001e80008060007 */
[----:B------:R0:W-:Y:S02]  /*21120*/  UTMALDG.5D [UR8], [UR28], desc[UR26] ;  /* 0x00001a081c0075b4 */ /* 0x0001e40008021000 */
[----:B0-----:R-:W-:Y:S05]  /*21130*/  @P6 BRA `(.L_x_91) ;  /* 0xfffffff800506947 */ /* 0x001fea000383ffff */
.L_x_87:
[----:B------:R-:W-:Y:S01]  /*21140*/  UISETP.GE.U32.AND UP1, UPT, UR5, 0x9, UPT ;  /* 0x000000090500788c */ /* 0x000fe2000bf26070 */
[----:B------:R-:W-:-:S05]  /*21150*/  IMAD.MOV.U32 R0, RZ, RZ, 0x1 ;  /* 0x00000001ff007424 */ /* 0x000fca00078e00ff */
[----:B------:R-:W-:-:S05]  /*21160*/  PLOP3.LUT P0, PT, PT, PT, UP1, 0x80, 0x0 ;  /* 0x000000000000781c */ /* 0x000fca0003f0f018 */
[----:B------:R-:W-:-:S04]  /*21170*/  @UP1 UIMAD.WIDE.U32 UR8, UR5, 0x38e38e39, URZ ;  /* 0x38e38e39050818a5 */ /* 0x000fc8000f8e003f */
[----:B------:R-:W-:-:S04]  /*21180*/  @UP1 USHF.R.U32.HI UR7, URZ, 0x1, UR9 ;  /* 0x000000013f071899 */ /* 0x000fc80008011609 */
[----:B------:R-:W-:-:S04]  /*21190*/  @UP1 ULOP3.LUT UR7, UR7, 0x1, URZ, 0xc0, !UPT ;  /* 0x0000000107071892 */ /* 0x000fc8000f8ec03f */
[----:B------:R-:W-:-:S04]  /*211a0*/  @UP1 UISETP.NE.U32.AND UP0, UPT, UR7, 0x1, UPT ;  /* 0x000000010700188c */ /* 0x000fc8000bf05070 */
[----:B------:R-:W-:-:S04]  /*211b0*/  @UP1 UISETP.NE.U32.AND.EX UP0, UPT, URZ, URZ, UPT, UP0 ;  /* 0x0000003f3f00128c */ /* 0x000fc8000bf05100 */
[----:B------:R-:W-:-:S06]  /*211c0*/  @UP1 USEL UR7, URZ, 0x1, !UP0 ;  /* 0x000000013f071887 */ /* 0x000fcc000c000000 */
[----:B------:R-:W-:Y:S01]  /*211d0*/  @P0 IMAD.U32 R0, RZ, RZ, UR7 ;  /* 0x00000007ff000e24 */ /* 0x000fe2000f8e00ff */
[----:B------:R-:W-:Y:S05]  /*211e0*/  WARPSYNC.ALL ;  /* 0x0000000000007948 */ /* 0x000fea0003800000 */
[----:B------:R-:W-:-:S13]  /*211f0*/  ELECT P0, URZ, PT ;  /* 0x00000000003f782f */ /* 0x000fda0003800000 */
[----:B------:R-:W-:Y:S05]  /*21200*/  @!P0 EXIT ;  /* 0x000000000000894d */ /* 0x000fea0003800000 */
[----:B------:R-:W-:-:S04]  /*21210*/  ULOP3.LUT UR6, UR6, 0x2, URZ, 0xfc, !UPT ;  /* 0x0000000206067892 */ /* 0x000fc8000f8efc3f */
[----:B------:R-:W-:-:S06]  /*21220*/  UISETP.NE.AND UP0, UPT, UR6, 0x3, UPT ;  /* 0x000000030600788c */ /* 0x000fcc000bf05270 */
[----:B------:R-:W-:-:S13]  /*21230*/  PLOP3.LUT P0, PT, PT, PT, UP0, 0x80, 0x0 ;  /* 0x000000000000781c */ /* 0x000fda0003f0f008 */
[----:B------:R-:W-:Y:S05]  /*21240*/  @!P0 BRA `(.L_x_92) ;  /* 0x0000000000048947 */ /* 0x000fea0003800000 */
[----:B------:R-:W-:Y:S01]  /*21250*/  BPT.TRAP 0x1 ;  /* 0x000000040000795c */ /* 0x000fe20000300000 */
.L_x_92:
[----:B------:R-:W0:Y:S01]  /*21260*/  S2UR UR8, SR_CgaCtaId ;  /* 0x00000000000879c3 */ /* 0x000e220000008800 */
[----:B------:R-:W-:Y:S01]  /*21270*/  UIMAD.WIDE.U32 UR6, UR5, 0x38e38e39, URZ ;  /* 0x38e38e39050678a5 */ /* 0x000fe2000f8e003f */
[----:B------:R-:W-:Y:S01]  /*21280*/  SHF.L.U32 R2, R0, 0x1f, RZ ;  /* 0x0000001f00027819 */ /* 0x000fe200000006ff */
[----:B------:R-:W-:Y:S02]  /*21290*/  UMOV UR4, 0x400 ;  /* 0x0000040000047882 */ /* 0x000fe40000000000 */
[----:B------:R-:W-:-:S04]  /*212a0*/  USHF.R.U32.HI UR6, URZ, 0x1, UR7 ;  /* 0x000000013f067899 */ /* 0x000fc80008011607 */
[----:B------:R-:W-:Y:S02]  /*212b0*/  UIMAD UR5, UR6, -0x9, UR5 ;  /* 0xfffffff7060578a4 */ /* 0x000fe4000f8e0205 */
[----:B0-----:R-:W-:-:S04]  /*212c0*/  ULEA UR4, UR8, UR4, 0x18 ;  /* 0x0000000408047291 */ /* 0x001fc8000f8ec03f */
[----:B------:R-:W-:-:S04]  /*212d0*/  UIADD3 UR4, UR4, 0x36048, URZ ;  /* 0x0003604804047890 */ /* 0x000fc8000fffe03f */
[----:B------:R-:W-:-:S12]  /*212e0*/  ULEA UR6, UR5, UR4, 0x3 ;  /* 0x0000000405067291 */ /* 0x000fd8000f8e183f */
.L_x_93:
[----:B0-----:R-:W-:-:S04]  /*212f0*/  IMAD.U32 R3, RZ, RZ, UR6 ;  /* 0x00000006ff037e24 */ /* 0x001fc8000f8e00ff */
[----:B------:R0:W1:Y:S03]  /*21300*/  SYNCS.PHASECHK.TRANS64.TRYWAIT P0, [R3+URZ], R2 ;  /* 0x00000002030075a7 */ /* 0x000066000800017f */
[----:B-1----:R-:W-:Y:S05]  /*21310*/  @!P0 NANOSLEEP.SYNCS 0x989680 ;  /* 0x009896800000895d */ /* 0x002fea0003900000 */
[----:B------:R-:W1:Y:S02]  /*21320*/  @!P0 SYNCS.PHASECHK.TRANS64 P0, [R3+URZ], R2 ;  /* 0x00000002030085a7 */ /* 0x000e64000800007f */
[----:B-1----:R-:W-:Y:S05]  /*21330*/  @!P0 BRA `(.L_x_93) ;  /* 0xfffffffc00ec8947 */ /* 0x002fea000383ffff */
[----:B------:R-:W-:-:S04]  /*21340*/  UIADD3 UR5, UR5, 0x1, URZ ;  /* 0x0000000105057890 */ /* 0x000fc8000fffe03f */
[----:B------:R-:W-:-:S04]  /*21350*/  UISETP.NE.AND UP0, UPT, UR5, 0x9, UPT ;  /* 0x000000090500788c */ /* 0x000fc8000bf05270 */
[----:B------:R-:W-:Y:S02]  /*21360*/  USEL UR6, URZ, 0x1, UP0 ;  /* 0x000000013f067887 */ /* 0x000fe40008000000 */
[----:B------:R-:W-:-:S04]  /*21370*/  USEL UR5, UR5, URZ, UP0 ;  /* 0x0000003f05057287 */ /* 0x000fc80008000000 */
[----:B0-----:R-:W-:Y:S01]  /*21380*/  LOP3.LUT R2, R0, UR6, RZ, 0x3c, !PT ;  /* 0x0000000600027c12 */ /* 0x001fe2000f8e3cff */
[----:B------:R-:W-:-:S03]  /*21390*/  ULEA UR7, UR5, UR4, 0x3 ;  /* 0x0000000405077291 */ /* 0x000fc6000f8e183f */
[----:B------:R-:W-:-:S09]  /*213a0*/  SHF.L.U32 R0, R2, 0x1f, RZ ;  /* 0x0000001f02007819 */ /* 0x000fd200000006ff */
.L_x_94:
        /* <DEDUP_REMOVED lines=9> */
[----:B------:R-:W-:Y:S01]  /*21440*/  LOP3.LUT R2, R2, UR6, RZ, 0x3c, !PT ;  /* 0x0000000602027c12 */ /* 0x000fe2000f8e3cff */
[----:B------:R-:W-:-:S03]  /*21450*/  ULEA UR7, UR5, UR4, 0x3 ;  /* 0x0000000405077291 */ /* 0x000fc6000f8e183f */
[----:B0-----:R-:W-:-:S09]  /*21460*/  SHF.L.U32 R0, R2, 0x1f, RZ ;  /* 0x0000001f02007819 */ /* 0x001fd200000006ff */
.L_x_95:
        /* <DEDUP_REMOVED lines=12> */
.L_x_96:
        /* <DEDUP_REMOVED lines=12> */
.L_x_97:
        /* <DEDUP_REMOVED lines=12> */
.L_x_98:
        /* <DEDUP_REMOVED lines=12> */
.L_x_99:
        /* <DEDUP_REMOVED lines=12> */
.L_x_100:
        /* <DEDUP_REMOVED lines=12> */
.L_x_101:
[----:B0-----:R-:W-:-:S04]  /*218f0*/  IMAD.U32 R3, RZ, RZ, UR5 ;  /* 0x00000005ff037e24 */ /* 0x001fc8000f8e00ff */
[----:B------:R0:W1:Y:S03]  /*21900*/  SYNCS.PHASECHK.TRANS64.TRYWAIT P0, [R3+URZ], R0 ;  /* 0x00000000030075a7 */ /* 0x000066000800017f */
[----:B-1----:R-:W-:Y:S05]  /*21910*/  @!P0 NANOSLEEP.SYNCS 0x989680 ;  /* 0x009896800000895d */ /* 0x002fea0003900000 */
[----:B------:R-:W1:Y:S02]  /*21920*/  @!P0 SYNCS.PHASECHK.TRANS64 P0, [R3+URZ], R0 ;  /* 0x00000000030085a7 */ /* 0x000e64000800007f */
[----:B-1----:R-:W-:Y:S05]  /*21930*/  @P0 EXIT ;  /* 0x000000000000094d */ /* 0x002fea0003800000 */
[----:B------:R-:W-:Y:S05]  /*21940*/  BRA `(.L_x_101) ;  /* 0xfffffffc00e87947 */ /* 0x000fea000383ffff */
.L_x_102:
[----:B------:R-:W-:-:S00]  /*21950*/  BRA `(.L_x_102) ;  /* 0xfffffffc00fc7947 */ /* 0x000fc0000383ffff */
[----:B------:R-:W-:-:S00]  /*21960*/  NOP ;  /* 0x0000000000007918 */ /* 0x000fc00000000000 */
        /* <DEDUP_REMOVED lines=9> */
.L_x_103:


//--------------------- .nv.shared._ZN7cutlass13device_kernelINS_4conv6kernel13ConvUniversalINS1_16ConvProblemShapeILNS1_8OperatorE0ELi3EEENS1_10collective14CollectiveConvINS1_46MainloopSm90TmaGmmaWarpSpecializedImplicitGemmILS5_0ELi9ELi3EN4cute5tupleIJNSA_1CILi1EEESD_SD_EEENS1_36KernelImplicitTmaWarpSpecializedSm90ELi1EEENSB_IJNSC_ILi256EEENSC_ILi128EEENSB_IJNSC_ILi64EEEEEEEEENS_12float_e4m3_tESM_NSA_8TiledMMAINSA_8MMA_AtomIJNSA_4SM904GMMA31MMA_64x128x32_F32E4M3E4M3_SS_TNILNSQ_7ScaleInE1ELSS_1EEEEEENSA_6LayoutISE_NSB_IJNSC_ILi0EEESW_SW_EEEEENSB_IJNSA_10UnderscoreESZ_SZ_EEEEENS7_6detail26Sm90ImplicitGemmTileTraitsINSA_20SM90_TMA_LOAD_IM2COLENSA_14ComposedLayoutINSA_7SwizzleILi2ELi4ELi3EEENSA_18smem_ptr_flag_bitsILi8EEENSV_INSB_IJNSB_IJNSC_ILi8EEENSC_ILi32EEEEEENSB_IJSJ_SD_EEENSB_IJSD_NSC_ILi9EEEEEEEEENSB_IJNSB_IJSJ_NSC_ILi512EEEEEENSB_IJSD_SW_EEENSB_IJSW_NSC_ILi16384EEEEEEEEEEEEEvEENS13_INSA_13SM90_TMA_LOADENS15_IS17_S19_NSV_INSB_IJNSB_IJS1A_NSC_ILi16EEEEEES1D_S1F_EEENSB_IJS1I_S1J_NSB_IJSW_NSC_ILi8192EEEEEEEEEEEEEvEEEENS_8epilogue10collective6detail29Sm90TmaWarpSpecializedAdapterINS22_15DefaultEpilogueISM_NSB_IJNSB_IJllllEEESD_SW_EEES27_NS21_6thread17LinearCombinationISM_Li1EffLNS28_9ScaleType4KindE0ELNS_15FloatRoundStyleE2ESM_EENS_4gemm15EpilogueDefaultEEEEEvvEEEEvNT_6ParamsE --------------------------
	.section	.nv.shared._ZN7cutlass13device_kernelINS_4conv6kernel13ConvUniversalINS1_16ConvProblemShapeILNS1_8OperatorE0ELi3EEENS1_10collective14CollectiveConvINS1_46MainloopSm90TmaGmmaWarpSpecializedImplicitGemmILS5_0ELi9ELi3EN4cute5tupleIJNSA_1CILi1EEESD_SD_EEENS1_36KernelImplicitTmaWarpSpecializedSm90ELi1EEENSB_IJNSC_ILi256EEENSC_ILi128EEENSB_IJNSC_ILi64EEEEEEEEENS_12float_e4m3_tESM_NSA_8TiledMMAINSA_8MMA_AtomIJNSA_4SM904GMMA31MMA_64x128x32_F32E4M3E4M3_SS_TNILNSQ_7ScaleInE1ELSS_1EEEEEENSA_6LayoutISE_NSB_IJNSC_ILi0EEESW_SW_EEEEENSB_IJNSA_10UnderscoreESZ_SZ_EEEEENS7_6detail26Sm90ImplicitGemmTileTraitsINSA_20SM90_TMA_LOAD_IM2COLENSA_14ComposedLayoutINSA_7SwizzleILi2ELi4ELi3EEENSA_18smem_ptr_flag_bitsILi8EEENSV_INSB_IJNSB_IJNSC_ILi8EEENSC_ILi32EEEEEENSB_IJSJ_SD_EEENSB_IJSD_NSC_ILi9EEEEEEEEENSB_IJNSB_IJSJ_NSC_ILi512EEEEEENSB_IJSD_SW_EEENSB_IJSW_NSC_ILi16384EEEEEEEEEEEEEvEENS13_INSA_13SM90_TMA_LOADENS15_IS17_S19_NSV_INSB_IJNSB_IJS1A_NSC_ILi16EEEEEES1D_S1F_EEENSB_IJS1I_S1J_NSB_IJSW_NSC_ILi8192EEEEEEEEEEEEEvEEEENS_8epilogue10collective6detail29Sm90TmaWarpSpecializedAdapterINS22_15DefaultEpilogueISM_NSB_IJNSB_IJllllEEESD_SW_EEES27_NS21_6thread17LinearCombinationISM_Li1EffLNS28_9ScaleType4KindE0ELNS_15FloatRoundStyleE2ESM_EENS_4gemm15EpilogueDefaultEEEEEvvEEEEvNT_6ParamsE,"aw",@nobits
	.sectionflags	@""
	.align	16
	.zero		1024


//--------------------- .nv.shared.reserved.0     --------------------------
	.section	.nv.shared.reserved.0,"aw",@nobits
	.weak		__nv_reservedSMEM_offset_0_alias
	.size		__nv_reservedSMEM_offset_0_alias, 0, 0
	.other		__nv_reservedSMEM_offset_0_alias,@"STO_CUDA_RESERVED_SHARED STV_DEFAULT"
__nv_reservedSMEM_offset_0_alias:
	.zero		0


//--------------------- .nv.global                --------------------------
	.section	.nv.global,"aw",@nobits
.nv.global:
	.type		_ZN39_INTERNAL_ea7ee432_4_k_cu_c44868e9_27934cute1_E,@object
	.size		_ZN39_INTERNAL_ea7ee432_4_k_cu_c44868e9_27934cute1_E,(_ZN39_INTERNAL_ea7ee432_4_k_cu_c44868e9_27934cuda3std3__45__cpo6cbeginE - _ZN39_INTERNAL_ea7ee432_4_k_cu_c44868e9_27934cute1_E)
_ZN39_INTERNAL_ea7ee432_4_k_cu_c44868e9_27934cute1_E:
	.zero		1
	.type		_ZN39_INTERNAL_ea7ee432_4_k_cu_c44868e9_27934cuda3std3__45__cpo6cbeginE,@object
	.size		_ZN39_INTERNAL_ea7ee432_4_k_cu_c44868e9_27934cuda3std3__45__cpo6cbeginE,(_ZN39_INTERNAL_ea7ee432_4_k_cu_c44868e9_27934cuda3std3__48in_placeE - _ZN39_INTERNAL_ea7ee432_4_k_cu_c44868e9_27934cuda3std3__45__cpo6cbeginE)
_ZN39_INTERNAL_ea7ee432_4_k_cu_c44868e9_27934cuda3std3__45__cpo6cbeginE:
	.zero		1
	.type		_ZN39_INTERNAL_ea7ee432_4_k_cu_c44868e9_27934cuda3std3__48in_placeE,@object
	.size		_ZN39_INTERNAL_ea7ee432_4_k_cu_c44868e9_27934cuda3std3__48in_placeE,(_ZN39_INTERNAL_ea7ee432_4_k_cu_c44868e9_27934cuda3std6ranges3__45__cpo9iter_moveE - _ZN39_INTERNAL_ea7ee432_4_k_cu_c44868e9_27934cuda3std3__48in_placeE)
_ZN39_INTERNAL_ea7ee432_4_k_cu_c44868e9_27934cuda3std3__48in_placeE:
	.zero		1
	.type		_ZN39_INTERNAL_ea7ee432_4_k_cu_c44868e9_27934cuda3std6ranges3__45__cpo9iter_moveE,@object
	.size		_ZN39_INTERNAL_ea7ee432_4_k_cu_c44868e9_27934cuda3std6ranges3__45__cpo9iter_moveE,(_ZN39_INTERNAL_ea7ee432_4_k_cu_c44868e9_27934cuda3std3__45__cpo5beginE - _ZN39_INTERNAL_ea7ee432_4_k_cu_c44868e9_27934cuda3std6ranges3__45__cpo9iter_moveE)
_ZN39_INTERNAL_ea7ee432_4_k_cu_c44868e9_27934cuda3std6ranges3__45__cpo9iter_moveE:
	.zero		1
	.type		_ZN39_INTERNAL_ea7ee432_4_k_cu_c44868e9_27934cuda3std3__45__cpo5beginE,@object
	.size		_ZN39_INTERNAL_ea7ee432_4_k_cu_c44868e9_27934cuda3std3__45__cpo5beginE,(_ZN39_INTERNAL_ea7ee432_4_k_cu_c44868e9_27934cuda3std3__441_GLOBAL__N__ea7ee432_4_k_cu_c44868e9_27936ignoreE - _ZN39_INTERNAL_ea7ee432_4_k_cu_c44868e9_27934cuda3std3__45__cpo5beginE)
_ZN39_INTERNAL_ea7ee432_4_k_cu_c44868e9_27934cuda3std3__45__cpo5beginE:
	.zero		1
	.type		_ZN39_INTERNAL_ea7ee432_4_k_cu_c44868e9_27934cuda3std3__441_GLOBAL__N__ea7ee432_4_k_cu_c44868e9_27936ignoreE,@object
	.size		_ZN39_INTERNAL_ea7ee432_4_k_cu_c44868e9_27934cuda3std3__441_GLOBAL__N__ea7ee432_4_k_cu_c44868e9_27936ignoreE,(_ZN39_INTERNAL_ea7ee432_4_k_cu_c44868e9_27934cute7productE - _ZN39_INTERNAL_ea7ee432_4_k_cu_c44868e9_27934cuda3std3__441_GLOBAL__N__ea7ee432_4_k_cu_c44868e9_27936ignoreE)
_ZN39_INTERNAL_ea7ee432_4_k_cu_c44868e9_27934cuda3std3__441_GLOBAL__N__ea7ee432_4_k_cu_c44868e9_27936ignoreE:
	.zero		1
	.type		_ZN39_INTERNAL_ea7ee432_4_k_cu_c44868e9_27934cute7productE,@object
	.size		_ZN39_INTERNAL_ea7ee432_4_k_cu_c44868e9_27934cute7productE,(_ZN39_INTERNAL_ea7ee432_4_k_cu_c44868e9_27934cuda3std3__45__cpo3endE - _ZN39_INTERNAL_ea7ee432_4_k_cu_c44868e9_27934cute7productE)
_ZN39_INTERNAL_ea7ee432_4_k_cu_c44868e9_27934cute7productE:
	.zero		1
	.type		_ZN39_INTERNAL_ea7ee432_4_k_cu_c44868e9_27934cuda3std3__45__cpo3endE,@object
	.size		_ZN39_INTERNAL_ea7ee432_4_k_cu_c44868e9_27934cuda3std3__45__cpo3endE,(_ZN39_INTERNAL_ea7ee432_4_k_cu_c44868e9_27934cuda3std3__419piecewise_constructE - _ZN39_INTERNAL_ea7ee432_4_k_cu_c44868e9_27934cuda3std3__45__cpo3endE)
_ZN39_INTERNAL_ea7ee432_4_k_cu_c44868e9_27934cuda3std3__45__cpo3endE:
	.zero		1
	.type		_ZN39_INTERNAL_ea7ee432_4_k_cu_c44868e9_27934cuda3std3__419piecewise_constructE,@object
	.size		_ZN39_INTERNAL_ea7ee432_4_k_cu_c44868e9_27934cuda3std3__419piecewise_constructE,(_ZN39_INTERNAL_ea7ee432_4_k_cu_c44868e9_27934cuda3std3__45__cpo4cendE - _ZN39_INTERNAL_ea7ee432_4_k_cu_c44868e9_27934cuda3std3__419piecewise_constructE)
_ZN39_INTERNAL_ea7ee432_4_k_cu_c44868e9_27934cuda3std3__419piecewise_constructE:
	.zero		1
	.type		_ZN39_INTERNAL_ea7ee432_4_k_cu_c44868e9_27934cuda3std3__45__cpo4cendE,@object
	.size		_ZN39_INTERNAL_ea7ee432_4_k_cu_c44868e9_27934cuda3std3__45__cpo4cendE,(_ZN39_INTERNAL_ea7ee432_4_k_cu_c44868e9_27934cuda3std6ranges3__45__cpo4swapE - _ZN39_INTERNAL_ea7ee432_4_k_cu_c44868e9_27934cuda3std3__45__cpo4cendE)
_ZN39_INTERNAL_ea7ee432_4_k_cu_c44868e9_27934cuda3std3__45__cpo4cendE:
	.zero		1
	.type		_ZN39_INTERNAL_ea7ee432_4_k_cu_c44868e9_27934cuda3std6ranges3__45__cpo4swapE,@object
	.size		_ZN39_INTERNAL_ea7ee432_4_k_cu_c44868e9_27934cuda3std6ranges3__45__cpo4swapE,(.L_7 - _ZN39_INTERNAL_ea7ee432_4_k_cu_c44868e9_27934cuda3std6ranges3__45__cpo4swapE)
_ZN39_INTERNAL_ea7ee432_4_k_cu_c44868e9_27934cuda3std6ranges3__45__cpo4swapE:
	.zero		1
.L_7:


//--------------------- .nv.constant0._ZN7cutlass13device_kernelINS_4conv6kernel13ConvUniversalINS1_16ConvProblemShapeILNS1_8OperatorE0ELi3EEENS1_10collective14CollectiveConvINS1_46MainloopSm90TmaGmmaWarpSpecializedImplicitGemmILS5_0ELi9ELi3EN4cute5tupleIJNSA_1CILi1EEESD_SD_EEENS1_36KernelImplicitTmaWarpSpecializedSm90ELi1EEENSB_IJNSC_ILi256EEENSC_ILi128EEENSB_IJNSC_ILi64EEEEEEEEENS_12float_e4m3_tESM_NSA_8TiledMMAINSA_8MMA_AtomIJNSA_4SM904GMMA31MMA_64x128x32_F32E4M3E4M3_SS_TNILNSQ_7ScaleInE1ELSS_1EEEEEENSA_6LayoutISE_NSB_IJNSC_ILi0EEESW_SW_EEEEENSB_IJNSA_10UnderscoreESZ_SZ_EEEEENS7_6detail26Sm90ImplicitGemmTileTraitsINSA_20SM90_TMA_LOAD_IM2COLENSA_14ComposedLayoutINSA_7SwizzleILi2ELi4ELi3EEENSA_18smem_ptr_flag_bitsILi8EEENSV_INSB_IJNSB_IJNSC_ILi8EEENSC_ILi32EEEEEENSB_IJSJ_SD_EEENSB_IJSD_NSC_ILi9EEEEEEEEENSB_IJNSB_IJSJ_NSC_ILi512EEEEEENSB_IJSD_SW_EEENSB_IJSW_NSC_ILi16384EEEEEEEEEEEEEvEENS13_INSA_13SM90_TMA_LOADENS15_IS17_S19_NSV_INSB_IJNSB_IJS1A_NSC_ILi16EEEEEES1D_S1F_EEENSB_IJS1I_S1J_NSB_IJSW_NSC_ILi8192EEEEEEEEEEEEEvEEEENS_8epilogue10collective6detail29Sm90TmaWarpSpecializedAdapterINS22_15DefaultEpilogueISM_NSB_IJNSB_IJllllEEESD_SW_EEES27_NS21_6thread17LinearCombinationISM_Li1EffLNS28_9ScaleType4KindE0ELNS_15FloatRoundStyleE2ESM_EENS_4gemm15EpilogueDefaultEEEEEvvEEEEvNT_6ParamsE --------------------------
	.section	.nv.constant0._ZN7cutlass13device_kernelINS_4conv6kernel13ConvUniversalINS1_16ConvProblemShapeILNS1_8OperatorE0ELi3EEENS1_10collective14CollectiveConvINS1_46MainloopSm90TmaGmmaWarpSpecializedImplicitGemmILS5_0ELi9ELi3EN4cute5tupleIJNSA_1CILi1EEESD_SD_EEENS1_36KernelImplicitTmaWarpSpecializedSm90ELi1EEENSB_IJNSC_ILi256EEENSC_ILi128EEENSB_IJNSC_ILi64EEEEEEEEENS_12float_e4m3_tESM_NSA_8TiledMMAINSA_8MMA_AtomIJNSA_4SM904GMMA31MMA_64x128x32_F32E4M3E4M3_SS_TNILNSQ_7ScaleInE1ELSS_1EEEEEENSA_6LayoutISE_NSB_IJNSC_ILi0EEESW_SW_EEEEENSB_IJNSA_10UnderscoreESZ_SZ_EEEEENS7_6detail26Sm90ImplicitGemmTileTraitsINSA_20SM90_TMA_LOAD_IM2COLENSA_14ComposedLayoutINSA_7SwizzleILi2ELi4ELi3EEENSA_18smem_ptr_flag_bitsILi8EEENSV_INSB_IJNSB_IJNSC_ILi8EEENSC_ILi32EEEEEENSB_IJSJ_SD_EEENSB_IJSD_NSC_ILi9EEEEEEEEENSB_IJNSB_IJSJ_NSC_ILi512EEEEEENSB_IJSD_SW_EEENSB_IJSW_NSC_ILi16384EEEEEEEEEEEEEvEENS13_INSA_13SM90_TMA_LOADENS15_IS17_S19_NSV_INSB_IJNSB_IJS1A_NSC_ILi16EEEEEES1D_S1F_EEENSB_IJS1I_S1J_NSB_IJSW_NSC_ILi8192EEEEEEEEEEEEEvEEEENS_8epilogue10collective6detail29Sm90TmaWarpSpecializedAdapterINS22_15DefaultEpilogueISM_NSB_IJNSB_IJllllEEESD_SW_EEES27_NS21_6thread17LinearCombinationISM_Li1EffLNS28_9ScaleType4KindE0ELNS_15FloatRoundStyleE2ESM_EENS_4gemm15EpilogueDefaultEEEEEvvEEEEvNT_6ParamsE,"a",@progbits
	.sectionflags	@""
	.align	4
.nv.constant0._ZN7cutlass13device_kernelINS_4conv6kernel13ConvUniversalINS1_16ConvProblemShapeILNS1_8OperatorE0ELi3EEENS1_10collective14CollectiveConvINS1_46MainloopSm90TmaGmmaWarpSpecializedImplicitGemmILS5_0ELi9ELi3EN4cute5tupleIJNSA_1CILi1EEESD_SD_EEENS1_36KernelImplicitTmaWarpSpecializedSm90ELi1EEENSB_IJNSC_ILi256EEENSC_ILi128EEENSB_IJNSC_ILi64EEEEEEEEENS_12float_e4m3_tESM_NSA_8TiledMMAINSA_8MMA_AtomIJNSA_4SM904GMMA31MMA_64x128x32_F32E4M3E4M3_SS_TNILNSQ_7ScaleInE1ELSS_1EEEEEENSA_6LayoutISE_NSB_IJNSC_ILi0EEESW_SW_EEEEENSB_IJNSA_10UnderscoreESZ_SZ_EEEEENS7_6detail26Sm90ImplicitGemmTileTraitsINSA_20SM90_TMA_LOAD_IM2COLENSA_14ComposedLayoutINSA_7SwizzleILi2ELi4ELi3EEENSA_18smem_ptr_flag_bitsILi8EEENSV_INSB_IJNSB_IJNSC_ILi8EEENSC_ILi32EEEEEENSB_IJSJ_SD_EEENSB_IJSD_NSC_ILi9EEEEEEEEENSB_IJNSB_IJSJ_NSC_ILi512EEEEEENSB_IJSD_SW_EEENSB_IJSW_NSC_ILi16384EEEEEEEEEEEEEvEENS13_INSA_13SM90_TMA_LOADENS15_IS17_S19_NSV_INSB_IJNSB_IJS1A_NSC_ILi16EEEEEES1D_S1F_EEENSB_IJS1I_S1J_NSB_IJSW_NSC_ILi8192EEEEEEEEEEEEEvEEEENS_8epilogue10collective6detail29Sm90TmaWarpSpecializedAdapterINS22_15DefaultEpilogueISM_NSB_IJNSB_IJllllEEESD_SW_EEES27_NS21_6thread17LinearCombinationISM_Li1EffLNS28_9ScaleType4KindE0ELNS_15FloatRoundStyleE2ESM_EENS_4gemm15EpilogueDefaultEEEEEvvEEEEvNT_6ParamsE:
	.zero		1664


//--------------------- SYMBOLS --------------------------

	.type		.nv.reservedSmem.offset0,@object
	.size		.nv.reservedSmem.offset0,0x4
